//
// Generated by NVIDIA NVVM Compiler
//
// Compiler Build ID: CL-36424714
// Cuda compilation tools, release 13.0, V13.0.88
// Based on NVVM 20.0.0
//

.version 9.0
.target sm_100
.address_size 64

	// .globl	_Z16init_zero_kernelPfi
.extern .func  (.param .b32 func_retval0) vprintf
(
	.param .b64 vprintf_param_0,
	.param .b64 vprintf_param_1
)
;
.global .align 4 .b8 precalc_xorwow_matrix[102400];
.global .align 4 .b8 precalc_xorwow_offset_matrix[102400];
.global .align 4 .b8 mrg32k3aM1[2304];
.global .align 4 .b8 mrg32k3aM2[2304];
.global .align 4 .b8 mrg32k3aM1SubSeq[2016];
.global .align 4 .b8 mrg32k3aM2SubSeq[2016];
.global .align 4 .b8 mrg32k3aM1Seq[2304];
.global .align 4 .b8 mrg32k3aM2Seq[2304];
.const .align 8 .b8 __cr_lgamma_table[72];
.global .align 1 .b8 $str[6] = {104, 101, 114, 101, 10};
.global .align 1 .b8 $str$1[49] = {105, 100, 120, 58, 32, 37, 100, 44, 32, 105, 110, 100, 105, 99, 101, 115, 58, 32, 91, 37, 100, 44, 32, 37, 100, 44, 32, 37, 100, 44, 32, 37, 100, 93, 44, 32, 110, 101, 119, 95, 105, 100, 120, 58, 32, 37, 100, 10};

.visible .entry _Z16init_zero_kernelPfi(
	.param .u64 .ptr .align 1 _Z16init_zero_kernelPfi_param_0,
	.param .u32 _Z16init_zero_kernelPfi_param_1
)
{
	.reg .pred 	%p<2>;
	.reg .b32 	%r<7>;
	.reg .b64 	%rd<5>;

	ld.param.u64 	%rd1, [_Z16init_zero_kernelPfi_param_0];
	ld.param.u32 	%r2, [_Z16init_zero_kernelPfi_param_1];
	mov.u32 	%r3, %ctaid.x;
	mov.u32 	%r4, %ntid.x;
	mov.u32 	%r5, %tid.x;
	mad.lo.s32 	%r1, %r3, %r4, %r5;
	setp.ge.s32 	%p1, %r1, %r2;
	@%p1 bra 	$L__BB0_2;
	cvta.to.global.u64 	%rd2, %rd1;
	mul.wide.s32 	%rd3, %r1, 4;
	add.s64 	%rd4, %rd2, %rd3;
	mov.b32 	%r6, 0;
	st.global.u32 	[%rd4], %r6;
$L__BB0_2:
	ret;

}
	// .globl	_Z15init_one_kernelPfi
.visible .entry _Z15init_one_kernelPfi(
	.param .u64 .ptr .align 1 _Z15init_one_kernelPfi_param_0,
	.param .u32 _Z15init_one_kernelPfi_param_1
)
{
	.reg .pred 	%p<2>;
	.reg .b32 	%r<7>;
	.reg .b64 	%rd<5>;

	ld.param.u64 	%rd1, [_Z15init_one_kernelPfi_param_0];
	ld.param.u32 	%r2, [_Z15init_one_kernelPfi_param_1];
	mov.u32 	%r3, %ctaid.x;
	mov.u32 	%r4, %ntid.x;
	mov.u32 	%r5, %tid.x;
	mad.lo.s32 	%r1, %r3, %r4, %r5;
	setp.ge.s32 	%p1, %r1, %r2;
	@%p1 bra 	$L__BB1_2;
	cvta.to.global.u64 	%rd2, %rd1;
	mul.wide.s32 	%rd3, %r1, 4;
	add.s64 	%rd4, %rd2, %rd3;
	mov.b32 	%r6, 1065353216;
	st.global.u32 	[%rd4], %r6;
$L__BB1_2:
	ret;

}
	// .globl	_Z16init_rand_kernelPfiy
.visible .entry _Z16init_rand_kernelPfiy(
	.param .u64 .ptr .align 1 _Z16init_rand_kernelPfiy_param_0,
	.param .u32 _Z16init_rand_kernelPfiy_param_1,
	.param .u64 _Z16init_rand_kernelPfiy_param_2
)
{
	.local .align 8 .b8 	__local_depot2[48];
	.reg .b64 	%SP;
	.reg .b64 	%SPL;
	.reg .pred 	%p<64>;
	.reg .b32 	%r<1203>;
	.reg .b32 	%f<3>;
	.reg .b64 	%rd<28>;

	mov.u64 	%SPL, __local_depot2;
	ld.param.u64 	%rd10, [_Z16init_rand_kernelPfiy_param_0];
	ld.param.u32 	%r541, [_Z16init_rand_kernelPfiy_param_1];
	ld.param.u64 	%rd11, [_Z16init_rand_kernelPfiy_param_2];
	mov.u32 	%r542, %ctaid.x;
	mov.u32 	%r543, %ntid.x;
	mov.u32 	%r544, %tid.x;
	mad.lo.s32 	%r1, %r542, %r543, %r544;
	setp.ge.s32 	%p1, %r1, %r541;
	@%p1 bra 	$L__BB2_117;
	add.u64 	%rd1, %SPL, 0;
	cvt.s64.s32 	%rd2, %r1;
	cvt.u32.u64 	%r545, %rd11;
	xor.b32  	%r546, %r545, -1429050551;
	mul.lo.s32 	%r547, %r546, 1099087573;
	{ .reg .b32 tmp; mov.b64 {tmp, %r548}, %rd11; }
	xor.b32  	%r549, %r548, -136515619;
	mul.lo.s32 	%r550, %r549, -1703105765;
	add.s32 	%r551, %r547, %r550;
	add.s32 	%r2, %r551, 6615241;
	add.s32 	%r939, %r547, 123456789;
	st.local.v2.u32 	[%rd1], {%r2, %r939};
	xor.b32  	%r552, %r547, 362436069;
	add.s32 	%r553, %r550, 521288629;
	st.local.v2.u32 	[%rd1+8], {%r552, %r553};
	xor.b32  	%r554, %r550, 88675123;
	add.s32 	%r935, %r547, 5783321;
	st.local.v2.u32 	[%rd1+16], {%r554, %r935};
	setp.eq.s32 	%p2, %r1, 0;
	@%p2 bra 	$L__BB2_116;
	mov.b32 	%r922, 0;
	mov.u64 	%rd27, %rd2;
$L__BB2_3:
	mov.u64 	%rd3, %rd27;
	and.b64  	%rd4, %rd3, 3;
	setp.eq.s64 	%p3, %rd4, 0;
	@%p3 bra 	$L__BB2_115;
	mul.wide.u32 	%rd13, %r922, 3200;
	mov.u64 	%rd14, precalc_xorwow_matrix;
	add.s64 	%rd5, %rd14, %rd13;
	mov.b32 	%r935, 0;
	mov.u32 	%r936, %r935;
	mov.u32 	%r937, %r935;
	mov.u32 	%r938, %r935;
	mov.u32 	%r939, %r935;
	mov.u32 	%r928, %r935;
$L__BB2_5:
	mul.wide.u32 	%rd15, %r928, 4;
	add.s64 	%rd16, %rd1, %rd15;
	ld.local.u32 	%r14, [%rd16+4];
	shl.b32 	%r15, %r928, 5;
	mov.b32 	%r934, 0;
$L__BB2_6:
	.pragma "nounroll";
	shr.u32 	%r558, %r14, %r934;
	and.b32  	%r559, %r558, 1;
	setp.eq.b32 	%p4, %r559, 1;
	not.pred 	%p5, %p4;
	add.s32 	%r560, %r15, %r934;
	mul.lo.s32 	%r561, %r560, 5;
	mul.wide.u32 	%rd17, %r561, 4;
	add.s64 	%rd6, %rd5, %rd17;
	@%p5 bra 	$L__BB2_8;
	ld.global.u32 	%r562, [%rd6];
	xor.b32  	%r939, %r939, %r562;
	ld.global.u32 	%r563, [%rd6+4];
	xor.b32  	%r938, %r938, %r563;
	ld.global.u32 	%r564, [%rd6+8];
	xor.b32  	%r937, %r937, %r564;
	ld.global.u32 	%r565, [%rd6+12];
	xor.b32  	%r936, %r936, %r565;
	ld.global.u32 	%r566, [%rd6+16];
	xor.b32  	%r935, %r935, %r566;
$L__BB2_8:
	and.b32  	%r568, %r558, 2;
	setp.eq.s32 	%p6, %r568, 0;
	@%p6 bra 	$L__BB2_10;
	ld.global.u32 	%r569, [%rd6+20];
	xor.b32  	%r939, %r939, %r569;
	ld.global.u32 	%r570, [%rd6+24];
	xor.b32  	%r938, %r938, %r570;
	ld.global.u32 	%r571, [%rd6+28];
	xor.b32  	%r937, %r937, %r571;
	ld.global.u32 	%r572, [%rd6+32];
	xor.b32  	%r936, %r936, %r572;
	ld.global.u32 	%r573, [%rd6+36];
	xor.b32  	%r935, %r935, %r573;
$L__BB2_10:
	and.b32  	%r575, %r558, 4;
	setp.eq.s32 	%p7, %r575, 0;
	@%p7 bra 	$L__BB2_12;
	ld.global.u32 	%r576, [%rd6+40];
	xor.b32  	%r939, %r939, %r576;
	ld.global.u32 	%r577, [%rd6+44];
	xor.b32  	%r938, %r938, %r577;
	ld.global.u32 	%r578, [%rd6+48];
	xor.b32  	%r937, %r937, %r578;
	ld.global.u32 	%r579, [%rd6+52];
	xor.b32  	%r936, %r936, %r579;
	ld.global.u32 	%r580, [%rd6+56];
	xor.b32  	%r935, %r935, %r580;
$L__BB2_12:
	and.b32  	%r582, %r558, 8;
	setp.eq.s32 	%p8, %r582, 0;
	@%p8 bra 	$L__BB2_14;
	ld.global.u32 	%r583, [%rd6+60];
	xor.b32  	%r939, %r939, %r583;
	ld.global.u32 	%r584, [%rd6+64];
	xor.b32  	%r938, %r938, %r584;
	ld.global.u32 	%r585, [%rd6+68];
	xor.b32  	%r937, %r937, %r585;
	ld.global.u32 	%r586, [%rd6+72];
	xor.b32  	%r936, %r936, %r586;
	ld.global.u32 	%r587, [%rd6+76];
	xor.b32  	%r935, %r935, %r587;
$L__BB2_14:
	and.b32  	%r589, %r558, 16;
	setp.eq.s32 	%p9, %r589, 0;
	@%p9 bra 	$L__BB2_16;
	ld.global.u32 	%r590, [%rd6+80];
	xor.b32  	%r939, %r939, %r590;
	ld.global.u32 	%r591, [%rd6+84];
	xor.b32  	%r938, %r938, %r591;
	ld.global.u32 	%r592, [%rd6+88];
	xor.b32  	%r937, %r937, %r592;
	ld.global.u32 	%r593, [%rd6+92];
	xor.b32  	%r936, %r936, %r593;
	ld.global.u32 	%r594, [%rd6+96];
	xor.b32  	%r935, %r935, %r594;
$L__BB2_16:
	and.b32  	%r596, %r558, 32;
	setp.eq.s32 	%p10, %r596, 0;
	@%p10 bra 	$L__BB2_18;
	ld.global.u32 	%r597, [%rd6+100];
	xor.b32  	%r939, %r939, %r597;
	ld.global.u32 	%r598, [%rd6+104];
	xor.b32  	%r938, %r938, %r598;
	ld.global.u32 	%r599, [%rd6+108];
	xor.b32  	%r937, %r937, %r599;
	ld.global.u32 	%r600, [%rd6+112];
	xor.b32  	%r936, %r936, %r600;
	ld.global.u32 	%r601, [%rd6+116];
	xor.b32  	%r935, %r935, %r601;
$L__BB2_18:
	and.b32  	%r603, %r558, 64;
	setp.eq.s32 	%p11, %r603, 0;
	@%p11 bra 	$L__BB2_20;
	ld.global.u32 	%r604, [%rd6+120];
	xor.b32  	%r939, %r939, %r604;
	ld.global.u32 	%r605, [%rd6+124];
	xor.b32  	%r938, %r938, %r605;
	ld.global.u32 	%r606, [%rd6+128];
	xor.b32  	%r937, %r937, %r606;
	ld.global.u32 	%r607, [%rd6+132];
	xor.b32  	%r936, %r936, %r607;
	ld.global.u32 	%r608, [%rd6+136];
	xor.b32  	%r935, %r935, %r608;
$L__BB2_20:
	and.b32  	%r610, %r558, 128;
	setp.eq.s32 	%p12, %r610, 0;
	@%p12 bra 	$L__BB2_22;
	ld.global.u32 	%r611, [%rd6+140];
	xor.b32  	%r939, %r939, %r611;
	ld.global.u32 	%r612, [%rd6+144];
	xor.b32  	%r938, %r938, %r612;
	ld.global.u32 	%r613, [%rd6+148];
	xor.b32  	%r937, %r937, %r613;
	ld.global.u32 	%r614, [%rd6+152];
	xor.b32  	%r936, %r936, %r614;
	ld.global.u32 	%r615, [%rd6+156];
	xor.b32  	%r935, %r935, %r615;
$L__BB2_22:
	and.b32  	%r617, %r558, 256;
	setp.eq.s32 	%p13, %r617, 0;
	@%p13 bra 	$L__BB2_24;
	ld.global.u32 	%r618, [%rd6+160];
	xor.b32  	%r939, %r939, %r618;
	ld.global.u32 	%r619, [%rd6+164];
	xor.b32  	%r938, %r938, %r619;
	ld.global.u32 	%r620, [%rd6+168];
	xor.b32  	%r937, %r937, %r620;
	ld.global.u32 	%r621, [%rd6+172];
	xor.b32  	%r936, %r936, %r621;
	ld.global.u32 	%r622, [%rd6+176];
	xor.b32  	%r935, %r935, %r622;
$L__BB2_24:
	and.b32  	%r624, %r558, 512;
	setp.eq.s32 	%p14, %r624, 0;
	@%p14 bra 	$L__BB2_26;
	ld.global.u32 	%r625, [%rd6+180];
	xor.b32  	%r939, %r939, %r625;
	ld.global.u32 	%r626, [%rd6+184];
	xor.b32  	%r938, %r938, %r626;
	ld.global.u32 	%r627, [%rd6+188];
	xor.b32  	%r937, %r937, %r627;
	ld.global.u32 	%r628, [%rd6+192];
	xor.b32  	%r936, %r936, %r628;
	ld.global.u32 	%r629, [%rd6+196];
	xor.b32  	%r935, %r935, %r629;
$L__BB2_26:
	and.b32  	%r631, %r558, 1024;
	setp.eq.s32 	%p15, %r631, 0;
	@%p15 bra 	$L__BB2_28;
	ld.global.u32 	%r632, [%rd6+200];
	xor.b32  	%r939, %r939, %r632;
	ld.global.u32 	%r633, [%rd6+204];
	xor.b32  	%r938, %r938, %r633;
	ld.global.u32 	%r634, [%rd6+208];
	xor.b32  	%r937, %r937, %r634;
	ld.global.u32 	%r635, [%rd6+212];
	xor.b32  	%r936, %r936, %r635;
	ld.global.u32 	%r636, [%rd6+216];
	xor.b32  	%r935, %r935, %r636;
$L__BB2_28:
	and.b32  	%r638, %r558, 2048;
	setp.eq.s32 	%p16, %r638, 0;
	@%p16 bra 	$L__BB2_30;
	ld.global.u32 	%r639, [%rd6+220];
	xor.b32  	%r939, %r939, %r639;
	ld.global.u32 	%r640, [%rd6+224];
	xor.b32  	%r938, %r938, %r640;
	ld.global.u32 	%r641, [%rd6+228];
	xor.b32  	%r937, %r937, %r641;
	ld.global.u32 	%r642, [%rd6+232];
	xor.b32  	%r936, %r936, %r642;
	ld.global.u32 	%r643, [%rd6+236];
	xor.b32  	%r935, %r935, %r643;
$L__BB2_30:
	and.b32  	%r645, %r558, 4096;
	setp.eq.s32 	%p17, %r645, 0;
	@%p17 bra 	$L__BB2_32;
	ld.global.u32 	%r646, [%rd6+240];
	xor.b32  	%r939, %r939, %r646;
	ld.global.u32 	%r647, [%rd6+244];
	xor.b32  	%r938, %r938, %r647;
	ld.global.u32 	%r648, [%rd6+248];
	xor.b32  	%r937, %r937, %r648;
	ld.global.u32 	%r649, [%rd6+252];
	xor.b32  	%r936, %r936, %r649;
	ld.global.u32 	%r650, [%rd6+256];
	xor.b32  	%r935, %r935, %r650;
$L__BB2_32:
	and.b32  	%r652, %r558, 8192;
	setp.eq.s32 	%p18, %r652, 0;
	@%p18 bra 	$L__BB2_34;
	ld.global.u32 	%r653, [%rd6+260];
	xor.b32  	%r939, %r939, %r653;
	ld.global.u32 	%r654, [%rd6+264];
	xor.b32  	%r938, %r938, %r654;
	ld.global.u32 	%r655, [%rd6+268];
	xor.b32  	%r937, %r937, %r655;
	ld.global.u32 	%r656, [%rd6+272];
	xor.b32  	%r936, %r936, %r656;
	ld.global.u32 	%r657, [%rd6+276];
	xor.b32  	%r935, %r935, %r657;
$L__BB2_34:
	and.b32  	%r659, %r558, 16384;
	setp.eq.s32 	%p19, %r659, 0;
	@%p19 bra 	$L__BB2_36;
	ld.global.u32 	%r660, [%rd6+280];
	xor.b32  	%r939, %r939, %r660;
	ld.global.u32 	%r661, [%rd6+284];
	xor.b32  	%r938, %r938, %r661;
	ld.global.u32 	%r662, [%rd6+288];
	xor.b32  	%r937, %r937, %r662;
	ld.global.u32 	%r663, [%rd6+292];
	xor.b32  	%r936, %r936, %r663;
	ld.global.u32 	%r664, [%rd6+296];
	xor.b32  	%r935, %r935, %r664;
$L__BB2_36:
	and.b32  	%r666, %r558, 32768;
	setp.eq.s32 	%p20, %r666, 0;
	@%p20 bra 	$L__BB2_38;
	ld.global.u32 	%r667, [%rd6+300];
	xor.b32  	%r939, %r939, %r667;
	ld.global.u32 	%r668, [%rd6+304];
	xor.b32  	%r938, %r938, %r668;
	ld.global.u32 	%r669, [%rd6+308];
	xor.b32  	%r937, %r937, %r669;
	ld.global.u32 	%r670, [%rd6+312];
	xor.b32  	%r936, %r936, %r670;
	ld.global.u32 	%r671, [%rd6+316];
	xor.b32  	%r935, %r935, %r671;
$L__BB2_38:
	add.s32 	%r934, %r934, 16;
	setp.ne.s32 	%p21, %r934, 32;
	@%p21 bra 	$L__BB2_6;
	mad.lo.s32 	%r672, %r928, -31, %r15;
	add.s32 	%r928, %r672, 1;
	setp.ne.s32 	%p22, %r928, 5;
	@%p22 bra 	$L__BB2_5;
	st.local.u32 	[%rd1+4], %r939;
	st.local.v2.u32 	[%rd1+8], {%r938, %r937};
	st.local.v2.u32 	[%rd1+16], {%r936, %r935};
	setp.eq.s64 	%p23, %rd4, 1;
	@%p23 bra 	$L__BB2_115;
	mov.b32 	%r935, 0;
	mov.u32 	%r1028, %r935;
	mov.u32 	%r1029, %r935;
	mov.u32 	%r1030, %r935;
	mov.u32 	%r939, %r935;
	mov.u32 	%r1020, %r935;
$L__BB2_42:
	mul.wide.u32 	%rd18, %r1020, 4;
	add.s64 	%rd19, %rd1, %rd18;
	ld.local.u32 	%r190, [%rd19+4];
	shl.b32 	%r191, %r1020, 5;
	mov.b32 	%r1026, 0;
$L__BB2_43:
	.pragma "nounroll";
	shr.u32 	%r675, %r190, %r1026;
	and.b32  	%r676, %r675, 1;
	setp.eq.b32 	%p24, %r676, 1;
	not.pred 	%p25, %p24;
	add.s32 	%r677, %r191, %r1026;
	mul.lo.s32 	%r678, %r677, 5;
	mul.wide.u32 	%rd20, %r678, 4;
	add.s64 	%rd7, %rd5, %rd20;
	@%p25 bra 	$L__BB2_45;
	ld.global.u32 	%r679, [%rd7];
	xor.b32  	%r939, %r939, %r679;
	ld.global.u32 	%r680, [%rd7+4];
	xor.b32  	%r1030, %r1030, %r680;
	ld.global.u32 	%r681, [%rd7+8];
	xor.b32  	%r1029, %r1029, %r681;
	ld.global.u32 	%r682, [%rd7+12];
	xor.b32  	%r1028, %r1028, %r682;
	ld.global.u32 	%r683, [%rd7+16];
	xor.b32  	%r935, %r935, %r683;
$L__BB2_45:
	and.b32  	%r685, %r675, 2;
	setp.eq.s32 	%p26, %r685, 0;
	@%p26 bra 	$L__BB2_47;
	ld.global.u32 	%r686, [%rd7+20];
	xor.b32  	%r939, %r939, %r686;
	ld.global.u32 	%r687, [%rd7+24];
	xor.b32  	%r1030, %r1030, %r687;
	ld.global.u32 	%r688, [%rd7+28];
	xor.b32  	%r1029, %r1029, %r688;
	ld.global.u32 	%r689, [%rd7+32];
	xor.b32  	%r1028, %r1028, %r689;
	ld.global.u32 	%r690, [%rd7+36];
	xor.b32  	%r935, %r935, %r690;
$L__BB2_47:
	and.b32  	%r692, %r675, 4;
	setp.eq.s32 	%p27, %r692, 0;
	@%p27 bra 	$L__BB2_49;
	ld.global.u32 	%r693, [%rd7+40];
	xor.b32  	%r939, %r939, %r693;
	ld.global.u32 	%r694, [%rd7+44];
	xor.b32  	%r1030, %r1030, %r694;
	ld.global.u32 	%r695, [%rd7+48];
	xor.b32  	%r1029, %r1029, %r695;
	ld.global.u32 	%r696, [%rd7+52];
	xor.b32  	%r1028, %r1028, %r696;
	ld.global.u32 	%r697, [%rd7+56];
	xor.b32  	%r935, %r935, %r697;
$L__BB2_49:
	and.b32  	%r699, %r675, 8;
	setp.eq.s32 	%p28, %r699, 0;
	@%p28 bra 	$L__BB2_51;
	ld.global.u32 	%r700, [%rd7+60];
	xor.b32  	%r939, %r939, %r700;
	ld.global.u32 	%r701, [%rd7+64];
	xor.b32  	%r1030, %r1030, %r701;
	ld.global.u32 	%r702, [%rd7+68];
	xor.b32  	%r1029, %r1029, %r702;
	ld.global.u32 	%r703, [%rd7+72];
	xor.b32  	%r1028, %r1028, %r703;
	ld.global.u32 	%r704, [%rd7+76];
	xor.b32  	%r935, %r935, %r704;
$L__BB2_51:
	and.b32  	%r706, %r675, 16;
	setp.eq.s32 	%p29, %r706, 0;
	@%p29 bra 	$L__BB2_53;
	ld.global.u32 	%r707, [%rd7+80];
	xor.b32  	%r939, %r939, %r707;
	ld.global.u32 	%r708, [%rd7+84];
	xor.b32  	%r1030, %r1030, %r708;
	ld.global.u32 	%r709, [%rd7+88];
	xor.b32  	%r1029, %r1029, %r709;
	ld.global.u32 	%r710, [%rd7+92];
	xor.b32  	%r1028, %r1028, %r710;
	ld.global.u32 	%r711, [%rd7+96];
	xor.b32  	%r935, %r935, %r711;
$L__BB2_53:
	and.b32  	%r713, %r675, 32;
	setp.eq.s32 	%p30, %r713, 0;
	@%p30 bra 	$L__BB2_55;
	ld.global.u32 	%r714, [%rd7+100];
	xor.b32  	%r939, %r939, %r714;
	ld.global.u32 	%r715, [%rd7+104];
	xor.b32  	%r1030, %r1030, %r715;
	ld.global.u32 	%r716, [%rd7+108];
	xor.b32  	%r1029, %r1029, %r716;
	ld.global.u32 	%r717, [%rd7+112];
	xor.b32  	%r1028, %r1028, %r717;
	ld.global.u32 	%r718, [%rd7+116];
	xor.b32  	%r935, %r935, %r718;
$L__BB2_55:
	and.b32  	%r720, %r675, 64;
	setp.eq.s32 	%p31, %r720, 0;
	@%p31 bra 	$L__BB2_57;
	ld.global.u32 	%r721, [%rd7+120];
	xor.b32  	%r939, %r939, %r721;
	ld.global.u32 	%r722, [%rd7+124];
	xor.b32  	%r1030, %r1030, %r722;
	ld.global.u32 	%r723, [%rd7+128];
	xor.b32  	%r1029, %r1029, %r723;
	ld.global.u32 	%r724, [%rd7+132];
	xor.b32  	%r1028, %r1028, %r724;
	ld.global.u32 	%r725, [%rd7+136];
	xor.b32  	%r935, %r935, %r725;
$L__BB2_57:
	and.b32  	%r727, %r675, 128;
	setp.eq.s32 	%p32, %r727, 0;
	@%p32 bra 	$L__BB2_59;
	ld.global.u32 	%r728, [%rd7+140];
	xor.b32  	%r939, %r939, %r728;
	ld.global.u32 	%r729, [%rd7+144];
	xor.b32  	%r1030, %r1030, %r729;
	ld.global.u32 	%r730, [%rd7+148];
	xor.b32  	%r1029, %r1029, %r730;
	ld.global.u32 	%r731, [%rd7+152];
	xor.b32  	%r1028, %r1028, %r731;
	ld.global.u32 	%r732, [%rd7+156];
	xor.b32  	%r935, %r935, %r732;
$L__BB2_59:
	and.b32  	%r734, %r675, 256;
	setp.eq.s32 	%p33, %r734, 0;
	@%p33 bra 	$L__BB2_61;
	ld.global.u32 	%r735, [%rd7+160];
	xor.b32  	%r939, %r939, %r735;
	ld.global.u32 	%r736, [%rd7+164];
	xor.b32  	%r1030, %r1030, %r736;
	ld.global.u32 	%r737, [%rd7+168];
	xor.b32  	%r1029, %r1029, %r737;
	ld.global.u32 	%r738, [%rd7+172];
	xor.b32  	%r1028, %r1028, %r738;
	ld.global.u32 	%r739, [%rd7+176];
	xor.b32  	%r935, %r935, %r739;
$L__BB2_61:
	and.b32  	%r741, %r675, 512;
	setp.eq.s32 	%p34, %r741, 0;
	@%p34 bra 	$L__BB2_63;
	ld.global.u32 	%r742, [%rd7+180];
	xor.b32  	%r939, %r939, %r742;
	ld.global.u32 	%r743, [%rd7+184];
	xor.b32  	%r1030, %r1030, %r743;
	ld.global.u32 	%r744, [%rd7+188];
	xor.b32  	%r1029, %r1029, %r744;
	ld.global.u32 	%r745, [%rd7+192];
	xor.b32  	%r1028, %r1028, %r745;
	ld.global.u32 	%r746, [%rd7+196];
	xor.b32  	%r935, %r935, %r746;
$L__BB2_63:
	and.b32  	%r748, %r675, 1024;
	setp.eq.s32 	%p35, %r748, 0;
	@%p35 bra 	$L__BB2_65;
	ld.global.u32 	%r749, [%rd7+200];
	xor.b32  	%r939, %r939, %r749;
	ld.global.u32 	%r750, [%rd7+204];
	xor.b32  	%r1030, %r1030, %r750;
	ld.global.u32 	%r751, [%rd7+208];
	xor.b32  	%r1029, %r1029, %r751;
	ld.global.u32 	%r752, [%rd7+212];
	xor.b32  	%r1028, %r1028, %r752;
	ld.global.u32 	%r753, [%rd7+216];
	xor.b32  	%r935, %r935, %r753;
$L__BB2_65:
	and.b32  	%r755, %r675, 2048;
	setp.eq.s32 	%p36, %r755, 0;
	@%p36 bra 	$L__BB2_67;
	ld.global.u32 	%r756, [%rd7+220];
	xor.b32  	%r939, %r939, %r756;
	ld.global.u32 	%r757, [%rd7+224];
	xor.b32  	%r1030, %r1030, %r757;
	ld.global.u32 	%r758, [%rd7+228];
	xor.b32  	%r1029, %r1029, %r758;
	ld.global.u32 	%r759, [%rd7+232];
	xor.b32  	%r1028, %r1028, %r759;
	ld.global.u32 	%r760, [%rd7+236];
	xor.b32  	%r935, %r935, %r760;
$L__BB2_67:
	and.b32  	%r762, %r675, 4096;
	setp.eq.s32 	%p37, %r762, 0;
	@%p37 bra 	$L__BB2_69;
	ld.global.u32 	%r763, [%rd7+240];
	xor.b32  	%r939, %r939, %r763;
	ld.global.u32 	%r764, [%rd7+244];
	xor.b32  	%r1030, %r1030, %r764;
	ld.global.u32 	%r765, [%rd7+248];
	xor.b32  	%r1029, %r1029, %r765;
	ld.global.u32 	%r766, [%rd7+252];
	xor.b32  	%r1028, %r1028, %r766;
	ld.global.u32 	%r767, [%rd7+256];
	xor.b32  	%r935, %r935, %r767;
$L__BB2_69:
	and.b32  	%r769, %r675, 8192;
	setp.eq.s32 	%p38, %r769, 0;
	@%p38 bra 	$L__BB2_71;
	ld.global.u32 	%r770, [%rd7+260];
	xor.b32  	%r939, %r939, %r770;
	ld.global.u32 	%r771, [%rd7+264];
	xor.b32  	%r1030, %r1030, %r771;
	ld.global.u32 	%r772, [%rd7+268];
	xor.b32  	%r1029, %r1029, %r772;
	ld.global.u32 	%r773, [%rd7+272];
	xor.b32  	%r1028, %r1028, %r773;
	ld.global.u32 	%r774, [%rd7+276];
	xor.b32  	%r935, %r935, %r774;
$L__BB2_71:
	and.b32  	%r776, %r675, 16384;
	setp.eq.s32 	%p39, %r776, 0;
	@%p39 bra 	$L__BB2_73;
	ld.global.u32 	%r777, [%rd7+280];
	xor.b32  	%r939, %r939, %r777;
	ld.global.u32 	%r778, [%rd7+284];
	xor.b32  	%r1030, %r1030, %r778;
	ld.global.u32 	%r779, [%rd7+288];
	xor.b32  	%r1029, %r1029, %r779;
	ld.global.u32 	%r780, [%rd7+292];
	xor.b32  	%r1028, %r1028, %r780;
	ld.global.u32 	%r781, [%rd7+296];
	xor.b32  	%r935, %r935, %r781;
$L__BB2_73:
	and.b32  	%r783, %r675, 32768;
	setp.eq.s32 	%p40, %r783, 0;
	@%p40 bra 	$L__BB2_75;
	ld.global.u32 	%r784, [%rd7+300];
	xor.b32  	%r939, %r939, %r784;
	ld.global.u32 	%r785, [%rd7+304];
	xor.b32  	%r1030, %r1030, %r785;
	ld.global.u32 	%r786, [%rd7+308];
	xor.b32  	%r1029, %r1029, %r786;
	ld.global.u32 	%r787, [%rd7+312];
	xor.b32  	%r1028, %r1028, %r787;
	ld.global.u32 	%r788, [%rd7+316];
	xor.b32  	%r935, %r935, %r788;
$L__BB2_75:
	add.s32 	%r1026, %r1026, 16;
	setp.ne.s32 	%p41, %r1026, 32;
	@%p41 bra 	$L__BB2_43;
	mad.lo.s32 	%r789, %r1020, -31, %r191;
	add.s32 	%r1020, %r789, 1;
	setp.ne.s32 	%p42, %r1020, 5;
	@%p42 bra 	$L__BB2_42;
	st.local.u32 	[%rd1+4], %r939;
	st.local.v2.u32 	[%rd1+8], {%r1030, %r1029};
	st.local.v2.u32 	[%rd1+16], {%r1028, %r935};
	setp.ne.s64 	%p43, %rd4, 3;
	@%p43 bra 	$L__BB2_115;
	mov.b32 	%r935, 0;
	mov.u32 	%r1120, %r935;
	mov.u32 	%r1121, %r935;
	mov.u32 	%r1122, %r935;
	mov.u32 	%r939, %r935;
	mov.u32 	%r1112, %r935;
$L__BB2_79:
	mul.wide.u32 	%rd21, %r1112, 4;
	add.s64 	%rd22, %rd1, %rd21;
	ld.local.u32 	%r366, [%rd22+4];
	shl.b32 	%r367, %r1112, 5;
	mov.b32 	%r1118, 0;
$L__BB2_80:
	.pragma "nounroll";
	shr.u32 	%r792, %r366, %r1118;
	and.b32  	%r793, %r792, 1;
	setp.eq.b32 	%p44, %r793, 1;
	not.pred 	%p45, %p44;
	add.s32 	%r794, %r367, %r1118;
	mul.lo.s32 	%r795, %r794, 5;
	mul.wide.u32 	%rd23, %r795, 4;
	add.s64 	%rd8, %rd5, %rd23;
	@%p45 bra 	$L__BB2_82;
	ld.global.u32 	%r796, [%rd8];
	xor.b32  	%r939, %r939, %r796;
	ld.global.u32 	%r797, [%rd8+4];
	xor.b32  	%r1122, %r1122, %r797;
	ld.global.u32 	%r798, [%rd8+8];
	xor.b32  	%r1121, %r1121, %r798;
	ld.global.u32 	%r799, [%rd8+12];
	xor.b32  	%r1120, %r1120, %r799;
	ld.global.u32 	%r800, [%rd8+16];
	xor.b32  	%r935, %r935, %r800;
$L__BB2_82:
	and.b32  	%r802, %r792, 2;
	setp.eq.s32 	%p46, %r802, 0;
	@%p46 bra 	$L__BB2_84;
	ld.global.u32 	%r803, [%rd8+20];
	xor.b32  	%r939, %r939, %r803;
	ld.global.u32 	%r804, [%rd8+24];
	xor.b32  	%r1122, %r1122, %r804;
	ld.global.u32 	%r805, [%rd8+28];
	xor.b32  	%r1121, %r1121, %r805;
	ld.global.u32 	%r806, [%rd8+32];
	xor.b32  	%r1120, %r1120, %r806;
	ld.global.u32 	%r807, [%rd8+36];
	xor.b32  	%r935, %r935, %r807;
$L__BB2_84:
	and.b32  	%r809, %r792, 4;
	setp.eq.s32 	%p47, %r809, 0;
	@%p47 bra 	$L__BB2_86;
	ld.global.u32 	%r810, [%rd8+40];
	xor.b32  	%r939, %r939, %r810;
	ld.global.u32 	%r811, [%rd8+44];
	xor.b32  	%r1122, %r1122, %r811;
	ld.global.u32 	%r812, [%rd8+48];
	xor.b32  	%r1121, %r1121, %r812;
	ld.global.u32 	%r813, [%rd8+52];
	xor.b32  	%r1120, %r1120, %r813;
	ld.global.u32 	%r814, [%rd8+56];
	xor.b32  	%r935, %r935, %r814;
$L__BB2_86:
	and.b32  	%r816, %r792, 8;
	setp.eq.s32 	%p48, %r816, 0;
	@%p48 bra 	$L__BB2_88;
	ld.global.u32 	%r817, [%rd8+60];
	xor.b32  	%r939, %r939, %r817;
	ld.global.u32 	%r818, [%rd8+64];
	xor.b32  	%r1122, %r1122, %r818;
	ld.global.u32 	%r819, [%rd8+68];
	xor.b32  	%r1121, %r1121, %r819;
	ld.global.u32 	%r820, [%rd8+72];
	xor.b32  	%r1120, %r1120, %r820;
	ld.global.u32 	%r821, [%rd8+76];
	xor.b32  	%r935, %r935, %r821;
$L__BB2_88:
	and.b32  	%r823, %r792, 16;
	setp.eq.s32 	%p49, %r823, 0;
	@%p49 bra 	$L__BB2_90;
	ld.global.u32 	%r824, [%rd8+80];
	xor.b32  	%r939, %r939, %r824;
	ld.global.u32 	%r825, [%rd8+84];
	xor.b32  	%r1122, %r1122, %r825;
	ld.global.u32 	%r826, [%rd8+88];
	xor.b32  	%r1121, %r1121, %r826;
	ld.global.u32 	%r827, [%rd8+92];
	xor.b32  	%r1120, %r1120, %r827;
	ld.global.u32 	%r828, [%rd8+96];
	xor.b32  	%r935, %r935, %r828;
$L__BB2_90:
	and.b32  	%r830, %r792, 32;
	setp.eq.s32 	%p50, %r830, 0;
	@%p50 bra 	$L__BB2_92;
	ld.global.u32 	%r831, [%rd8+100];
	xor.b32  	%r939, %r939, %r831;
	ld.global.u32 	%r832, [%rd8+104];
	xor.b32  	%r1122, %r1122, %r832;
	ld.global.u32 	%r833, [%rd8+108];
	xor.b32  	%r1121, %r1121, %r833;
	ld.global.u32 	%r834, [%rd8+112];
	xor.b32  	%r1120, %r1120, %r834;
	ld.global.u32 	%r835, [%rd8+116];
	xor.b32  	%r935, %r935, %r835;
$L__BB2_92:
	and.b32  	%r837, %r792, 64;
	setp.eq.s32 	%p51, %r837, 0;
	@%p51 bra 	$L__BB2_94;
	ld.global.u32 	%r838, [%rd8+120];
	xor.b32  	%r939, %r939, %r838;
	ld.global.u32 	%r839, [%rd8+124];
	xor.b32  	%r1122, %r1122, %r839;
	ld.global.u32 	%r840, [%rd8+128];
	xor.b32  	%r1121, %r1121, %r840;
	ld.global.u32 	%r841, [%rd8+132];
	xor.b32  	%r1120, %r1120, %r841;
	ld.global.u32 	%r842, [%rd8+136];
	xor.b32  	%r935, %r935, %r842;
$L__BB2_94:
	and.b32  	%r844, %r792, 128;
	setp.eq.s32 	%p52, %r844, 0;
	@%p52 bra 	$L__BB2_96;
	ld.global.u32 	%r845, [%rd8+140];
	xor.b32  	%r939, %r939, %r845;
	ld.global.u32 	%r846, [%rd8+144];
	xor.b32  	%r1122, %r1122, %r846;
	ld.global.u32 	%r847, [%rd8+148];
	xor.b32  	%r1121, %r1121, %r847;
	ld.global.u32 	%r848, [%rd8+152];
	xor.b32  	%r1120, %r1120, %r848;
	ld.global.u32 	%r849, [%rd8+156];
	xor.b32  	%r935, %r935, %r849;
$L__BB2_96:
	and.b32  	%r851, %r792, 256;
	setp.eq.s32 	%p53, %r851, 0;
	@%p53 bra 	$L__BB2_98;
	ld.global.u32 	%r852, [%rd8+160];
	xor.b32  	%r939, %r939, %r852;
	ld.global.u32 	%r853, [%rd8+164];
	xor.b32  	%r1122, %r1122, %r853;
	ld.global.u32 	%r854, [%rd8+168];
	xor.b32  	%r1121, %r1121, %r854;
	ld.global.u32 	%r855, [%rd8+172];
	xor.b32  	%r1120, %r1120, %r855;
	ld.global.u32 	%r856, [%rd8+176];
	xor.b32  	%r935, %r935, %r856;
$L__BB2_98:
	and.b32  	%r858, %r792, 512;
	setp.eq.s32 	%p54, %r858, 0;
	@%p54 bra 	$L__BB2_100;
	ld.global.u32 	%r859, [%rd8+180];
	xor.b32  	%r939, %r939, %r859;
	ld.global.u32 	%r860, [%rd8+184];
	xor.b32  	%r1122, %r1122, %r860;
	ld.global.u32 	%r861, [%rd8+188];
	xor.b32  	%r1121, %r1121, %r861;
	ld.global.u32 	%r862, [%rd8+192];
	xor.b32  	%r1120, %r1120, %r862;
	ld.global.u32 	%r863, [%rd8+196];
	xor.b32  	%r935, %r935, %r863;
$L__BB2_100:
	and.b32  	%r865, %r792, 1024;
	setp.eq.s32 	%p55, %r865, 0;
	@%p55 bra 	$L__BB2_102;
	ld.global.u32 	%r866, [%rd8+200];
	xor.b32  	%r939, %r939, %r866;
	ld.global.u32 	%r867, [%rd8+204];
	xor.b32  	%r1122, %r1122, %r867;
	ld.global.u32 	%r868, [%rd8+208];
	xor.b32  	%r1121, %r1121, %r868;
	ld.global.u32 	%r869, [%rd8+212];
	xor.b32  	%r1120, %r1120, %r869;
	ld.global.u32 	%r870, [%rd8+216];
	xor.b32  	%r935, %r935, %r870;
$L__BB2_102:
	and.b32  	%r872, %r792, 2048;
	setp.eq.s32 	%p56, %r872, 0;
	@%p56 bra 	$L__BB2_104;
	ld.global.u32 	%r873, [%rd8+220];
	xor.b32  	%r939, %r939, %r873;
	ld.global.u32 	%r874, [%rd8+224];
	xor.b32  	%r1122, %r1122, %r874;
	ld.global.u32 	%r875, [%rd8+228];
	xor.b32  	%r1121, %r1121, %r875;
	ld.global.u32 	%r876, [%rd8+232];
	xor.b32  	%r1120, %r1120, %r876;
	ld.global.u32 	%r877, [%rd8+236];
	xor.b32  	%r935, %r935, %r877;
$L__BB2_104:
	and.b32  	%r879, %r792, 4096;
	setp.eq.s32 	%p57, %r879, 0;
	@%p57 bra 	$L__BB2_106;
	ld.global.u32 	%r880, [%rd8+240];
	xor.b32  	%r939, %r939, %r880;
	ld.global.u32 	%r881, [%rd8+244];
	xor.b32  	%r1122, %r1122, %r881;
	ld.global.u32 	%r882, [%rd8+248];
	xor.b32  	%r1121, %r1121, %r882;
	ld.global.u32 	%r883, [%rd8+252];
	xor.b32  	%r1120, %r1120, %r883;
	ld.global.u32 	%r884, [%rd8+256];
	xor.b32  	%r935, %r935, %r884;
$L__BB2_106:
	and.b32  	%r886, %r792, 8192;
	setp.eq.s32 	%p58, %r886, 0;
	@%p58 bra 	$L__BB2_108;
	ld.global.u32 	%r887, [%rd8+260];
	xor.b32  	%r939, %r939, %r887;
	ld.global.u32 	%r888, [%rd8+264];
	xor.b32  	%r1122, %r1122, %r888;
	ld.global.u32 	%r889, [%rd8+268];
	xor.b32  	%r1121, %r1121, %r889;
	ld.global.u32 	%r890, [%rd8+272];
	xor.b32  	%r1120, %r1120, %r890;
	ld.global.u32 	%r891, [%rd8+276];
	xor.b32  	%r935, %r935, %r891;
$L__BB2_108:
	and.b32  	%r893, %r792, 16384;
	setp.eq.s32 	%p59, %r893, 0;
	@%p59 bra 	$L__BB2_110;
	ld.global.u32 	%r894, [%rd8+280];
	xor.b32  	%r939, %r939, %r894;
	ld.global.u32 	%r895, [%rd8+284];
	xor.b32  	%r1122, %r1122, %r895;
	ld.global.u32 	%r896, [%rd8+288];
	xor.b32  	%r1121, %r1121, %r896;
	ld.global.u32 	%r897, [%rd8+292];
	xor.b32  	%r1120, %r1120, %r897;
	ld.global.u32 	%r898, [%rd8+296];
	xor.b32  	%r935, %r935, %r898;
$L__BB2_110:
	and.b32  	%r900, %r792, 32768;
	setp.eq.s32 	%p60, %r900, 0;
	@%p60 bra 	$L__BB2_112;
	ld.global.u32 	%r901, [%rd8+300];
	xor.b32  	%r939, %r939, %r901;
	ld.global.u32 	%r902, [%rd8+304];
	xor.b32  	%r1122, %r1122, %r902;
	ld.global.u32 	%r903, [%rd8+308];
	xor.b32  	%r1121, %r1121, %r903;
	ld.global.u32 	%r904, [%rd8+312];
	xor.b32  	%r1120, %r1120, %r904;
	ld.global.u32 	%r905, [%rd8+316];
	xor.b32  	%r935, %r935, %r905;
$L__BB2_112:
	add.s32 	%r1118, %r1118, 16;
	setp.ne.s32 	%p61, %r1118, 32;
	@%p61 bra 	$L__BB2_80;
	mad.lo.s32 	%r906, %r1112, -31, %r367;
	add.s32 	%r1112, %r906, 1;
	setp.ne.s32 	%p62, %r1112, 5;
	@%p62 bra 	$L__BB2_79;
	st.local.u32 	[%rd1+4], %r939;
	st.local.v2.u32 	[%rd1+8], {%r1122, %r1121};
	st.local.v2.u32 	[%rd1+16], {%r1120, %r935};
$L__BB2_115:
	shr.u64 	%rd27, %rd3, 2;
	add.s32 	%r922, %r922, 1;
	setp.gt.u64 	%p63, %rd3, 3;
	@%p63 bra 	$L__BB2_3;
$L__BB2_116:
	shr.u32 	%r907, %r939, 2;
	xor.b32  	%r908, %r907, %r939;
	shl.b32 	%r909, %r935, 4;
	shl.b32 	%r910, %r908, 1;
	xor.b32  	%r911, %r910, %r909;
	xor.b32  	%r912, %r911, %r908;
	xor.b32  	%r913, %r912, %r935;
	add.s32 	%r914, %r2, %r913;
	add.s32 	%r915, %r914, 362437;
	mul.hi.u32 	%r916, %r915, 1374389535;
	shr.u32 	%r917, %r916, 5;
	mul.lo.s32 	%r918, %r917, 100;
	sub.s32 	%r919, %r915, %r918;
	cvt.rn.f32.u32 	%f1, %r919;
	div.rn.f32 	%f2, %f1, 0f42C80000;
	cvta.to.global.u64 	%rd24, %rd10;
	shl.b64 	%rd25, %rd2, 2;
	add.s64 	%rd26, %rd24, %rd25;
	st.global.f32 	[%rd26], %f2;
$L__BB2_117:
	ret;

}
	// .globl	_Z10add_kernelPfS_S_i
.visible .entry _Z10add_kernelPfS_S_i(
	.param .u64 .ptr .align 1 _Z10add_kernelPfS_S_i_param_0,
	.param .u64 .ptr .align 1 _Z10add_kernelPfS_S_i_param_1,
	.param .u64 .ptr .align 1 _Z10add_kernelPfS_S_i_param_2,
	.param .u32 _Z10add_kernelPfS_S_i_param_3
)
{
	.reg .pred 	%p<2>;
	.reg .b32 	%r<6>;
	.reg .b32 	%f<4>;
	.reg .b64 	%rd<11>;

	ld.param.u64 	%rd1, [_Z10add_kernelPfS_S_i_param_0];
	ld.param.u64 	%rd2, [_Z10add_kernelPfS_S_i_param_1];
	ld.param.u64 	%rd3, [_Z10add_kernelPfS_S_i_param_2];
	ld.param.u32 	%r2, [_Z10add_kernelPfS_S_i_param_3];
	mov.u32 	%r3, %ctaid.x;
	mov.u32 	%r4, %ntid.x;
	mov.u32 	%r5, %tid.x;
	mad.lo.s32 	%r1, %r3, %r4, %r5;
	setp.ge.s32 	%p1, %r1, %r2;
	@%p1 bra 	$L__BB3_2;
	cvta.to.global.u64 	%rd4, %rd2;
	cvta.to.global.u64 	%rd5, %rd3;
	cvta.to.global.u64 	%rd6, %rd1;
	mul.wide.s32 	%rd7, %r1, 4;
	add.s64 	%rd8, %rd4, %rd7;
	ld.global.f32 	%f1, [%rd8];
	add.s64 	%rd9, %rd5, %rd7;
	ld.global.f32 	%f2, [%rd9];
	add.f32 	%f3, %f1, %f2;
	add.s64 	%rd10, %rd6, %rd7;
	st.global.f32 	[%rd10], %f3;
$L__BB3_2:
	ret;

}
	// .globl	_Z15add_bias_kernelPfS_S_PiS0_iii
.visible .entry _Z15add_bias_kernelPfS_S_PiS0_iii(
	.param .u64 .ptr .align 1 _Z15add_bias_kernelPfS_S_PiS0_iii_param_0,
	.param .u64 .ptr .align 1 _Z15add_bias_kernelPfS_S_PiS0_iii_param_1,
	.param .u64 .ptr .align 1 _Z15add_bias_kernelPfS_S_PiS0_iii_param_2,
	.param .u64 .ptr .align 1 _Z15add_bias_kernelPfS_S_PiS0_iii_param_3,
	.param .u64 .ptr .align 1 _Z15add_bias_kernelPfS_S_PiS0_iii_param_4,
	.param .u32 _Z15add_bias_kernelPfS_S_PiS0_iii_param_5,
	.param .u32 _Z15add_bias_kernelPfS_S_PiS0_iii_param_6,
	.param .u32 _Z15add_bias_kernelPfS_S_PiS0_iii_param_7
)
{
	.reg .pred 	%p<4>;
	.reg .b32 	%r<14>;
	.reg .b32 	%f<4>;
	.reg .b64 	%rd<13>;

	ld.param.u64 	%rd1, [_Z15add_bias_kernelPfS_S_PiS0_iii_param_0];
	ld.param.u64 	%rd2, [_Z15add_bias_kernelPfS_S_PiS0_iii_param_1];
	ld.param.u64 	%rd3, [_Z15add_bias_kernelPfS_S_PiS0_iii_param_2];
	ld.param.u32 	%r5, [_Z15add_bias_kernelPfS_S_PiS0_iii_param_5];
	ld.param.u32 	%r3, [_Z15add_bias_kernelPfS_S_PiS0_iii_param_6];
	ld.param.u32 	%r4, [_Z15add_bias_kernelPfS_S_PiS0_iii_param_7];
	mov.u32 	%r6, %ctaid.y;
	mov.u32 	%r7, %ntid.y;
	mov.u32 	%r8, %tid.y;
	mad.lo.s32 	%r1, %r6, %r7, %r8;
	mov.u32 	%r9, %ctaid.x;
	mov.u32 	%r10, %ntid.x;
	mov.u32 	%r11, %tid.x;
	mad.lo.s32 	%r2, %r9, %r10, %r11;
	setp.ge.s32 	%p1, %r1, %r5;
	setp.ge.s32 	%p2, %r2, %r4;
	or.pred  	%p3, %p1, %p2;
	@%p3 bra 	$L__BB4_2;
	cvta.to.global.u64 	%rd4, %rd2;
	cvta.to.global.u64 	%rd5, %rd3;
	cvta.to.global.u64 	%rd6, %rd1;
	mad.lo.s32 	%r12, %r3, %r1, %r2;
	mul.wide.s32 	%rd7, %r12, 4;
	add.s64 	%rd8, %rd4, %rd7;
	ld.global.f32 	%f1, [%rd8];
	mul.wide.s32 	%rd9, %r2, 4;
	add.s64 	%rd10, %rd5, %rd9;
	ld.global.f32 	%f2, [%rd10];
	add.f32 	%f3, %f1, %f2;
	mad.lo.s32 	%r13, %r4, %r1, %r2;
	mul.wide.s32 	%rd11, %r13, 4;
	add.s64 	%rd12, %rd6, %rd11;
	st.global.f32 	[%rd12], %f3;
$L__BB4_2:
	ret;

}
	// .globl	_Z18add_bias_3d_kernelPfS_S_PiS0_iiii
.visible .entry _Z18add_bias_3d_kernelPfS_S_PiS0_iiii(
	.param .u64 .ptr .align 1 _Z18add_bias_3d_kernelPfS_S_PiS0_iiii_param_0,
	.param .u64 .ptr .align 1 _Z18add_bias_3d_kernelPfS_S_PiS0_iiii_param_1,
	.param .u64 .ptr .align 1 _Z18add_bias_3d_kernelPfS_S_PiS0_iiii_param_2,
	.param .u64 .ptr .align 1 _Z18add_bias_3d_kernelPfS_S_PiS0_iiii_param_3,
	.param .u64 .ptr .align 1 _Z18add_bias_3d_kernelPfS_S_PiS0_iiii_param_4,
	.param .u32 _Z18add_bias_3d_kernelPfS_S_PiS0_iiii_param_5,
	.param .u32 _Z18add_bias_3d_kernelPfS_S_PiS0_iiii_param_6,
	.param .u32 _Z18add_bias_3d_kernelPfS_S_PiS0_iiii_param_7,
	.param .u32 _Z18add_bias_3d_kernelPfS_S_PiS0_iiii_param_8
)
{
	.reg .pred 	%p<4>;
	.reg .b32 	%r<16>;
	.reg .b32 	%f<4>;
	.reg .b64 	%rd<13>;

	ld.param.u64 	%rd1, [_Z18add_bias_3d_kernelPfS_S_PiS0_iiii_param_0];
	ld.param.u64 	%rd2, [_Z18add_bias_3d_kernelPfS_S_PiS0_iiii_param_1];
	ld.param.u64 	%rd3, [_Z18add_bias_3d_kernelPfS_S_PiS0_iiii_param_2];
	ld.param.u32 	%r3, [_Z18add_bias_3d_kernelPfS_S_PiS0_iiii_param_6];
	ld.param.u32 	%r4, [_Z18add_bias_3d_kernelPfS_S_PiS0_iiii_param_7];
	ld.param.u32 	%r5, [_Z18add_bias_3d_kernelPfS_S_PiS0_iiii_param_8];
	mov.u32 	%r6, %ctaid.y;
	mov.u32 	%r7, %ntid.y;
	mov.u32 	%r8, %tid.y;
	mad.lo.s32 	%r1, %r6, %r7, %r8;
	mov.u32 	%r9, %ctaid.x;
	mov.u32 	%r10, %ntid.x;
	mov.u32 	%r11, %tid.x;
	mad.lo.s32 	%r2, %r9, %r10, %r11;
	setp.ge.s32 	%p1, %r1, %r3;
	setp.ge.s32 	%p2, %r2, %r5;
	or.pred  	%p3, %p1, %p2;
	@%p3 bra 	$L__BB5_2;
	cvta.to.global.u64 	%rd4, %rd2;
	cvta.to.global.u64 	%rd5, %rd3;
	cvta.to.global.u64 	%rd6, %rd1;
	mov.u32 	%r12, %ctaid.z;
	mad.lo.s32 	%r13, %r3, %r12, %r1;
	mad.lo.s32 	%r14, %r13, %r4, %r2;
	mul.wide.s32 	%rd7, %r14, 4;
	add.s64 	%rd8, %rd4, %rd7;
	ld.global.f32 	%f1, [%rd8];
	mul.wide.s32 	%rd9, %r2, 4;
	add.s64 	%rd10, %rd5, %rd9;
	ld.global.f32 	%f2, [%rd10];
	add.f32 	%f3, %f1, %f2;
	mad.lo.s32 	%r15, %r13, %r5, %r2;
	mul.wide.s32 	%rd11, %r15, 4;
	add.s64 	%rd12, %rd6, %rd11;
	st.global.f32 	[%rd12], %f3;
$L__BB5_2:
	ret;

}
	// .globl	_Z15multiply_kernelPfS_S_i
.visible .entry _Z15multiply_kernelPfS_S_i(
	.param .u64 .ptr .align 1 _Z15multiply_kernelPfS_S_i_param_0,
	.param .u64 .ptr .align 1 _Z15multiply_kernelPfS_S_i_param_1,
	.param .u64 .ptr .align 1 _Z15multiply_kernelPfS_S_i_param_2,
	.param .u32 _Z15multiply_kernelPfS_S_i_param_3
)
{
	.reg .pred 	%p<2>;
	.reg .b32 	%r<6>;
	.reg .b32 	%f<4>;
	.reg .b64 	%rd<11>;

	ld.param.u64 	%rd1, [_Z15multiply_kernelPfS_S_i_param_0];
	ld.param.u64 	%rd2, [_Z15multiply_kernelPfS_S_i_param_1];
	ld.param.u64 	%rd3, [_Z15multiply_kernelPfS_S_i_param_2];
	ld.param.u32 	%r2, [_Z15multiply_kernelPfS_S_i_param_3];
	mov.u32 	%r3, %ctaid.x;
	mov.u32 	%r4, %ntid.x;
	mov.u32 	%r5, %tid.x;
	mad.lo.s32 	%r1, %r3, %r4, %r5;
	setp.ge.s32 	%p1, %r1, %r2;
	@%p1 bra 	$L__BB6_2;
	cvta.to.global.u64 	%rd4, %rd2;
	cvta.to.global.u64 	%rd5, %rd3;
	cvta.to.global.u64 	%rd6, %rd1;
	mul.wide.s32 	%rd7, %r1, 4;
	add.s64 	%rd8, %rd4, %rd7;
	ld.global.f32 	%f1, [%rd8];
	add.s64 	%rd9, %rd5, %rd7;
	ld.global.f32 	%f2, [%rd9];
	mul.f32 	%f3, %f1, %f2;
	add.s64 	%rd10, %rd6, %rd7;
	st.global.f32 	[%rd10], %f3;
$L__BB6_2:
	ret;

}
	// .globl	_Z22multiply_scalar_kernelPfS_ii
.visible .entry _Z22multiply_scalar_kernelPfS_ii(
	.param .u64 .ptr .align 1 _Z22multiply_scalar_kernelPfS_ii_param_0,
	.param .u64 .ptr .align 1 _Z22multiply_scalar_kernelPfS_ii_param_1,
	.param .u32 _Z22multiply_scalar_kernelPfS_ii_param_2,
	.param .u32 _Z22multiply_scalar_kernelPfS_ii_param_3
)
{
	.reg .pred 	%p<2>;
	.reg .b32 	%r<7>;
	.reg .b32 	%f<4>;
	.reg .b64 	%rd<8>;

	ld.param.u64 	%rd1, [_Z22multiply_scalar_kernelPfS_ii_param_0];
	ld.param.u64 	%rd2, [_Z22multiply_scalar_kernelPfS_ii_param_1];
	ld.param.u32 	%r2, [_Z22multiply_scalar_kernelPfS_ii_param_2];
	ld.param.u32 	%r3, [_Z22multiply_scalar_kernelPfS_ii_param_3];
	mov.u32 	%r4, %ctaid.x;
	mov.u32 	%r5, %ntid.x;
	mov.u32 	%r6, %tid.x;
	mad.lo.s32 	%r1, %r4, %r5, %r6;
	setp.ge.s32 	%p1, %r1, %r3;
	@%p1 bra 	$L__BB7_2;
	cvta.to.global.u64 	%rd3, %rd2;
	cvta.to.global.u64 	%rd4, %rd1;
	mul.wide.s32 	%rd5, %r1, 4;
	add.s64 	%rd6, %rd3, %rd5;
	ld.global.f32 	%f1, [%rd6];
	cvt.rn.f32.s32 	%f2, %r2;
	mul.f32 	%f3, %f1, %f2;
	add.s64 	%rd7, %rd4, %rd5;
	st.global.f32 	[%rd7], %f3;
$L__BB7_2:
	ret;

}
	// .globl	_Z13matmul_kernelPfS_S_iiii
.visible .entry _Z13matmul_kernelPfS_S_iiii(
	.param .u64 .ptr .align 1 _Z13matmul_kernelPfS_S_iiii_param_0,
	.param .u64 .ptr .align 1 _Z13matmul_kernelPfS_S_iiii_param_1,
	.param .u64 .ptr .align 1 _Z13matmul_kernelPfS_S_iiii_param_2,
	.param .u32 _Z13matmul_kernelPfS_S_iiii_param_3,
	.param .u32 _Z13matmul_kernelPfS_S_iiii_param_4,
	.param .u32 _Z13matmul_kernelPfS_S_iiii_param_5,
	.param .u32 _Z13matmul_kernelPfS_S_iiii_param_6
)
{
	.reg .pred 	%p<13>;
	.reg .b32 	%r<41>;
	.reg .b32 	%f<68>;
	.reg .b64 	%rd<53>;

	ld.param.u64 	%rd6, [_Z13matmul_kernelPfS_S_iiii_param_0];
	ld.param.u64 	%rd7, [_Z13matmul_kernelPfS_S_iiii_param_1];
	ld.param.u64 	%rd8, [_Z13matmul_kernelPfS_S_iiii_param_2];
	ld.param.u32 	%r20, [_Z13matmul_kernelPfS_S_iiii_param_3];
	ld.param.u32 	%r18, [_Z13matmul_kernelPfS_S_iiii_param_5];
	ld.param.u32 	%r19, [_Z13matmul_kernelPfS_S_iiii_param_6];
	cvta.to.global.u64 	%rd1, %rd8;
	cvta.to.global.u64 	%rd2, %rd7;
	mov.u32 	%r21, %ctaid.y;
	mov.u32 	%r22, %ntid.y;
	mov.u32 	%r23, %tid.y;
	mad.lo.s32 	%r1, %r21, %r22, %r23;
	mov.u32 	%r24, %ctaid.x;
	mov.u32 	%r25, %ntid.x;
	mov.u32 	%r26, %tid.x;
	mad.lo.s32 	%r2, %r24, %r25, %r26;
	setp.ge.s32 	%p1, %r1, %r20;
	setp.ge.s32 	%p2, %r2, %r19;
	or.pred  	%p3, %p1, %p2;
	@%p3 bra 	$L__BB8_14;
	setp.lt.s32 	%p4, %r18, 1;
	mov.f32 	%f67, 0f00000000;
	@%p4 bra 	$L__BB8_13;
	mul.lo.s32 	%r3, %r18, %r1;
	and.b32  	%r4, %r18, 7;
	setp.lt.u32 	%p5, %r18, 8;
	mov.f32 	%f67, 0f00000000;
	mov.b32 	%r39, 0;
	@%p5 bra 	$L__BB8_5;
	and.b32  	%r39, %r18, 2147483640;
	neg.s32 	%r37, %r39;
	shl.b32 	%r7, %r19, 3;
	mul.wide.u32 	%rd9, %r3, 4;
	add.s64 	%rd10, %rd9, %rd2;
	add.s64 	%rd52, %rd10, 16;
	mov.f32 	%f67, 0f00000000;
	mul.wide.s32 	%rd13, %r19, 4;
	mov.u32 	%r36, %r2;
$L__BB8_4:
	.pragma "nounroll";
	ld.global.f32 	%f17, [%rd52+-16];
	mul.wide.s32 	%rd11, %r36, 4;
	add.s64 	%rd12, %rd1, %rd11;
	ld.global.f32 	%f18, [%rd12];
	fma.rn.f32 	%f19, %f17, %f18, %f67;
	ld.global.f32 	%f20, [%rd52+-12];
	add.s64 	%rd14, %rd12, %rd13;
	ld.global.f32 	%f21, [%rd14];
	fma.rn.f32 	%f22, %f20, %f21, %f19;
	ld.global.f32 	%f23, [%rd52+-8];
	add.s64 	%rd15, %rd14, %rd13;
	ld.global.f32 	%f24, [%rd15];
	fma.rn.f32 	%f25, %f23, %f24, %f22;
	ld.global.f32 	%f26, [%rd52+-4];
	add.s64 	%rd16, %rd15, %rd13;
	ld.global.f32 	%f27, [%rd16];
	fma.rn.f32 	%f28, %f26, %f27, %f25;
	ld.global.f32 	%f29, [%rd52];
	add.s64 	%rd17, %rd16, %rd13;
	ld.global.f32 	%f30, [%rd17];
	fma.rn.f32 	%f31, %f29, %f30, %f28;
	ld.global.f32 	%f32, [%rd52+4];
	add.s64 	%rd18, %rd17, %rd13;
	ld.global.f32 	%f33, [%rd18];
	fma.rn.f32 	%f34, %f32, %f33, %f31;
	ld.global.f32 	%f35, [%rd52+8];
	add.s64 	%rd19, %rd18, %rd13;
	ld.global.f32 	%f36, [%rd19];
	fma.rn.f32 	%f37, %f35, %f36, %f34;
	ld.global.f32 	%f38, [%rd52+12];
	add.s64 	%rd20, %rd19, %rd13;
	ld.global.f32 	%f39, [%rd20];
	fma.rn.f32 	%f67, %f38, %f39, %f37;
	add.s32 	%r37, %r37, 8;
	add.s32 	%r36, %r36, %r7;
	add.s64 	%rd52, %rd52, 32;
	setp.ne.s32 	%p6, %r37, 0;
	@%p6 bra 	$L__BB8_4;
$L__BB8_5:
	setp.eq.s32 	%p7, %r4, 0;
	@%p7 bra 	$L__BB8_13;
	and.b32  	%r13, %r18, 3;
	setp.lt.u32 	%p8, %r4, 4;
	@%p8 bra 	$L__BB8_8;
	add.s32 	%r28, %r39, %r3;
	mul.wide.u32 	%rd21, %r28, 4;
	add.s64 	%rd22, %rd2, %rd21;
	ld.global.f32 	%f41, [%rd22];
	mad.lo.s32 	%r29, %r39, %r19, %r2;
	mul.wide.s32 	%rd23, %r29, 4;
	add.s64 	%rd24, %rd1, %rd23;
	ld.global.f32 	%f42, [%rd24];
	fma.rn.f32 	%f43, %f41, %f42, %f67;
	cvt.u64.u32 	%rd25, %r3;
	cvt.u64.u32 	%rd26, %r39;
	add.s64 	%rd27, %rd26, %rd25;
	shl.b64 	%rd28, %rd27, 2;
	add.s64 	%rd29, %rd2, %rd28;
	ld.global.f32 	%f44, [%rd29+4];
	mul.wide.s32 	%rd30, %r19, 4;
	add.s64 	%rd31, %rd24, %rd30;
	ld.global.f32 	%f45, [%rd31];
	fma.rn.f32 	%f46, %f44, %f45, %f43;
	ld.global.f32 	%f47, [%rd29+8];
	add.s64 	%rd32, %rd31, %rd30;
	ld.global.f32 	%f48, [%rd32];
	fma.rn.f32 	%f49, %f47, %f48, %f46;
	ld.global.f32 	%f50, [%rd29+12];
	add.s64 	%rd33, %rd32, %rd30;
	ld.global.f32 	%f51, [%rd33];
	fma.rn.f32 	%f67, %f50, %f51, %f49;
	add.s32 	%r39, %r39, 4;
$L__BB8_8:
	setp.eq.s32 	%p9, %r13, 0;
	@%p9 bra 	$L__BB8_13;
	setp.eq.s32 	%p10, %r13, 1;
	@%p10 bra 	$L__BB8_11;
	add.s32 	%r30, %r39, %r3;
	mul.wide.u32 	%rd34, %r30, 4;
	add.s64 	%rd35, %rd2, %rd34;
	ld.global.f32 	%f53, [%rd35];
	mad.lo.s32 	%r31, %r39, %r19, %r2;
	mul.wide.s32 	%rd36, %r31, 4;
	add.s64 	%rd37, %rd1, %rd36;
	ld.global.f32 	%f54, [%rd37];
	fma.rn.f32 	%f55, %f53, %f54, %f67;
	cvt.u64.u32 	%rd38, %r3;
	cvt.u64.u32 	%rd39, %r39;
	add.s64 	%rd40, %rd39, %rd38;
	shl.b64 	%rd41, %rd40, 2;
	add.s64 	%rd42, %rd2, %rd41;
	ld.global.f32 	%f56, [%rd42+4];
	mul.wide.s32 	%rd43, %r19, 4;
	add.s64 	%rd44, %rd37, %rd43;
	ld.global.f32 	%f57, [%rd44];
	fma.rn.f32 	%f67, %f56, %f57, %f55;
	add.s32 	%r39, %r39, 2;
$L__BB8_11:
	and.b32  	%r32, %r18, 1;
	setp.eq.b32 	%p11, %r32, 1;
	not.pred 	%p12, %p11;
	@%p12 bra 	$L__BB8_13;
	add.s32 	%r33, %r39, %r3;
	mul.wide.u32 	%rd45, %r33, 4;
	add.s64 	%rd46, %rd2, %rd45;
	ld.global.f32 	%f58, [%rd46];
	mad.lo.s32 	%r34, %r39, %r19, %r2;
	mul.wide.s32 	%rd47, %r34, 4;
	add.s64 	%rd48, %rd1, %rd47;
	ld.global.f32 	%f59, [%rd48];
	fma.rn.f32 	%f67, %f58, %f59, %f67;
$L__BB8_13:
	mad.lo.s32 	%r35, %r19, %r1, %r2;
	cvta.to.global.u64 	%rd49, %rd6;
	mul.wide.s32 	%rd50, %r35, 4;
	add.s64 	%rd51, %rd49, %rd50;
	st.global.f32 	[%rd51], %f67;
$L__BB8_14:
	ret;

}
	// .globl	_Z16matmul_3d_kernelPfS_S_iiiii
.visible .entry _Z16matmul_3d_kernelPfS_S_iiiii(
	.param .u64 .ptr .align 1 _Z16matmul_3d_kernelPfS_S_iiiii_param_0,
	.param .u64 .ptr .align 1 _Z16matmul_3d_kernelPfS_S_iiiii_param_1,
	.param .u64 .ptr .align 1 _Z16matmul_3d_kernelPfS_S_iiiii_param_2,
	.param .u32 _Z16matmul_3d_kernelPfS_S_iiiii_param_3,
	.param .u32 _Z16matmul_3d_kernelPfS_S_iiiii_param_4,
	.param .u32 _Z16matmul_3d_kernelPfS_S_iiiii_param_5,
	.param .u32 _Z16matmul_3d_kernelPfS_S_iiiii_param_6,
	.param .u32 _Z16matmul_3d_kernelPfS_S_iiiii_param_7
)
{
	.reg .pred 	%p<13>;
	.reg .b32 	%r<47>;
	.reg .b32 	%f<68>;
	.reg .b64 	%rd<40>;

	ld.param.u64 	%rd4, [_Z16matmul_3d_kernelPfS_S_iiiii_param_0];
	ld.param.u64 	%rd5, [_Z16matmul_3d_kernelPfS_S_iiiii_param_1];
	ld.param.u64 	%rd6, [_Z16matmul_3d_kernelPfS_S_iiiii_param_2];
	ld.param.u32 	%r21, [_Z16matmul_3d_kernelPfS_S_iiiii_param_4];
	ld.param.u32 	%r22, [_Z16matmul_3d_kernelPfS_S_iiiii_param_6];
	ld.param.u32 	%r23, [_Z16matmul_3d_kernelPfS_S_iiiii_param_7];
	cvta.to.global.u64 	%rd1, %rd6;
	cvta.to.global.u64 	%rd2, %rd5;
	mov.u32 	%r1, %ctaid.z;
	mov.u32 	%r24, %ctaid.y;
	mov.u32 	%r25, %ntid.y;
	mov.u32 	%r26, %tid.y;
	mad.lo.s32 	%r2, %r24, %r25, %r26;
	mov.u32 	%r27, %ctaid.x;
	mov.u32 	%r28, %ntid.x;
	mov.u32 	%r29, %tid.x;
	mad.lo.s32 	%r3, %r27, %r28, %r29;
	setp.ge.s32 	%p1, %r2, %r21;
	setp.ge.s32 	%p2, %r3, %r23;
	or.pred  	%p3, %p1, %p2;
	@%p3 bra 	$L__BB9_14;
	setp.lt.s32 	%p4, %r22, 1;
	mov.f32 	%f67, 0f00000000;
	@%p4 bra 	$L__BB9_13;
	mad.lo.s32 	%r31, %r21, %r1, %r2;
	mul.lo.s32 	%r4, %r31, %r22;
	and.b32  	%r5, %r22, 7;
	setp.lt.u32 	%p5, %r22, 8;
	mov.f32 	%f67, 0f00000000;
	mov.b32 	%r45, 0;
	@%p5 bra 	$L__BB9_5;
	and.b32  	%r45, %r22, 2147483640;
	neg.s32 	%r43, %r45;
	shl.b32 	%r8, %r23, 3;
	add.s64 	%rd3, %rd2, 16;
	mov.f32 	%f67, 0f00000000;
	mul.wide.s32 	%rd11, %r23, 4;
	mov.u32 	%r41, %r4;
	mov.u32 	%r42, %r3;
$L__BB9_4:
	.pragma "nounroll";
	mul.wide.s32 	%rd7, %r41, 4;
	add.s64 	%rd8, %rd3, %rd7;
	ld.global.f32 	%f17, [%rd8+-16];
	mul.wide.s32 	%rd9, %r42, 4;
	add.s64 	%rd10, %rd1, %rd9;
	ld.global.f32 	%f18, [%rd10];
	fma.rn.f32 	%f19, %f17, %f18, %f67;
	ld.global.f32 	%f20, [%rd8+-12];
	add.s64 	%rd12, %rd10, %rd11;
	ld.global.f32 	%f21, [%rd12];
	fma.rn.f32 	%f22, %f20, %f21, %f19;
	ld.global.f32 	%f23, [%rd8+-8];
	add.s64 	%rd13, %rd12, %rd11;
	ld.global.f32 	%f24, [%rd13];
	fma.rn.f32 	%f25, %f23, %f24, %f22;
	ld.global.f32 	%f26, [%rd8+-4];
	add.s64 	%rd14, %rd13, %rd11;
	ld.global.f32 	%f27, [%rd14];
	fma.rn.f32 	%f28, %f26, %f27, %f25;
	ld.global.f32 	%f29, [%rd8];
	add.s64 	%rd15, %rd14, %rd11;
	ld.global.f32 	%f30, [%rd15];
	fma.rn.f32 	%f31, %f29, %f30, %f28;
	ld.global.f32 	%f32, [%rd8+4];
	add.s64 	%rd16, %rd15, %rd11;
	ld.global.f32 	%f33, [%rd16];
	fma.rn.f32 	%f34, %f32, %f33, %f31;
	ld.global.f32 	%f35, [%rd8+8];
	add.s64 	%rd17, %rd16, %rd11;
	ld.global.f32 	%f36, [%rd17];
	fma.rn.f32 	%f37, %f35, %f36, %f34;
	ld.global.f32 	%f38, [%rd8+12];
	add.s64 	%rd18, %rd17, %rd11;
	ld.global.f32 	%f39, [%rd18];
	fma.rn.f32 	%f67, %f38, %f39, %f37;
	add.s32 	%r43, %r43, 8;
	add.s32 	%r42, %r42, %r8;
	add.s32 	%r41, %r41, 8;
	setp.ne.s32 	%p6, %r43, 0;
	@%p6 bra 	$L__BB9_4;
$L__BB9_5:
	setp.eq.s32 	%p7, %r5, 0;
	@%p7 bra 	$L__BB9_13;
	and.b32  	%r16, %r22, 3;
	setp.lt.u32 	%p8, %r5, 4;
	@%p8 bra 	$L__BB9_8;
	add.s32 	%r32, %r45, %r4;
	mul.wide.s32 	%rd19, %r32, 4;
	add.s64 	%rd20, %rd2, %rd19;
	ld.global.f32 	%f41, [%rd20];
	mad.lo.s32 	%r33, %r45, %r23, %r3;
	mul.wide.s32 	%rd21, %r33, 4;
	add.s64 	%rd22, %rd1, %rd21;
	ld.global.f32 	%f42, [%rd22];
	fma.rn.f32 	%f43, %f41, %f42, %f67;
	ld.global.f32 	%f44, [%rd20+4];
	mul.wide.s32 	%rd23, %r23, 4;
	add.s64 	%rd24, %rd22, %rd23;
	ld.global.f32 	%f45, [%rd24];
	fma.rn.f32 	%f46, %f44, %f45, %f43;
	ld.global.f32 	%f47, [%rd20+8];
	add.s64 	%rd25, %rd24, %rd23;
	ld.global.f32 	%f48, [%rd25];
	fma.rn.f32 	%f49, %f47, %f48, %f46;
	ld.global.f32 	%f50, [%rd20+12];
	add.s64 	%rd26, %rd25, %rd23;
	ld.global.f32 	%f51, [%rd26];
	fma.rn.f32 	%f67, %f50, %f51, %f49;
	add.s32 	%r45, %r45, 4;
$L__BB9_8:
	setp.eq.s32 	%p9, %r16, 0;
	@%p9 bra 	$L__BB9_13;
	setp.eq.s32 	%p10, %r16, 1;
	@%p10 bra 	$L__BB9_11;
	add.s32 	%r34, %r45, %r4;
	mul.wide.s32 	%rd27, %r34, 4;
	add.s64 	%rd28, %rd2, %rd27;
	ld.global.f32 	%f53, [%rd28];
	mad.lo.s32 	%r35, %r45, %r23, %r3;
	mul.wide.s32 	%rd29, %r35, 4;
	add.s64 	%rd30, %rd1, %rd29;
	ld.global.f32 	%f54, [%rd30];
	fma.rn.f32 	%f55, %f53, %f54, %f67;
	ld.global.f32 	%f56, [%rd28+4];
	mul.wide.s32 	%rd31, %r23, 4;
	add.s64 	%rd32, %rd30, %rd31;
	ld.global.f32 	%f57, [%rd32];
	fma.rn.f32 	%f67, %f56, %f57, %f55;
	add.s32 	%r45, %r45, 2;
$L__BB9_11:
	and.b32  	%r36, %r22, 1;
	setp.eq.b32 	%p11, %r36, 1;
	not.pred 	%p12, %p11;
	@%p12 bra 	$L__BB9_13;
	add.s32 	%r37, %r45, %r4;
	mul.wide.s32 	%rd33, %r37, 4;
	add.s64 	%rd34, %rd2, %rd33;
	ld.global.f32 	%f58, [%rd34];
	mad.lo.s32 	%r38, %r45, %r23, %r3;
	mul.wide.s32 	%rd35, %r38, 4;
	add.s64 	%rd36, %rd1, %rd35;
	ld.global.f32 	%f59, [%rd36];
	fma.rn.f32 	%f67, %f58, %f59, %f67;
$L__BB9_13:
	mad.lo.s32 	%r39, %r21, %r1, %r2;
	mad.lo.s32 	%r40, %r39, %r23, %r3;
	cvta.to.global.u64 	%rd37, %rd4;
	mul.wide.s32 	%rd38, %r40, 4;
	add.s64 	%rd39, %rd37, %rd38;
	st.global.f32 	[%rd39], %f67;
$L__BB9_14:
	ret;

}
	// .globl	_Z16matmul_4d_kernelPfS_S_iiiii
.visible .entry _Z16matmul_4d_kernelPfS_S_iiiii(
	.param .u64 .ptr .align 1 _Z16matmul_4d_kernelPfS_S_iiiii_param_0,
	.param .u64 .ptr .align 1 _Z16matmul_4d_kernelPfS_S_iiiii_param_1,
	.param .u64 .ptr .align 1 _Z16matmul_4d_kernelPfS_S_iiiii_param_2,
	.param .u32 _Z16matmul_4d_kernelPfS_S_iiiii_param_3,
	.param .u32 _Z16matmul_4d_kernelPfS_S_iiiii_param_4,
	.param .u32 _Z16matmul_4d_kernelPfS_S_iiiii_param_5,
	.param .u32 _Z16matmul_4d_kernelPfS_S_iiiii_param_6,
	.param .u32 _Z16matmul_4d_kernelPfS_S_iiiii_param_7
)
{
	.reg .pred 	%p<13>;
	.reg .b32 	%r<61>;
	.reg .b32 	%f<68>;
	.reg .b64 	%rd<39>;

	ld.param.u64 	%rd3, [_Z16matmul_4d_kernelPfS_S_iiiii_param_0];
	ld.param.u64 	%rd4, [_Z16matmul_4d_kernelPfS_S_iiiii_param_1];
	ld.param.u64 	%rd5, [_Z16matmul_4d_kernelPfS_S_iiiii_param_2];
	ld.param.u32 	%r27, [_Z16matmul_4d_kernelPfS_S_iiiii_param_4];
	ld.param.u32 	%r28, [_Z16matmul_4d_kernelPfS_S_iiiii_param_5];
	ld.param.u32 	%r29, [_Z16matmul_4d_kernelPfS_S_iiiii_param_6];
	ld.param.u32 	%r30, [_Z16matmul_4d_kernelPfS_S_iiiii_param_7];
	cvta.to.global.u64 	%rd1, %rd5;
	cvta.to.global.u64 	%rd2, %rd4;
	mov.u32 	%r1, %ctaid.z;
	div.u32 	%r2, %r1, %r27;
	mul.lo.s32 	%r31, %r2, %r27;
	sub.s32 	%r3, %r1, %r31;
	mov.u32 	%r32, %ctaid.y;
	mov.u32 	%r33, %ntid.y;
	mov.u32 	%r34, %tid.y;
	mad.lo.s32 	%r4, %r32, %r33, %r34;
	mov.u32 	%r35, %ctaid.x;
	mov.u32 	%r36, %ntid.x;
	mul.lo.s32 	%r5, %r35, %r36;
	mov.u32 	%r6, %tid.x;
	add.s32 	%r7, %r5, %r6;
	setp.ge.s32 	%p1, %r4, %r28;
	setp.ge.s32 	%p2, %r7, %r30;
	or.pred  	%p3, %p1, %p2;
	@%p3 bra 	$L__BB10_14;
	setp.lt.s32 	%p4, %r29, 1;
	mov.f32 	%f67, 0f00000000;
	@%p4 bra 	$L__BB10_13;
	mad.lo.s32 	%r38, %r2, %r27, %r3;
	mad.lo.s32 	%r39, %r38, %r28, %r4;
	mul.lo.s32 	%r8, %r39, %r29;
	mul.lo.s32 	%r9, %r38, %r29;
	and.b32  	%r10, %r29, 7;
	setp.lt.u32 	%p5, %r29, 8;
	mov.f32 	%f67, 0f00000000;
	mov.b32 	%r59, 0;
	@%p5 bra 	$L__BB10_5;
	and.b32  	%r59, %r29, 2147483640;
	neg.s32 	%r57, %r59;
	mul.lo.s32 	%r40, %r1, %r30;
	mad.lo.s32 	%r41, %r40, %r29, %r6;
	add.s32 	%r56, %r41, %r5;
	shl.b32 	%r14, %r30, 3;
	mov.f32 	%f67, 0f00000000;
	mul.wide.s32 	%rd10, %r30, 4;
	mov.u32 	%r55, %r8;
$L__BB10_4:
	.pragma "nounroll";
	mul.wide.s32 	%rd6, %r55, 4;
	add.s64 	%rd7, %rd2, %rd6;
	ld.global.f32 	%f17, [%rd7];
	mul.wide.s32 	%rd8, %r56, 4;
	add.s64 	%rd9, %rd1, %rd8;
	ld.global.f32 	%f18, [%rd9];
	fma.rn.f32 	%f19, %f17, %f18, %f67;
	ld.global.f32 	%f20, [%rd7+4];
	add.s64 	%rd11, %rd9, %rd10;
	ld.global.f32 	%f21, [%rd11];
	fma.rn.f32 	%f22, %f20, %f21, %f19;
	ld.global.f32 	%f23, [%rd7+8];
	add.s64 	%rd12, %rd11, %rd10;
	ld.global.f32 	%f24, [%rd12];
	fma.rn.f32 	%f25, %f23, %f24, %f22;
	ld.global.f32 	%f26, [%rd7+12];
	add.s64 	%rd13, %rd12, %rd10;
	ld.global.f32 	%f27, [%rd13];
	fma.rn.f32 	%f28, %f26, %f27, %f25;
	ld.global.f32 	%f29, [%rd7+16];
	add.s64 	%rd14, %rd13, %rd10;
	ld.global.f32 	%f30, [%rd14];
	fma.rn.f32 	%f31, %f29, %f30, %f28;
	ld.global.f32 	%f32, [%rd7+20];
	add.s64 	%rd15, %rd14, %rd10;
	ld.global.f32 	%f33, [%rd15];
	fma.rn.f32 	%f34, %f32, %f33, %f31;
	ld.global.f32 	%f35, [%rd7+24];
	add.s64 	%rd16, %rd15, %rd10;
	ld.global.f32 	%f36, [%rd16];
	fma.rn.f32 	%f37, %f35, %f36, %f34;
	ld.global.f32 	%f38, [%rd7+28];
	add.s64 	%rd17, %rd16, %rd10;
	ld.global.f32 	%f39, [%rd17];
	fma.rn.f32 	%f67, %f38, %f39, %f37;
	add.s32 	%r57, %r57, 8;
	add.s32 	%r56, %r56, %r14;
	add.s32 	%r55, %r55, 8;
	setp.ne.s32 	%p6, %r57, 0;
	@%p6 bra 	$L__BB10_4;
$L__BB10_5:
	setp.eq.s32 	%p7, %r10, 0;
	@%p7 bra 	$L__BB10_13;
	and.b32  	%r22, %r29, 3;
	setp.lt.u32 	%p8, %r10, 4;
	@%p8 bra 	$L__BB10_8;
	add.s32 	%r42, %r59, %r8;
	mul.wide.s32 	%rd18, %r42, 4;
	add.s64 	%rd19, %rd2, %rd18;
	ld.global.f32 	%f41, [%rd19];
	add.s32 	%r43, %r9, %r59;
	mad.lo.s32 	%r44, %r43, %r30, %r7;
	mul.wide.s32 	%rd20, %r44, 4;
	add.s64 	%rd21, %rd1, %rd20;
	ld.global.f32 	%f42, [%rd21];
	fma.rn.f32 	%f43, %f41, %f42, %f67;
	ld.global.f32 	%f44, [%rd19+4];
	mul.wide.s32 	%rd22, %r30, 4;
	add.s64 	%rd23, %rd21, %rd22;
	ld.global.f32 	%f45, [%rd23];
	fma.rn.f32 	%f46, %f44, %f45, %f43;
	ld.global.f32 	%f47, [%rd19+8];
	add.s64 	%rd24, %rd23, %rd22;
	ld.global.f32 	%f48, [%rd24];
	fma.rn.f32 	%f49, %f47, %f48, %f46;
	ld.global.f32 	%f50, [%rd19+12];
	add.s64 	%rd25, %rd24, %rd22;
	ld.global.f32 	%f51, [%rd25];
	fma.rn.f32 	%f67, %f50, %f51, %f49;
	add.s32 	%r59, %r59, 4;
$L__BB10_8:
	setp.eq.s32 	%p9, %r22, 0;
	@%p9 bra 	$L__BB10_13;
	setp.eq.s32 	%p10, %r22, 1;
	@%p10 bra 	$L__BB10_11;
	add.s32 	%r45, %r59, %r8;
	mul.wide.s32 	%rd26, %r45, 4;
	add.s64 	%rd27, %rd2, %rd26;
	ld.global.f32 	%f53, [%rd27];
	add.s32 	%r46, %r9, %r59;
	mad.lo.s32 	%r47, %r46, %r30, %r7;
	mul.wide.s32 	%rd28, %r47, 4;
	add.s64 	%rd29, %rd1, %rd28;
	ld.global.f32 	%f54, [%rd29];
	fma.rn.f32 	%f55, %f53, %f54, %f67;
	ld.global.f32 	%f56, [%rd27+4];
	mul.wide.s32 	%rd30, %r30, 4;
	add.s64 	%rd31, %rd29, %rd30;
	ld.global.f32 	%f57, [%rd31];
	fma.rn.f32 	%f67, %f56, %f57, %f55;
	add.s32 	%r59, %r59, 2;
$L__BB10_11:
	and.b32  	%r48, %r29, 1;
	setp.eq.b32 	%p11, %r48, 1;
	not.pred 	%p12, %p11;
	@%p12 bra 	$L__BB10_13;
	add.s32 	%r49, %r59, %r8;
	mul.wide.s32 	%rd32, %r49, 4;
	add.s64 	%rd33, %rd2, %rd32;
	ld.global.f32 	%f58, [%rd33];
	add.s32 	%r50, %r9, %r59;
	mad.lo.s32 	%r51, %r50, %r30, %r7;
	mul.wide.s32 	%rd34, %r51, 4;
	add.s64 	%rd35, %rd1, %rd34;
	ld.global.f32 	%f59, [%rd35];
	fma.rn.f32 	%f67, %f58, %f59, %f67;
$L__BB10_13:
	mad.lo.s32 	%r52, %r2, %r27, %r3;
	mad.lo.s32 	%r53, %r52, %r28, %r4;
	mad.lo.s32 	%r54, %r53, %r30, %r7;
	cvta.to.global.u64 	%rd36, %rd3;
	mul.wide.s32 	%rd37, %r54, 4;
	add.s64 	%rd38, %rd36, %rd37;
	st.global.f32 	[%rd38], %f67;
$L__BB10_14:
	ret;

}
	// .globl	_Z16transpose_kernelPfS_PiS0_S0_ii
.visible .entry _Z16transpose_kernelPfS_PiS0_S0_ii(
	.param .u64 .ptr .align 1 _Z16transpose_kernelPfS_PiS0_S0_ii_param_0,
	.param .u64 .ptr .align 1 _Z16transpose_kernelPfS_PiS0_S0_ii_param_1,
	.param .u64 .ptr .align 1 _Z16transpose_kernelPfS_PiS0_S0_ii_param_2,
	.param .u64 .ptr .align 1 _Z16transpose_kernelPfS_PiS0_S0_ii_param_3,
	.param .u64 .ptr .align 1 _Z16transpose_kernelPfS_PiS0_S0_ii_param_4,
	.param .u32 _Z16transpose_kernelPfS_PiS0_S0_ii_param_5,
	.param .u32 _Z16transpose_kernelPfS_PiS0_S0_ii_param_6
)
{
	.local .align 16 .b8 	__local_depot11[48];
	.reg .b64 	%SP;
	.reg .b64 	%SPL;
	.reg .pred 	%p<19>;
	.reg .b32 	%r<257>;
	.reg .b32 	%f<2>;
	.reg .b64 	%rd<140>;

	mov.u64 	%SPL, __local_depot11;
	cvta.local.u64 	%SP, %SPL;
	ld.param.u64 	%rd17, [_Z16transpose_kernelPfS_PiS0_S0_ii_param_0];
	ld.param.u64 	%rd18, [_Z16transpose_kernelPfS_PiS0_S0_ii_param_1];
	ld.param.u64 	%rd19, [_Z16transpose_kernelPfS_PiS0_S0_ii_param_2];
	ld.param.u64 	%rd20, [_Z16transpose_kernelPfS_PiS0_S0_ii_param_3];
	ld.param.u64 	%rd21, [_Z16transpose_kernelPfS_PiS0_S0_ii_param_4];
	ld.param.u32 	%r48, [_Z16transpose_kernelPfS_PiS0_S0_ii_param_5];
	ld.param.u32 	%r47, [_Z16transpose_kernelPfS_PiS0_S0_ii_param_6];
	cvta.to.global.u64 	%rd1, %rd21;
	cvta.to.global.u64 	%rd2, %rd19;
	cvta.to.global.u64 	%rd3, %rd20;
	add.u64 	%rd4, %SPL, 0;
	mov.u32 	%r49, %ctaid.x;
	mov.u32 	%r50, %ntid.x;
	mov.u32 	%r51, %tid.x;
	mad.lo.s32 	%r1, %r49, %r50, %r51;
	setp.ge.s32 	%p1, %r1, %r48;
	@%p1 bra 	$L__BB11_26;
	setp.lt.s32 	%p2, %r47, 1;
	mov.b32 	%r256, 0;
	@%p2 bra 	$L__BB11_25;
	and.b32  	%r2, %r47, 7;
	setp.lt.u32 	%p3, %r47, 8;
	mov.b32 	%r235, 0;
	mov.u32 	%r242, %r1;
	@%p3 bra 	$L__BB11_5;
	and.b32  	%r235, %r47, 2147483640;
	neg.s32 	%r241, %r235;
	add.s64 	%rd137, %rd1, 16;
	add.s64 	%rd136, %rd4, 16;
	mov.u32 	%r242, %r1;
$L__BB11_4:
	.pragma "nounroll";
	ld.global.u32 	%r54, [%rd137+-16];
	div.s32 	%r55, %r242, %r54;
	mul.lo.s32 	%r56, %r55, %r54;
	sub.s32 	%r57, %r242, %r56;
	ld.global.u32 	%r58, [%rd137+-12];
	div.s32 	%r59, %r57, %r58;
	mul.lo.s32 	%r60, %r59, %r58;
	sub.s32 	%r61, %r57, %r60;
	ld.global.u32 	%r62, [%rd137+-8];
	div.s32 	%r63, %r61, %r62;
	mul.lo.s32 	%r64, %r63, %r62;
	sub.s32 	%r65, %r61, %r64;
	ld.global.u32 	%r66, [%rd137+-4];
	div.s32 	%r67, %r65, %r66;
	st.local.v4.u32 	[%rd136+-16], {%r55, %r59, %r63, %r67};
	mul.lo.s32 	%r68, %r67, %r66;
	sub.s32 	%r69, %r65, %r68;
	ld.global.u32 	%r70, [%rd137];
	div.s32 	%r71, %r69, %r70;
	mul.lo.s32 	%r72, %r71, %r70;
	sub.s32 	%r73, %r69, %r72;
	ld.global.u32 	%r74, [%rd137+4];
	div.s32 	%r75, %r73, %r74;
	mul.lo.s32 	%r76, %r75, %r74;
	sub.s32 	%r77, %r73, %r76;
	ld.global.u32 	%r78, [%rd137+8];
	div.s32 	%r79, %r77, %r78;
	mul.lo.s32 	%r80, %r79, %r78;
	sub.s32 	%r81, %r77, %r80;
	ld.global.u32 	%r82, [%rd137+12];
	div.s32 	%r83, %r81, %r82;
	st.local.v4.u32 	[%rd136], {%r71, %r75, %r79, %r83};
	mul.lo.s32 	%r84, %r83, %r82;
	sub.s32 	%r242, %r81, %r84;
	add.s32 	%r241, %r241, 8;
	add.s64 	%rd137, %rd137, 32;
	add.s64 	%rd136, %rd136, 32;
	setp.eq.s32 	%p4, %r241, 0;
	@%p4 bra 	$L__BB11_5;
	bra.uni 	$L__BB11_4;
$L__BB11_5:
	setp.eq.s32 	%p5, %r2, 0;
	@%p5 bra 	$L__BB11_13;
	and.b32  	%r7, %r47, 3;
	setp.lt.u32 	%p6, %r2, 4;
	@%p6 bra 	$L__BB11_8;
	mul.wide.u32 	%rd23, %r235, 4;
	add.s64 	%rd24, %rd1, %rd23;
	ld.global.u32 	%r85, [%rd24];
	div.s32 	%r86, %r242, %r85;
	add.s64 	%rd25, %rd4, %rd23;
	st.local.u32 	[%rd25], %r86;
	mul.lo.s32 	%r87, %r86, %r85;
	sub.s32 	%r88, %r242, %r87;
	ld.global.u32 	%r89, [%rd24+4];
	div.s32 	%r90, %r88, %r89;
	st.local.u32 	[%rd25+4], %r90;
	mul.lo.s32 	%r91, %r90, %r89;
	sub.s32 	%r92, %r88, %r91;
	ld.global.u32 	%r93, [%rd24+8];
	div.s32 	%r94, %r92, %r93;
	st.local.u32 	[%rd25+8], %r94;
	mul.lo.s32 	%r95, %r94, %r93;
	sub.s32 	%r96, %r92, %r95;
	ld.global.u32 	%r97, [%rd24+12];
	div.s32 	%r98, %r96, %r97;
	st.local.u32 	[%rd25+12], %r98;
	mul.lo.s32 	%r99, %r98, %r97;
	sub.s32 	%r242, %r96, %r99;
	add.s32 	%r235, %r235, 4;
$L__BB11_8:
	setp.eq.s32 	%p7, %r7, 0;
	@%p7 bra 	$L__BB11_13;
	setp.eq.s32 	%p8, %r7, 1;
	@%p8 bra 	$L__BB11_11;
	mul.wide.u32 	%rd26, %r235, 4;
	add.s64 	%rd27, %rd1, %rd26;
	ld.global.u32 	%r100, [%rd27];
	div.s32 	%r101, %r242, %r100;
	add.s64 	%rd28, %rd4, %rd26;
	st.local.u32 	[%rd28], %r101;
	mul.lo.s32 	%r102, %r101, %r100;
	sub.s32 	%r103, %r242, %r102;
	ld.global.u32 	%r104, [%rd27+4];
	div.s32 	%r105, %r103, %r104;
	st.local.u32 	[%rd28+4], %r105;
	mul.lo.s32 	%r106, %r105, %r104;
	sub.s32 	%r242, %r103, %r106;
	add.s32 	%r235, %r235, 2;
$L__BB11_11:
	and.b32  	%r107, %r47, 1;
	setp.eq.b32 	%p9, %r107, 1;
	not.pred 	%p10, %p9;
	@%p10 bra 	$L__BB11_13;
	mul.wide.u32 	%rd29, %r235, 4;
	add.s64 	%rd30, %rd1, %rd29;
	ld.global.u32 	%r108, [%rd30];
	div.s32 	%r109, %r242, %r108;
	add.s64 	%rd31, %rd4, %rd29;
	st.local.u32 	[%rd31], %r109;
$L__BB11_13:
	and.b32  	%r16, %r47, 15;
	setp.lt.u32 	%p11, %r47, 16;
	mov.b32 	%r246, 0;
	mov.u32 	%r256, %r246;
	@%p11 bra 	$L__BB11_16;
	and.b32  	%r246, %r47, 2147483632;
	neg.s32 	%r243, %r246;
	add.s64 	%rd138, %rd3, 32;
	mov.b32 	%r256, 0;
$L__BB11_15:
	.pragma "nounroll";
	ld.global.u32 	%r113, [%rd138+-32];
	mul.wide.s32 	%rd32, %r113, 4;
	add.s64 	%rd33, %rd2, %rd32;
	ld.global.u32 	%r114, [%rd33];
	add.s64 	%rd34, %rd4, %rd32;
	ld.local.u32 	%r115, [%rd34];
	mad.lo.s32 	%r116, %r114, %r256, %r115;
	ld.global.u32 	%r117, [%rd138+-28];
	mul.wide.s32 	%rd35, %r117, 4;
	add.s64 	%rd36, %rd2, %rd35;
	ld.global.u32 	%r118, [%rd36];
	add.s64 	%rd37, %rd4, %rd35;
	ld.local.u32 	%r119, [%rd37];
	mad.lo.s32 	%r120, %r118, %r116, %r119;
	ld.global.u32 	%r121, [%rd138+-24];
	mul.wide.s32 	%rd38, %r121, 4;
	add.s64 	%rd39, %rd2, %rd38;
	ld.global.u32 	%r122, [%rd39];
	add.s64 	%rd40, %rd4, %rd38;
	ld.local.u32 	%r123, [%rd40];
	mad.lo.s32 	%r124, %r122, %r120, %r123;
	ld.global.u32 	%r125, [%rd138+-20];
	mul.wide.s32 	%rd41, %r125, 4;
	add.s64 	%rd42, %rd2, %rd41;
	ld.global.u32 	%r126, [%rd42];
	add.s64 	%rd43, %rd4, %rd41;
	ld.local.u32 	%r127, [%rd43];
	mad.lo.s32 	%r128, %r126, %r124, %r127;
	ld.global.u32 	%r129, [%rd138+-16];
	mul.wide.s32 	%rd44, %r129, 4;
	add.s64 	%rd45, %rd2, %rd44;
	ld.global.u32 	%r130, [%rd45];
	add.s64 	%rd46, %rd4, %rd44;
	ld.local.u32 	%r131, [%rd46];
	mad.lo.s32 	%r132, %r130, %r128, %r131;
	ld.global.u32 	%r133, [%rd138+-12];
	mul.wide.s32 	%rd47, %r133, 4;
	add.s64 	%rd48, %rd2, %rd47;
	ld.global.u32 	%r134, [%rd48];
	add.s64 	%rd49, %rd4, %rd47;
	ld.local.u32 	%r135, [%rd49];
	mad.lo.s32 	%r136, %r134, %r132, %r135;
	ld.global.u32 	%r137, [%rd138+-8];
	mul.wide.s32 	%rd50, %r137, 4;
	add.s64 	%rd51, %rd2, %rd50;
	ld.global.u32 	%r138, [%rd51];
	add.s64 	%rd52, %rd4, %rd50;
	ld.local.u32 	%r139, [%rd52];
	mad.lo.s32 	%r140, %r138, %r136, %r139;
	ld.global.u32 	%r141, [%rd138+-4];
	mul.wide.s32 	%rd53, %r141, 4;
	add.s64 	%rd54, %rd2, %rd53;
	ld.global.u32 	%r142, [%rd54];
	add.s64 	%rd55, %rd4, %rd53;
	ld.local.u32 	%r143, [%rd55];
	mad.lo.s32 	%r144, %r142, %r140, %r143;
	ld.global.u32 	%r145, [%rd138];
	mul.wide.s32 	%rd56, %r145, 4;
	add.s64 	%rd57, %rd2, %rd56;
	ld.global.u32 	%r146, [%rd57];
	add.s64 	%rd58, %rd4, %rd56;
	ld.local.u32 	%r147, [%rd58];
	mad.lo.s32 	%r148, %r146, %r144, %r147;
	ld.global.u32 	%r149, [%rd138+4];
	mul.wide.s32 	%rd59, %r149, 4;
	add.s64 	%rd60, %rd2, %rd59;
	ld.global.u32 	%r150, [%rd60];
	add.s64 	%rd61, %rd4, %rd59;
	ld.local.u32 	%r151, [%rd61];
	mad.lo.s32 	%r152, %r150, %r148, %r151;
	ld.global.u32 	%r153, [%rd138+8];
	mul.wide.s32 	%rd62, %r153, 4;
	add.s64 	%rd63, %rd2, %rd62;
	ld.global.u32 	%r154, [%rd63];
	add.s64 	%rd64, %rd4, %rd62;
	ld.local.u32 	%r155, [%rd64];
	mad.lo.s32 	%r156, %r154, %r152, %r155;
	ld.global.u32 	%r157, [%rd138+12];
	mul.wide.s32 	%rd65, %r157, 4;
	add.s64 	%rd66, %rd2, %rd65;
	ld.global.u32 	%r158, [%rd66];
	add.s64 	%rd67, %rd4, %rd65;
	ld.local.u32 	%r159, [%rd67];
	mad.lo.s32 	%r160, %r158, %r156, %r159;
	ld.global.u32 	%r161, [%rd138+16];
	mul.wide.s32 	%rd68, %r161, 4;
	add.s64 	%rd69, %rd2, %rd68;
	ld.global.u32 	%r162, [%rd69];
	add.s64 	%rd70, %rd4, %rd68;
	ld.local.u32 	%r163, [%rd70];
	mad.lo.s32 	%r164, %r162, %r160, %r163;
	ld.global.u32 	%r165, [%rd138+20];
	mul.wide.s32 	%rd71, %r165, 4;
	add.s64 	%rd72, %rd2, %rd71;
	ld.global.u32 	%r166, [%rd72];
	add.s64 	%rd73, %rd4, %rd71;
	ld.local.u32 	%r167, [%rd73];
	mad.lo.s32 	%r168, %r166, %r164, %r167;
	ld.global.u32 	%r169, [%rd138+24];
	mul.wide.s32 	%rd74, %r169, 4;
	add.s64 	%rd75, %rd2, %rd74;
	ld.global.u32 	%r170, [%rd75];
	add.s64 	%rd76, %rd4, %rd74;
	ld.local.u32 	%r171, [%rd76];
	mad.lo.s32 	%r172, %r170, %r168, %r171;
	ld.global.u32 	%r173, [%rd138+28];
	mul.wide.s32 	%rd77, %r173, 4;
	add.s64 	%rd78, %rd2, %rd77;
	ld.global.u32 	%r174, [%rd78];
	add.s64 	%rd79, %rd4, %rd77;
	ld.local.u32 	%r175, [%rd79];
	mad.lo.s32 	%r256, %r174, %r172, %r175;
	add.s32 	%r243, %r243, 16;
	add.s64 	%rd138, %rd138, 64;
	setp.ne.s32 	%p12, %r243, 0;
	@%p12 bra 	$L__BB11_15;
$L__BB11_16:
	setp.eq.s32 	%p13, %r16, 0;
	@%p13 bra 	$L__BB11_25;
	setp.lt.u32 	%p14, %r16, 8;
	@%p14 bra 	$L__BB11_19;
	mul.wide.u32 	%rd80, %r246, 4;
	add.s64 	%rd81, %rd3, %rd80;
	ld.global.u32 	%r177, [%rd81];
	mul.wide.s32 	%rd82, %r177, 4;
	add.s64 	%rd83, %rd2, %rd82;
	ld.global.u32 	%r178, [%rd83];
	add.s64 	%rd84, %rd4, %rd82;
	ld.local.u32 	%r179, [%rd84];
	mad.lo.s32 	%r180, %r178, %r256, %r179;
	ld.global.u32 	%r181, [%rd81+4];
	mul.wide.s32 	%rd85, %r181, 4;
	add.s64 	%rd86, %rd2, %rd85;
	ld.global.u32 	%r182, [%rd86];
	add.s64 	%rd87, %rd4, %rd85;
	ld.local.u32 	%r183, [%rd87];
	mad.lo.s32 	%r184, %r182, %r180, %r183;
	ld.global.u32 	%r185, [%rd81+8];
	mul.wide.s32 	%rd88, %r185, 4;
	add.s64 	%rd89, %rd2, %rd88;
	ld.global.u32 	%r186, [%rd89];
	add.s64 	%rd90, %rd4, %rd88;
	ld.local.u32 	%r187, [%rd90];
	mad.lo.s32 	%r188, %r186, %r184, %r187;
	ld.global.u32 	%r189, [%rd81+12];
	mul.wide.s32 	%rd91, %r189, 4;
	add.s64 	%rd92, %rd2, %rd91;
	ld.global.u32 	%r190, [%rd92];
	add.s64 	%rd93, %rd4, %rd91;
	ld.local.u32 	%r191, [%rd93];
	mad.lo.s32 	%r192, %r190, %r188, %r191;
	ld.global.u32 	%r193, [%rd81+16];
	mul.wide.s32 	%rd94, %r193, 4;
	add.s64 	%rd95, %rd2, %rd94;
	ld.global.u32 	%r194, [%rd95];
	add.s64 	%rd96, %rd4, %rd94;
	ld.local.u32 	%r195, [%rd96];
	mad.lo.s32 	%r196, %r194, %r192, %r195;
	ld.global.u32 	%r197, [%rd81+20];
	mul.wide.s32 	%rd97, %r197, 4;
	add.s64 	%rd98, %rd2, %rd97;
	ld.global.u32 	%r198, [%rd98];
	add.s64 	%rd99, %rd4, %rd97;
	ld.local.u32 	%r199, [%rd99];
	mad.lo.s32 	%r200, %r198, %r196, %r199;
	ld.global.u32 	%r201, [%rd81+24];
	mul.wide.s32 	%rd100, %r201, 4;
	add.s64 	%rd101, %rd2, %rd100;
	ld.global.u32 	%r202, [%rd101];
	add.s64 	%rd102, %rd4, %rd100;
	ld.local.u32 	%r203, [%rd102];
	mad.lo.s32 	%r204, %r202, %r200, %r203;
	ld.global.u32 	%r205, [%rd81+28];
	mul.wide.s32 	%rd103, %r205, 4;
	add.s64 	%rd104, %rd2, %rd103;
	ld.global.u32 	%r206, [%rd104];
	add.s64 	%rd105, %rd4, %rd103;
	ld.local.u32 	%r207, [%rd105];
	mad.lo.s32 	%r256, %r206, %r204, %r207;
	add.s32 	%r246, %r246, 8;
$L__BB11_19:
	setp.eq.s32 	%p15, %r2, 0;
	@%p15 bra 	$L__BB11_25;
	and.b32  	%r35, %r47, 3;
	setp.lt.u32 	%p16, %r2, 4;
	@%p16 bra 	$L__BB11_22;
	mul.wide.u32 	%rd106, %r246, 4;
	add.s64 	%rd107, %rd3, %rd106;
	ld.global.u32 	%r209, [%rd107];
	mul.wide.s32 	%rd108, %r209, 4;
	add.s64 	%rd109, %rd2, %rd108;
	ld.global.u32 	%r210, [%rd109];
	add.s64 	%rd110, %rd4, %rd108;
	ld.local.u32 	%r211, [%rd110];
	mad.lo.s32 	%r212, %r210, %r256, %r211;
	ld.global.u32 	%r213, [%rd107+4];
	mul.wide.s32 	%rd111, %r213, 4;
	add.s64 	%rd112, %rd2, %rd111;
	ld.global.u32 	%r214, [%rd112];
	add.s64 	%rd113, %rd4, %rd111;
	ld.local.u32 	%r215, [%rd113];
	mad.lo.s32 	%r216, %r214, %r212, %r215;
	ld.global.u32 	%r217, [%rd107+8];
	mul.wide.s32 	%rd114, %r217, 4;
	add.s64 	%rd115, %rd2, %rd114;
	ld.global.u32 	%r218, [%rd115];
	add.s64 	%rd116, %rd4, %rd114;
	ld.local.u32 	%r219, [%rd116];
	mad.lo.s32 	%r220, %r218, %r216, %r219;
	ld.global.u32 	%r221, [%rd107+12];
	mul.wide.s32 	%rd117, %r221, 4;
	add.s64 	%rd118, %rd2, %rd117;
	ld.global.u32 	%r222, [%rd118];
	add.s64 	%rd119, %rd4, %rd117;
	ld.local.u32 	%r223, [%rd119];
	mad.lo.s32 	%r256, %r222, %r220, %r223;
	add.s32 	%r246, %r246, 4;
$L__BB11_22:
	setp.eq.s32 	%p17, %r35, 0;
	@%p17 bra 	$L__BB11_25;
	mul.wide.u32 	%rd120, %r246, 4;
	add.s64 	%rd139, %rd3, %rd120;
	neg.s32 	%r254, %r35;
$L__BB11_24:
	.pragma "nounroll";
	ld.global.u32 	%r224, [%rd139];
	mul.wide.s32 	%rd121, %r224, 4;
	add.s64 	%rd122, %rd2, %rd121;
	ld.global.u32 	%r225, [%rd122];
	add.s64 	%rd123, %rd4, %rd121;
	ld.local.u32 	%r226, [%rd123];
	mad.lo.s32 	%r256, %r225, %r256, %r226;
	add.s64 	%rd139, %rd139, 4;
	add.s32 	%r254, %r254, 1;
	setp.ne.s32 	%p18, %r254, 0;
	@%p18 bra 	$L__BB11_24;
$L__BB11_25:
	add.u64 	%rd124, %SP, 16;
	add.u64 	%rd125, %SPL, 16;
	mov.u64 	%rd126, $str;
	cvta.global.u64 	%rd127, %rd126;
	{ // callseq 0, 0
	.param .b64 param0;
	st.param.b64 	[param0], %rd127;
	.param .b64 param1;
	st.param.b64 	[param1], 0;
	.param .b32 retval0;
	call.uni (retval0), 
	vprintf, 
	(
	param0, 
	param1
	);
	ld.param.b32 	%r227, [retval0];
	} // callseq 0
	ld.local.v4.u32 	{%r229, %r230, %r231, %r232}, [%rd4];
	st.local.v2.u32 	[%rd125], {%r1, %r229};
	st.local.v2.u32 	[%rd125+8], {%r230, %r231};
	st.local.v2.u32 	[%rd125+16], {%r232, %r256};
	mov.u64 	%rd128, $str$1;
	cvta.global.u64 	%rd129, %rd128;
	{ // callseq 1, 0
	.param .b64 param0;
	st.param.b64 	[param0], %rd129;
	.param .b64 param1;
	st.param.b64 	[param1], %rd124;
	.param .b32 retval0;
	call.uni (retval0), 
	vprintf, 
	(
	param0, 
	param1
	);
	ld.param.b32 	%r233, [retval0];
	} // callseq 1
	cvta.to.global.u64 	%rd130, %rd18;
	mul.wide.s32 	%rd131, %r1, 4;
	add.s64 	%rd132, %rd130, %rd131;
	ld.global.f32 	%f1, [%rd132];
	cvta.to.global.u64 	%rd133, %rd17;
	mul.wide.s32 	%rd134, %r256, 4;
	add.s64 	%rd135, %rd133, %rd134;
	st.global.f32 	[%rd135], %f1;
$L__BB11_26:
	ret;

}
	// .globl	_Z14softmax_kernelPfS_iiii
.visible .entry _Z14softmax_kernelPfS_iiii(
	.param .u64 .ptr .align 1 _Z14softmax_kernelPfS_iiii_param_0,
	.param .u64 .ptr .align 1 _Z14softmax_kernelPfS_iiii_param_1,
	.param .u32 _Z14softmax_kernelPfS_iiii_param_2,
	.param .u32 _Z14softmax_kernelPfS_iiii_param_3,
	.param .u32 _Z14softmax_kernelPfS_iiii_param_4,
	.param .u32 _Z14softmax_kernelPfS_iiii_param_5
)
{
	.reg .pred 	%p<20>;
	.reg .b32 	%r<97>;
	.reg .b32 	%f<308>;
	.reg .b64 	%rd<26>;

	ld.param.u64 	%rd5, [_Z14softmax_kernelPfS_iiii_param_0];
	ld.param.u64 	%rd4, [_Z14softmax_kernelPfS_iiii_param_1];
	ld.param.u32 	%r37, [_Z14softmax_kernelPfS_iiii_param_3];
	ld.param.u32 	%r38, [_Z14softmax_kernelPfS_iiii_param_4];
	ld.param.u32 	%r36, [_Z14softmax_kernelPfS_iiii_param_5];
	cvta.to.global.u64 	%rd1, %rd5;
	mov.u32 	%r39, %ctaid.x;
	mov.u32 	%r40, %ctaid.y;
	mov.u32 	%r41, %ctaid.z;
	mov.u32 	%r1, %tid.x;
	mad.lo.s32 	%r42, %r37, %r39, %r40;
	mad.lo.s32 	%r43, %r42, %r38, %r41;
	mul.lo.s32 	%r2, %r43, %r36;
	setp.lt.s32 	%p1, %r36, 1;
	mov.f32 	%f298, 0fFF7FFFFF;
	@%p1 bra 	$L__BB12_13;
	and.b32  	%r3, %r36, 15;
	setp.lt.u32 	%p2, %r36, 16;
	mov.f32 	%f298, 0fFF7FFFFF;
	mov.b32 	%r85, 0;
	@%p2 bra 	$L__BB12_4;
	and.b32  	%r85, %r36, 2147483632;
	neg.s32 	%r91, %r85;
	add.s64 	%rd2, %rd1, 32;
	mov.f32 	%f298, 0fFF7FFFFF;
	mov.u32 	%r90, %r2;
$L__BB12_3:
	.pragma "nounroll";
	mul.wide.s32 	%rd6, %r90, 4;
	add.s64 	%rd7, %rd2, %rd6;
	ld.global.f32 	%f30, [%rd7+-32];
	max.f32 	%f31, %f298, %f30;
	ld.global.f32 	%f32, [%rd7+-28];
	max.f32 	%f33, %f31, %f32;
	ld.global.f32 	%f34, [%rd7+-24];
	max.f32 	%f35, %f33, %f34;
	ld.global.f32 	%f36, [%rd7+-20];
	max.f32 	%f37, %f35, %f36;
	ld.global.f32 	%f38, [%rd7+-16];
	max.f32 	%f39, %f37, %f38;
	ld.global.f32 	%f40, [%rd7+-12];
	max.f32 	%f41, %f39, %f40;
	ld.global.f32 	%f42, [%rd7+-8];
	max.f32 	%f43, %f41, %f42;
	ld.global.f32 	%f44, [%rd7+-4];
	max.f32 	%f45, %f43, %f44;
	ld.global.f32 	%f46, [%rd7];
	max.f32 	%f47, %f45, %f46;
	ld.global.f32 	%f48, [%rd7+4];
	max.f32 	%f49, %f47, %f48;
	ld.global.f32 	%f50, [%rd7+8];
	max.f32 	%f51, %f49, %f50;
	ld.global.f32 	%f52, [%rd7+12];
	max.f32 	%f53, %f51, %f52;
	ld.global.f32 	%f54, [%rd7+16];
	max.f32 	%f55, %f53, %f54;
	ld.global.f32 	%f56, [%rd7+20];
	max.f32 	%f57, %f55, %f56;
	ld.global.f32 	%f58, [%rd7+24];
	max.f32 	%f59, %f57, %f58;
	ld.global.f32 	%f60, [%rd7+28];
	max.f32 	%f298, %f59, %f60;
	add.s32 	%r91, %r91, 16;
	add.s32 	%r90, %r90, 16;
	setp.eq.s32 	%p3, %r91, 0;
	@%p3 bra 	$L__BB12_4;
	bra.uni 	$L__BB12_3;
$L__BB12_4:
	setp.eq.s32 	%p4, %r3, 0;
	@%p4 bra 	$L__BB12_13;
	and.b32  	%r7, %r36, 7;
	setp.lt.u32 	%p5, %r3, 8;
	@%p5 bra 	$L__BB12_7;
	add.s32 	%r45, %r85, %r2;
	mul.wide.s32 	%rd8, %r45, 4;
	add.s64 	%rd9, %rd1, %rd8;
	ld.global.f32 	%f62, [%rd9];
	max.f32 	%f63, %f298, %f62;
	ld.global.f32 	%f64, [%rd9+4];
	max.f32 	%f65, %f63, %f64;
	ld.global.f32 	%f66, [%rd9+8];
	max.f32 	%f67, %f65, %f66;
	ld.global.f32 	%f68, [%rd9+12];
	max.f32 	%f69, %f67, %f68;
	ld.global.f32 	%f70, [%rd9+16];
	max.f32 	%f71, %f69, %f70;
	ld.global.f32 	%f72, [%rd9+20];
	max.f32 	%f73, %f71, %f72;
	ld.global.f32 	%f74, [%rd9+24];
	max.f32 	%f75, %f73, %f74;
	ld.global.f32 	%f76, [%rd9+28];
	max.f32 	%f298, %f75, %f76;
	add.s32 	%r85, %r85, 8;
$L__BB12_7:
	setp.eq.s32 	%p6, %r7, 0;
	@%p6 bra 	$L__BB12_13;
	and.b32  	%r10, %r36, 3;
	setp.lt.u32 	%p7, %r7, 4;
	@%p7 bra 	$L__BB12_10;
	add.s32 	%r46, %r85, %r2;
	mul.wide.s32 	%rd10, %r46, 4;
	add.s64 	%rd11, %rd1, %rd10;
	ld.global.f32 	%f78, [%rd11];
	max.f32 	%f79, %f298, %f78;
	ld.global.f32 	%f80, [%rd11+4];
	max.f32 	%f81, %f79, %f80;
	ld.global.f32 	%f82, [%rd11+8];
	max.f32 	%f83, %f81, %f82;
	ld.global.f32 	%f84, [%rd11+12];
	max.f32 	%f298, %f83, %f84;
	add.s32 	%r85, %r85, 4;
$L__BB12_10:
	setp.eq.s32 	%p8, %r10, 0;
	@%p8 bra 	$L__BB12_13;
	add.s32 	%r89, %r85, %r2;
	neg.s32 	%r88, %r10;
$L__BB12_12:
	.pragma "nounroll";
	mul.wide.s32 	%rd12, %r89, 4;
	add.s64 	%rd13, %rd1, %rd12;
	ld.global.f32 	%f85, [%rd13];
	max.f32 	%f298, %f298, %f85;
	add.s32 	%r89, %r89, 1;
	add.s32 	%r88, %r88, 1;
	setp.ne.s32 	%p9, %r88, 0;
	@%p9 bra 	$L__BB12_12;
$L__BB12_13:
	setp.lt.s32 	%p10, %r36, 1;
	mov.f32 	%f307, 0f00000000;
	@%p10 bra 	$L__BB12_25;
	and.b32  	%r19, %r36, 7;
	setp.lt.u32 	%p11, %r36, 8;
	mov.f32 	%f307, 0f00000000;
	mov.b32 	%r94, 0;
	@%p11 bra 	$L__BB12_17;
	and.b32  	%r94, %r36, 2147483640;
	neg.s32 	%r93, %r94;
	add.s64 	%rd3, %rd1, 16;
	mov.f32 	%f307, 0f00000000;
	mov.u32 	%r92, %r2;
$L__BB12_16:
	.pragma "nounroll";
	mul.wide.s32 	%rd14, %r92, 4;
	add.s64 	%rd15, %rd3, %rd14;
	ld.global.f32 	%f90, [%rd15+-16];
	sub.f32 	%f91, %f90, %f298;
	fma.rn.f32 	%f92, %f91, 0f3BBB989D, 0f3F000000;
	cvt.sat.f32.f32 	%f93, %f92;
	mov.f32 	%f94, 0f4B400001;
	mov.f32 	%f95, 0f437C0000;
	fma.rm.f32 	%f96, %f93, %f95, %f94;
	add.f32 	%f97, %f96, 0fCB40007F;
	neg.f32 	%f98, %f97;
	fma.rn.f32 	%f99, %f91, 0f3FB8AA3B, %f98;
	fma.rn.f32 	%f100, %f91, 0f32A57060, %f99;
	mov.b32 	%r48, %f96;
	shl.b32 	%r49, %r48, 23;
	mov.b32 	%f101, %r49;
	ex2.approx.ftz.f32 	%f102, %f100;
	fma.rn.f32 	%f103, %f102, %f101, %f307;
	ld.global.f32 	%f104, [%rd15+-12];
	sub.f32 	%f105, %f104, %f298;
	fma.rn.f32 	%f106, %f105, 0f3BBB989D, 0f3F000000;
	cvt.sat.f32.f32 	%f107, %f106;
	fma.rm.f32 	%f108, %f107, %f95, %f94;
	add.f32 	%f109, %f108, 0fCB40007F;
	neg.f32 	%f110, %f109;
	fma.rn.f32 	%f111, %f105, 0f3FB8AA3B, %f110;
	fma.rn.f32 	%f112, %f105, 0f32A57060, %f111;
	mov.b32 	%r50, %f108;
	shl.b32 	%r51, %r50, 23;
	mov.b32 	%f113, %r51;
	ex2.approx.ftz.f32 	%f114, %f112;
	fma.rn.f32 	%f115, %f114, %f113, %f103;
	ld.global.f32 	%f116, [%rd15+-8];
	sub.f32 	%f117, %f116, %f298;
	fma.rn.f32 	%f118, %f117, 0f3BBB989D, 0f3F000000;
	cvt.sat.f32.f32 	%f119, %f118;
	fma.rm.f32 	%f120, %f119, %f95, %f94;
	add.f32 	%f121, %f120, 0fCB40007F;
	neg.f32 	%f122, %f121;
	fma.rn.f32 	%f123, %f117, 0f3FB8AA3B, %f122;
	fma.rn.f32 	%f124, %f117, 0f32A57060, %f123;
	mov.b32 	%r52, %f120;
	shl.b32 	%r53, %r52, 23;
	mov.b32 	%f125, %r53;
	ex2.approx.ftz.f32 	%f126, %f124;
	fma.rn.f32 	%f127, %f126, %f125, %f115;
	ld.global.f32 	%f128, [%rd15+-4];
	sub.f32 	%f129, %f128, %f298;
	fma.rn.f32 	%f130, %f129, 0f3BBB989D, 0f3F000000;
	cvt.sat.f32.f32 	%f131, %f130;
	fma.rm.f32 	%f132, %f131, %f95, %f94;
	add.f32 	%f133, %f132, 0fCB40007F;
	neg.f32 	%f134, %f133;
	fma.rn.f32 	%f135, %f129, 0f3FB8AA3B, %f134;
	fma.rn.f32 	%f136, %f129, 0f32A57060, %f135;
	mov.b32 	%r54, %f132;
	shl.b32 	%r55, %r54, 23;
	mov.b32 	%f137, %r55;
	ex2.approx.ftz.f32 	%f138, %f136;
	fma.rn.f32 	%f139, %f138, %f137, %f127;
	ld.global.f32 	%f140, [%rd15];
	sub.f32 	%f141, %f140, %f298;
	fma.rn.f32 	%f142, %f141, 0f3BBB989D, 0f3F000000;
	cvt.sat.f32.f32 	%f143, %f142;
	fma.rm.f32 	%f144, %f143, %f95, %f94;
	add.f32 	%f145, %f144, 0fCB40007F;
	neg.f32 	%f146, %f145;
	fma.rn.f32 	%f147, %f141, 0f3FB8AA3B, %f146;
	fma.rn.f32 	%f148, %f141, 0f32A57060, %f147;
	mov.b32 	%r56, %f144;
	shl.b32 	%r57, %r56, 23;
	mov.b32 	%f149, %r57;
	ex2.approx.ftz.f32 	%f150, %f148;
	fma.rn.f32 	%f151, %f150, %f149, %f139;
	ld.global.f32 	%f152, [%rd15+4];
	sub.f32 	%f153, %f152, %f298;
	fma.rn.f32 	%f154, %f153, 0f3BBB989D, 0f3F000000;
	cvt.sat.f32.f32 	%f155, %f154;
	fma.rm.f32 	%f156, %f155, %f95, %f94;
	add.f32 	%f157, %f156, 0fCB40007F;
	neg.f32 	%f158, %f157;
	fma.rn.f32 	%f159, %f153, 0f3FB8AA3B, %f158;
	fma.rn.f32 	%f160, %f153, 0f32A57060, %f159;
	mov.b32 	%r58, %f156;
	shl.b32 	%r59, %r58, 23;
	mov.b32 	%f161, %r59;
	ex2.approx.ftz.f32 	%f162, %f160;
	fma.rn.f32 	%f163, %f162, %f161, %f151;
	ld.global.f32 	%f164, [%rd15+8];
	sub.f32 	%f165, %f164, %f298;
	fma.rn.f32 	%f166, %f165, 0f3BBB989D, 0f3F000000;
	cvt.sat.f32.f32 	%f167, %f166;
	fma.rm.f32 	%f168, %f167, %f95, %f94;
	add.f32 	%f169, %f168, 0fCB40007F;
	neg.f32 	%f170, %f169;
	fma.rn.f32 	%f171, %f165, 0f3FB8AA3B, %f170;
	fma.rn.f32 	%f172, %f165, 0f32A57060, %f171;
	mov.b32 	%r60, %f168;
	shl.b32 	%r61, %r60, 23;
	mov.b32 	%f173, %r61;
	ex2.approx.ftz.f32 	%f174, %f172;
	fma.rn.f32 	%f175, %f174, %f173, %f163;
	ld.global.f32 	%f176, [%rd15+12];
	sub.f32 	%f177, %f176, %f298;
	fma.rn.f32 	%f178, %f177, 0f3BBB989D, 0f3F000000;
	cvt.sat.f32.f32 	%f179, %f178;
	fma.rm.f32 	%f180, %f179, %f95, %f94;
	add.f32 	%f181, %f180, 0fCB40007F;
	neg.f32 	%f182, %f181;
	fma.rn.f32 	%f183, %f177, 0f3FB8AA3B, %f182;
	fma.rn.f32 	%f184, %f177, 0f32A57060, %f183;
	mov.b32 	%r62, %f180;
	shl.b32 	%r63, %r62, 23;
	mov.b32 	%f185, %r63;
	ex2.approx.ftz.f32 	%f186, %f184;
	fma.rn.f32 	%f307, %f186, %f185, %f175;
	add.s32 	%r93, %r93, 8;
	add.s32 	%r92, %r92, 8;
	setp.ne.s32 	%p12, %r93, 0;
	@%p12 bra 	$L__BB12_16;
$L__BB12_17:
	setp.eq.s32 	%p13, %r19, 0;
	@%p13 bra 	$L__BB12_25;
	and.b32  	%r31, %r36, 3;
	setp.lt.u32 	%p14, %r19, 4;
	@%p14 bra 	$L__BB12_20;
	add.s32 	%r64, %r94, %r2;
	mul.wide.s32 	%rd16, %r64, 4;
	add.s64 	%rd17, %rd1, %rd16;
	ld.global.f32 	%f188, [%rd17];
	sub.f32 	%f189, %f188, %f298;
	fma.rn.f32 	%f190, %f189, 0f3BBB989D, 0f3F000000;
	cvt.sat.f32.f32 	%f191, %f190;
	mov.f32 	%f192, 0f4B400001;
	mov.f32 	%f193, 0f437C0000;
	fma.rm.f32 	%f194, %f191, %f193, %f192;
	add.f32 	%f195, %f194, 0fCB40007F;
	neg.f32 	%f196, %f195;
	fma.rn.f32 	%f197, %f189, 0f3FB8AA3B, %f196;
	fma.rn.f32 	%f198, %f189, 0f32A57060, %f197;
	mov.b32 	%r65, %f194;
	shl.b32 	%r66, %r65, 23;
	mov.b32 	%f199, %r66;
	ex2.approx.ftz.f32 	%f200, %f198;
	fma.rn.f32 	%f201, %f200, %f199, %f307;
	ld.global.f32 	%f202, [%rd17+4];
	sub.f32 	%f203, %f202, %f298;
	fma.rn.f32 	%f204, %f203, 0f3BBB989D, 0f3F000000;
	cvt.sat.f32.f32 	%f205, %f204;
	fma.rm.f32 	%f206, %f205, %f193, %f192;
	add.f32 	%f207, %f206, 0fCB40007F;
	neg.f32 	%f208, %f207;
	fma.rn.f32 	%f209, %f203, 0f3FB8AA3B, %f208;
	fma.rn.f32 	%f210, %f203, 0f32A57060, %f209;
	mov.b32 	%r67, %f206;
	shl.b32 	%r68, %r67, 23;
	mov.b32 	%f211, %r68;
	ex2.approx.ftz.f32 	%f212, %f210;
	fma.rn.f32 	%f213, %f212, %f211, %f201;
	ld.global.f32 	%f214, [%rd17+8];
	sub.f32 	%f215, %f214, %f298;
	fma.rn.f32 	%f216, %f215, 0f3BBB989D, 0f3F000000;
	cvt.sat.f32.f32 	%f217, %f216;
	fma.rm.f32 	%f218, %f217, %f193, %f192;
	add.f32 	%f219, %f218, 0fCB40007F;
	neg.f32 	%f220, %f219;
	fma.rn.f32 	%f221, %f215, 0f3FB8AA3B, %f220;
	fma.rn.f32 	%f222, %f215, 0f32A57060, %f221;
	mov.b32 	%r69, %f218;
	shl.b32 	%r70, %r69, 23;
	mov.b32 	%f223, %r70;
	ex2.approx.ftz.f32 	%f224, %f222;
	fma.rn.f32 	%f225, %f224, %f223, %f213;
	ld.global.f32 	%f226, [%rd17+12];
	sub.f32 	%f227, %f226, %f298;
	fma.rn.f32 	%f228, %f227, 0f3BBB989D, 0f3F000000;
	cvt.sat.f32.f32 	%f229, %f228;
	fma.rm.f32 	%f230, %f229, %f193, %f192;
	add.f32 	%f231, %f230, 0fCB40007F;
	neg.f32 	%f232, %f231;
	fma.rn.f32 	%f233, %f227, 0f3FB8AA3B, %f232;
	fma.rn.f32 	%f234, %f227, 0f32A57060, %f233;
	mov.b32 	%r71, %f230;
	shl.b32 	%r72, %r71, 23;
	mov.b32 	%f235, %r72;
	ex2.approx.ftz.f32 	%f236, %f234;
	fma.rn.f32 	%f307, %f236, %f235, %f225;
	add.s32 	%r94, %r94, 4;
$L__BB12_20:
	setp.eq.s32 	%p15, %r31, 0;
	@%p15 bra 	$L__BB12_25;
	setp.eq.s32 	%p16, %r31, 1;
	@%p16 bra 	$L__BB12_23;
	add.s32 	%r73, %r94, %r2;
	mul.wide.s32 	%rd18, %r73, 4;
	add.s64 	%rd19, %rd1, %rd18;
	ld.global.f32 	%f238, [%rd19];
	sub.f32 	%f239, %f238, %f298;
	fma.rn.f32 	%f240, %f239, 0f3BBB989D, 0f3F000000;
	cvt.sat.f32.f32 	%f241, %f240;
	mov.f32 	%f242, 0f4B400001;
	mov.f32 	%f243, 0f437C0000;
	fma.rm.f32 	%f244, %f241, %f243, %f242;
	add.f32 	%f245, %f244, 0fCB40007F;
	neg.f32 	%f246, %f245;
	fma.rn.f32 	%f247, %f239, 0f3FB8AA3B, %f246;
	fma.rn.f32 	%f248, %f239, 0f32A57060, %f247;
	mov.b32 	%r74, %f244;
	shl.b32 	%r75, %r74, 23;
	mov.b32 	%f249, %r75;
	ex2.approx.ftz.f32 	%f250, %f248;
	fma.rn.f32 	%f251, %f250, %f249, %f307;
	ld.global.f32 	%f252, [%rd19+4];
	sub.f32 	%f253, %f252, %f298;
	fma.rn.f32 	%f254, %f253, 0f3BBB989D, 0f3F000000;
	cvt.sat.f32.f32 	%f255, %f254;
	fma.rm.f32 	%f256, %f255, %f243, %f242;
	add.f32 	%f257, %f256, 0fCB40007F;
	neg.f32 	%f258, %f257;
	fma.rn.f32 	%f259, %f253, 0f3FB8AA3B, %f258;
	fma.rn.f32 	%f260, %f253, 0f32A57060, %f259;
	mov.b32 	%r76, %f256;
	shl.b32 	%r77, %r76, 23;
	mov.b32 	%f261, %r77;
	ex2.approx.ftz.f32 	%f262, %f260;
	fma.rn.f32 	%f307, %f262, %f261, %f251;
	add.s32 	%r94, %r94, 2;
$L__BB12_23:
	and.b32  	%r78, %r36, 1;
	setp.eq.b32 	%p17, %r78, 1;
	not.pred 	%p18, %p17;
	@%p18 bra 	$L__BB12_25;
	add.s32 	%r79, %r94, %r2;
	mul.wide.s32 	%rd20, %r79, 4;
	add.s64 	%rd21, %rd1, %rd20;
	ld.global.f32 	%f263, [%rd21];
	sub.f32 	%f264, %f263, %f298;
	fma.rn.f32 	%f265, %f264, 0f3BBB989D, 0f3F000000;
	cvt.sat.f32.f32 	%f266, %f265;
	mov.f32 	%f267, 0f4B400001;
	mov.f32 	%f268, 0f437C0000;
	fma.rm.f32 	%f269, %f266, %f268, %f267;
	add.f32 	%f270, %f269, 0fCB40007F;
	neg.f32 	%f271, %f270;
	fma.rn.f32 	%f272, %f264, 0f3FB8AA3B, %f271;
	fma.rn.f32 	%f273, %f264, 0f32A57060, %f272;
	mov.b32 	%r80, %f269;
	shl.b32 	%r81, %r80, 23;
	mov.b32 	%f274, %r81;
	ex2.approx.ftz.f32 	%f275, %f273;
	fma.rn.f32 	%f307, %f275, %f274, %f307;
$L__BB12_25:
	setp.ge.s32 	%p19, %r1, %r36;
	@%p19 bra 	$L__BB12_27;
	add.s32 	%r82, %r2, %r1;
	mul.wide.s32 	%rd22, %r82, 4;
	add.s64 	%rd23, %rd1, %rd22;
	ld.global.f32 	%f276, [%rd23];
	sub.f32 	%f277, %f276, %f298;
	fma.rn.f32 	%f278, %f277, 0f3BBB989D, 0f3F000000;
	cvt.sat.f32.f32 	%f279, %f278;
	mov.f32 	%f280, 0f4B400001;
	mov.f32 	%f281, 0f437C0000;
	fma.rm.f32 	%f282, %f279, %f281, %f280;
	add.f32 	%f283, %f282, 0fCB40007F;
	neg.f32 	%f284, %f283;
	fma.rn.f32 	%f285, %f277, 0f3FB8AA3B, %f284;
	fma.rn.f32 	%f286, %f277, 0f32A57060, %f285;
	mov.b32 	%r83, %f282;
	shl.b32 	%r84, %r83, 23;
	mov.b32 	%f287, %r84;
	ex2.approx.ftz.f32 	%f288, %f286;
	mul.f32 	%f289, %f288, %f287;
	div.rn.f32 	%f290, %f289, %f307;
	cvta.to.global.u64 	%rd24, %rd4;
	add.s64 	%rd25, %rd24, %rd22;
	st.global.f32 	[%rd25], %f290;
$L__BB12_27:
	ret;

}
	// .globl	_Z11mask_kernelPfiiiii
.visible .entry _Z11mask_kernelPfiiiii(
	.param .u64 .ptr .align 1 _Z11mask_kernelPfiiiii_param_0,
	.param .u32 _Z11mask_kernelPfiiiii_param_1,
	.param .u32 _Z11mask_kernelPfiiiii_param_2,
	.param .u32 _Z11mask_kernelPfiiiii_param_3,
	.param .u32 _Z11mask_kernelPfiiiii_param_4,
	.param .u32 _Z11mask_kernelPfiiiii_param_5
)
{
	.reg .pred 	%p<10>;
	.reg .b32 	%r<22>;
	.reg .b64 	%rd<5>;

	ld.param.u64 	%rd1, [_Z11mask_kernelPfiiiii_param_0];
	ld.param.u32 	%r8, [_Z11mask_kernelPfiiiii_param_1];
	ld.param.u32 	%r5, [_Z11mask_kernelPfiiiii_param_2];
	ld.param.u32 	%r9, [_Z11mask_kernelPfiiiii_param_3];
	ld.param.u32 	%r7, [_Z11mask_kernelPfiiiii_param_4];
	ld.param.u32 	%r10, [_Z11mask_kernelPfiiiii_param_5];
	mov.u32 	%r1, %ctaid.x;
	mov.u32 	%r2, %ctaid.y;
	mov.u32 	%r12, %tid.y;
	mov.u32 	%r13, %ctaid.z;
	mov.u32 	%r14, %ntid.y;
	mad.lo.s32 	%r15, %r13, %r14, %r12;
	mov.u32 	%r16, %tid.x;
	setp.ge.s32 	%p1, %r1, %r8;
	setp.ge.s32 	%p2, %r2, %r5;
	or.pred  	%p3, %p1, %p2;
	setp.ge.s32 	%p4, %r15, %r9;
	or.pred  	%p5, %p3, %p4;
	setp.ge.s32 	%p6, %r16, %r7;
	or.pred  	%p7, %p5, %p6;
	add.s32 	%r17, %r10, %r15;
	setp.ge.s32 	%p8, %r16, %r17;
	or.pred  	%p9, %p7, %p8;
	@%p9 bra 	$L__BB13_2;
	cvta.to.global.u64 	%rd2, %rd1;
	mad.lo.s32 	%r18, %r5, %r1, %r2;
	mad.lo.s32 	%r19, %r18, %r9, %r15;
	mad.lo.s32 	%r20, %r19, %r7, %r16;
	mul.wide.u32 	%rd3, %r20, 4;
	add.s64 	%rd4, %rd2, %rd3;
	mov.b32 	%r21, -8388609;
	st.global.u32 	[%rd4], %r21;
$L__BB13_2:
	ret;

}


// ===== COMPILED SASS (sm_100) =====

	.target	sm_100

	.elftype	@"ET_EXEC"


//--------------------- .note.nv.tkinfo           --------------------------
	.section	.note.nv.tkinfo,"",@"SHT_NOTE"
	.sectionflags	@"SHF_NOTE_NV_TKINFO"
	.tkinfo
        /*0018*/ 	.word	0x00000002
        /*0030*/ 	.string	""
        /*0030*/ 	.string	"ptxas"
        /*0030*/ 	.string	"Cuda compilation tools, release 13.0, V13.0.88"
        /*0030*/ 	.string	"Build cuda_13.0.r13.0/compiler.36424714_0"
        /*0030*/ 	.string	"-arch sm_100 -m 64 "



//--------------------- .note.nv.cuinfo           --------------------------
	.section	.note.nv.cuinfo,"",@"SHT_NOTE"
	.sectionflags	@"SHF_NOTE_NV_CUINFO"
        /*0018*/ 	.short	0x0002
        /*001a*/ 	.short	0x0064
        /*001c*/ 	.short	0x0082
	.zero		2


//--------------------- .nv.info                  --------------------------
	.section	.nv.info,"",@"SHT_CUDA_INFO"
	.align	4


	//----- nvinfo : EIATTR_REGCOUNT
	.align		4
        /*0000*/ 	.byte	0x04, 0x2f
        /*0002*/ 	.short	(.L_12 - .L_11)
	.align		4
.L_11:
        /*0004*/ 	.word	index@(_Z16init_zero_kernelPfi)
        /*0008*/ 	.word	0x00000008


	//----- nvinfo : EIATTR_FRAME_SIZE
	.align		4
.L_12:
        /*000c*/ 	.byte	0x04, 0x11
        /*000e*/ 	.short	(.L_14 - .L_13)
	.align		4
.L_13:
        /*0010*/ 	.word	index@(_Z16init_zero_kernelPfi)
        /*0014*/ 	.word	0x00000000


	//----- nvinfo : EIATTR_REGCOUNT
	.align		4
.L_14:
        /*0018*/ 	.byte	0x04, 0x2f
        /*001a*/ 	.short	(.L_16 - .L_15)
	.align		4
.L_15:
        /*001c*/ 	.word	index@(_Z15init_one_kernelPfi)
        /*0020*/ 	.word	0x0000000a


	//----- nvinfo : EIATTR_FRAME_SIZE
	.align		4
.L_16:
        /*0024*/ 	.byte	0x04, 0x11
        /*0026*/ 	.short	(.L_18 - .L_17)
	.align		4
.L_17:
        /*0028*/ 	.word	index@(_Z15init_one_kernelPfi)
        /*002c*/ 	.word	0x00000000


	//----- nvinfo : EIATTR_REGCOUNT
	.align		4
.L_18:
        /*0030*/ 	.byte	0x04, 0x2f
        /*0032*/ 	.short	(.L_20 - .L_19)
	.align		4
.L_19:
        /*0034*/ 	.word	index@(_Z16init_rand_kernelPfiy)
        /*0038*/ 	.word	0x0000001f


	//----- nvinfo : EIATTR_FRAME_SIZE
	.align		4
.L_20:
        /*003c*/ 	.byte	0x04, 0x11
        /*003e*/ 	.short	(.L_22 - .L_21)
	.align		4
.L_21:
        /*0040*/ 	.word	index@($__internal_1_$__cuda_sm3x_div_rn_noftz_f32_slowpath)
        /*0044*/ 	.word	0x00000030


	//----- nvinfo : EIATTR_FRAME_SIZE
	.align		4
.L_22:
        /*0048*/ 	.byte	0x04, 0x11
        /*004a*/ 	.short	(.L_24 - .L_23)
	.align		4
.L_23:
        /*004c*/ 	.word	index@(_Z16init_rand_kernelPfiy)
        /*0050*/ 	.word	0x00000030


	//----- nvinfo : EIATTR_REGCOUNT
	.align		4
.L_24:
        /*0054*/ 	.byte	0x04, 0x2f
        /*0056*/ 	.short	(.L_26 - .L_25)
	.align		4
.L_25:
        /*0058*/ 	.word	index@(_Z10add_kernelPfS_S_i)
        /*005c*/ 	.word	0x0000000c


	//----- nvinfo : EIATTR_FRAME_SIZE
	.align		4
.L_26:
        /*0060*/ 	.byte	0x04, 0x11
        /*0062*/ 	.short	(.L_28 - .L_27)
	.align		4
.L_27:
        /*0064*/ 	.word	index@(_Z10add_kernelPfS_S_i)
        /*0068*/ 	.word	0x00000000


	//----- nvinfo : EIATTR_REGCOUNT
	.align		4
.L_28:
        /*006c*/ 	.byte	0x04, 0x2f
        /*006e*/ 	.short	(.L_30 - .L_29)
	.align		4
.L_29:
        /*0070*/ 	.word	index@(_Z15add_bias_kernelPfS_S_PiS0_iii)
        /*0074*/ 	.word	0x0000000c


	//----- nvinfo : EIATTR_FRAME_SIZE
	.align		4
.L_30:
        /*0078*/ 	.byte	0x04, 0x11
        /*007a*/ 	.short	(.L_32 - .L_31)
	.align		4
.L_31:
        /*007c*/ 	.word	index@(_Z15add_bias_kernelPfS_S_PiS0_iii)
        /*0080*/ 	.word	0x00000000


	//----- nvinfo : EIATTR_REGCOUNT
	.align		4
.L_32:
        /*0084*/ 	.byte	0x04, 0x2f
        /*0086*/ 	.short	(.L_34 - .L_33)
	.align		4
.L_33:
        /*0088*/ 	.word	index@(_Z18add_bias_3d_kernelPfS_S_PiS0_iiii)
        /*008c*/ 	.word	0x0000000c


	//----- nvinfo : EIATTR_FRAME_SIZE
	.align		4
.L_34:
        /*0090*/ 	.byte	0x04, 0x11
        /*0092*/ 	.short	(.L_36 - .L_35)
	.align		4
.L_35:
        /*0094*/ 	.word	index@(_Z18add_bias_3d_kernelPfS_S_PiS0_iiii)
        /*0098*/ 	.word	0x00000000


	//----- nvinfo : EIATTR_REGCOUNT
	.align		4
.L_36:
        /*009c*/ 	.byte	0x04, 0x2f
        /*009e*/ 	.short	(.L_38 - .L_37)
	.align		4
.L_37:
        /*00a0*/ 	.word	index@(_Z15multiply_kernelPfS_S_i)
        /*00a4*/ 	.word	0x0000000c


	//----- nvinfo : EIATTR_FRAME_SIZE
	.align		4
.L_38:
        /*00a8*/ 	.byte	0x04, 0x11
        /*00aa*/ 	.short	(.L_40 - .L_39)
	.align		4
.L_39:
        /*00ac*/ 	.word	index@(_Z15multiply_kernelPfS_S_i)
        /*00b0*/ 	.word	0x00000000


	//----- nvinfo : EIATTR_REGCOUNT
	.align		4
.L_40:
        /*00b4*/ 	.byte	0x04, 0x2f
        /*00b6*/ 	.short	(.L_42 - .L_41)
	.align		4
.L_41:
        /*00b8*/ 	.word	index@(_Z22multiply_scalar_kernelPfS_ii)
        /*00bc*/ 	.word	0x0000000c


	//----- nvinfo : EIATTR_FRAME_SIZE
	.align		4
.L_42:
        /*00c0*/ 	.byte	0x04, 0x11
        /*00c2*/ 	.short	(.L_44 - .L_43)
	.align		4
.L_43:
        /*00c4*/ 	.word	index@(_Z22multiply_scalar_kernelPfS_ii)
        /*00c8*/ 	.word	0x00000000


	//----- nvinfo : EIATTR_REGCOUNT
	.align		4
.L_44:
        /*00cc*/ 	.byte	0x04, 0x2f
        /*00ce*/ 	.short	(.L_46 - .L_45)
	.align		4
.L_45:
        /*00d0*/ 	.word	index@(_Z13matmul_kernelPfS_S_iiii)
        /*00d4*/ 	.word	0x00000020


	//----- nvinfo : EIATTR_FRAME_SIZE
	.align		4
.L_46:
        /*00d8*/ 	.byte	0x04, 0x11
        /*00da*/ 	.short	(.L_48 - .L_47)
	.align		4
.L_47:
        /*00dc*/ 	.word	index@(_Z13matmul_kernelPfS_S_iiii)
        /*00e0*/ 	.word	0x00000000


	//----- nvinfo : EIATTR_REGCOUNT
	.align		4
.L_48:
        /*00e4*/ 	.byte	0x04, 0x2f
        /*00e6*/ 	.short	(.L_50 - .L_49)
	.align		4
.L_49:
        /*00e8*/ 	.word	index@(_Z16matmul_3d_kernelPfS_S_iiiii)
        /*00ec*/ 	.word	0x00000020


	//----- nvinfo : EIATTR_FRAME_SIZE
	.align		4
.L_50:
        /*00f0*/ 	.byte	0x04, 0x11
        /*00f2*/ 	.short	(.L_52 - .L_51)
	.align		4
.L_51:
        /*00f4*/ 	.word	index@(_Z16matmul_3d_kernelPfS_S_iiiii)
        /*00f8*/ 	.word	0x00000000


	//----- nvinfo : EIATTR_REGCOUNT
	.align		4
.L_52:
        /*00fc*/ 	.byte	0x04, 0x2f
        /*00fe*/ 	.short	(.L_54 - .L_53)
	.align		4
.L_53:
        /*0100*/ 	.word	index@(_Z16matmul_4d_kernelPfS_S_iiiii)
        /*0104*/ 	.word	0x00000020


	//----- nvinfo : EIATTR_FRAME_SIZE
	.align		4
.L_54:
        /*0108*/ 	.byte	0x04, 0x11
        /*010a*/ 	.short	(.L_56 - .L_55)
	.align		4
.L_55:
        /*010c*/ 	.word	index@(_Z16matmul_4d_kernelPfS_S_iiiii)
        /*0110*/ 	.word	0x00000000


	//----- nvinfo : EIATTR_REGCOUNT
	.align		4
.L_56:
        /*0114*/ 	.byte	0x04, 0x2f
        /*0116*/ 	.short	(.L_58 - .L_57)
	.align		4
.L_57:
        /*0118*/ 	.word	index@(_Z16transpose_kernelPfS_PiS0_S0_ii)
        /*011c*/ 	.word	0x00000020


	//----- nvinfo : EIATTR_FRAME_SIZE
	.align		4
.L_58:
        /*0120*/ 	.byte	0x04, 0x11
        /*0122*/ 	.short	(.L_60 - .L_59)
	.align		4
.L_59:
        /*0124*/ 	.word	index@(_Z16transpose_kernelPfS_PiS0_S0_ii)
        /*0128*/ 	.word	0x00000030


	//----- nvinfo : EIATTR_REGCOUNT
	.align		4
.L_60:
        /*012c*/ 	.byte	0x04, 0x2f
        /*012e*/ 	.short	(.L_62 - .L_61)
	.align		4
.L_61:
        /*0130*/ 	.word	index@(_Z14softmax_kernelPfS_iiii)
        /*0134*/ 	.word	0x00000020


	//----- nvinfo : EIATTR_FRAME_SIZE
	.align		4
.L_62:
        /*0138*/ 	.byte	0x04, 0x11
        /*013a*/ 	.short	(.L_64 - .L_63)
	.align		4
.L_63:
        /*013c*/ 	.word	index@($__internal_0_$__cuda_sm3x_div_rn_noftz_f32_slowpath)
        /*0140*/ 	.word	0x00000000


	//----- nvinfo : EIATTR_FRAME_SIZE
	.align		4
.L_64:
        /*0144*/ 	.byte	0x04, 0x11
        /*0146*/ 	.short	(.L_66 - .L_65)
	.align		4
.L_65:
        /*0148*/ 	.word	index@(_Z14softmax_kernelPfS_iiii)
        /*014c*/ 	.word	0x00000000


	//----- nvinfo : EIATTR_REGCOUNT
	.align		4
.L_66:
        /*0150*/ 	.byte	0x04, 0x2f
        /*0152*/ 	.short	(.L_68 - .L_67)
	.align		4
.L_67:
        /*0154*/ 	.word	index@(_Z11mask_kernelPfiiiii)
        /*0158*/ 	.word	0x0000000c


	//----- nvinfo : EIATTR_FRAME_SIZE
	.align		4
.L_68:
        /*015c*/ 	.byte	0x04, 0x11
        /*015e*/ 	.short	(.L_70 - .L_69)
	.align		4
.L_69:
        /*0160*/ 	.word	index@(_Z11mask_kernelPfiiiii)
        /*0164*/ 	.word	0x00000000


	//----- nvinfo : EIATTR_MIN_STACK_SIZE
	.align		4
.L_70:
        /*0168*/ 	.byte	0x04, 0x12
        /*016a*/ 	.short	(.L_72 - .L_71)
	.align		4
.L_71:
        /*016c*/ 	.word	index@(_Z11mask_kernelPfiiiii)
        /*0170*/ 	.word	0x00000000


	//----- nvinfo : EIATTR_MIN_STACK_SIZE
	.align		4
.L_72:
        /*0174*/ 	.byte	0x04, 0x12
        /*0176*/ 	.short	(.L_74 - .L_73)
	.align		4
.L_73:
        /*0178*/ 	.word	index@(_Z14softmax_kernelPfS_iiii)
        /*017c*/ 	.word	0x00000000


	//----- nvinfo : EIATTR_MIN_STACK_SIZE
	.align		4
.L_74:
        /*0180*/ 	.byte	0x04, 0x12
        /*0182*/ 	.short	(.L_76 - .L_75)
	.align		4
.L_75:
        /*0184*/ 	.word	index@(_Z16transpose_kernelPfS_PiS0_S0_ii)
        /*0188*/ 	.word	0x00000030


	//----- nvinfo : EIATTR_MIN_STACK_SIZE
	.align		4
.L_76:
        /*018c*/ 	.byte	0x04, 0x12
        /*018e*/ 	.short	(.L_78 - .L_77)
	.align		4
.L_77:
        /*0190*/ 	.word	index@(_Z16matmul_4d_kernelPfS_S_iiiii)
        /*0194*/ 	.word	0x00000000


	//----- nvinfo : EIATTR_MIN_STACK_SIZE
	.align		4
.L_78:
        /*0198*/ 	.byte	0x04, 0x12
        /*019a*/ 	.short	(.L_80 - .L_79)
	.align		4
.L_79:
        /*019c*/ 	.word	index@(_Z16matmul_3d_kernelPfS_S_iiiii)
        /*01a0*/ 	.word	0x00000000


	//----- nvinfo : EIATTR_MIN_STACK_SIZE
	.align		4
.L_80:
        /*01a4*/ 	.byte	0x04, 0x12
        /*01a6*/ 	.short	(.L_82 - .L_81)
	.align		4
.L_81:
        /*01a8*/ 	.word	index@(_Z13matmul_kernelPfS_S_iiii)
        /*01ac*/ 	.word	0x00000000


	//----- nvinfo : EIATTR_MIN_STACK_SIZE
	.align		4
.L_82:
        /*01b0*/ 	.byte	0x04, 0x12
        /*01b2*/ 	.short	(.L_84 - .L_83)
	.align		4
.L_83:
        /*01b4*/ 	.word	index@(_Z22multiply_scalar_kernelPfS_ii)
        /*01b8*/ 	.word	0x00000000


	//----- nvinfo : EIATTR_MIN_STACK_SIZE
	.align		4
.L_84:
        /*01bc*/ 	.byte	0x04, 0x12
        /*01be*/ 	.short	(.L_86 - .L_85)
	.align		4
.L_85:
        /*01c0*/ 	.word	index@(_Z15multiply_kernelPfS_S_i)
        /*01c4*/ 	.word	0x00000000


	//----- nvinfo : EIATTR_MIN_STACK_SIZE
	.align		4
.L_86:
        /*01c8*/ 	.byte	0x04, 0x12
        /*01ca*/ 	.short	(.L_88 - .L_87)
	.align		4
.L_87:
        /*01cc*/ 	.word	index@(_Z18add_bias_3d_kernelPfS_S_PiS0_iiii)
        /*01d0*/ 	.word	0x00000000


	//----- nvinfo : EIATTR_MIN_STACK_SIZE
	.align		4
.L_88:
        /*01d4*/ 	.byte	0x04, 0x12
        /*01d6*/ 	.short	(.L_90 - .L_89)
	.align		4
.L_89:
        /*01d8*/ 	.word	index@(_Z15add_bias_kernelPfS_S_PiS0_iii)
        /*01dc*/ 	.word	0x00000000


	//----- nvinfo : EIATTR_MIN_STACK_SIZE
	.align		4
.L_90:
        /*01e0*/ 	.byte	0x04, 0x12
        /*01e2*/ 	.short	(.L_92 - .L_91)
	.align		4
.L_91:
        /*01e4*/ 	.word	index@(_Z10add_kernelPfS_S_i)
        /*01e8*/ 	.word	0x00000000


	//----- nvinfo : EIATTR_MIN_STACK_SIZE
	.align		4
.L_92:
        /*01ec*/ 	.byte	0x04, 0x12
        /*01ee*/ 	.short	(.L_94 - .L_93)
	.align		4
.L_93:
        /*01f0*/ 	.word	index@(_Z16init_rand_kernelPfiy)
        /*01f4*/ 	.word	0x00000030


	//----- nvinfo : EIATTR_MIN_STACK_SIZE
	.align		4
.L_94:
        /*01f8*/ 	.byte	0x04, 0x12
        /*01fa*/ 	.short	(.L_96 - .L_95)
	.align		4
.L_95:
        /*01fc*/ 	.word	index@(_Z15init_one_kernelPfi)
        /*0200*/ 	.word	0x00000000


	//----- nvinfo : EIATTR_MIN_STACK_SIZE
	.align		4
.L_96:
        /*0204*/ 	.byte	0x04, 0x12
        /*0206*/ 	.short	(.L_98 - .L_97)
	.align		4
.L_97:
        /*0208*/ 	.word	index@(_Z16init_zero_kernelPfi)
        /*020c*/ 	.word	0x00000000
.L_98:


//--------------------- .nv.compat                --------------------------
	.section	.nv.compat,"",@"SHT_CUDA_COMPAT_INFO"
	.align	4
        /*0000*/ 	.byte	0x02, 0x09, 0x00, 0x00, 0x02, 0x02, 0x01, 0x00, 0x02, 0x05, 0x05, 0x00, 0x03, 0x07, 0x01, 0x01
        /*0010*/ 	.byte	0x02, 0x03, 0x00, 0x00, 0x02, 0x06, 0x01, 0x00, 0x04, 0x0b, 0x08, 0x00, 0x01, 0x00, 0x00, 0x00
        /*0020*/ 	.byte	0x00, 0x00, 0x00, 0x00


//--------------------- .nv.info._Z11mask_kernelPfiiiii --------------------------
	.section	.nv.info._Z11mask_kernelPfiiiii,"",@"SHT_CUDA_INFO"
	.sectionflags	@""
	.align	4


	//----- nvinfo : EIATTR_CUDA_API_VERSION
	.align		4
        /*0000*/ 	.byte	0x04, 0x37
        /*0002*/ 	.short	(.L_100 - .L_99)
.L_99:
        /*0004*/ 	.word	0x00000082


	//----- nvinfo : EIATTR_KPARAM_INFO
	.align		4
.L_100:
        /*0008*/ 	.byte	0x04, 0x17
        /*000a*/ 	.short	(.L_102 - .L_101)
.L_101:
        /*000c*/ 	.word	0x00000000
        /*0010*/ 	.short	0x0005
        /*0012*/ 	.short	0x0018
        /*0014*/ 	.byte	0x00, 0xf0, 0x11, 0x00


	//----- nvinfo : EIATTR_KPARAM_INFO
	.align		4
.L_102:
        /*0018*/ 	.byte	0x04, 0x17
        /*001a*/ 	.short	(.L_104 - .L_103)
.L_103:
        /*001c*/ 	.word	0x00000000
        /*0020*/ 	.short	0x0004
        /*0022*/ 	.short	0x0014
        /*0024*/ 	.byte	0x00, 0xf0, 0x11, 0x00


	//----- nvinfo : EIATTR_KPARAM_INFO
	.align		4
.L_104:
        /*0028*/ 	.byte	0x04, 0x17
        /*002a*/ 	.short	(.L_106 - .L_105)
.L_105:
        /*002c*/ 	.word	0x00000000
        /*0030*/ 	.short	0x0003
        /*0032*/ 	.short	0x0010
        /*0034*/ 	.byte	0x00, 0xf0, 0x11, 0x00


	//----- nvinfo : EIATTR_KPARAM_INFO
	.align		4
.L_106:
        /*0038*/ 	.byte	0x04, 0x17
        /*003a*/ 	.short	(.L_108 - .L_107)
.L_107:
        /*003c*/ 	.word	0x00000000
        /*0040*/ 	.short	0x0002
        /*0042*/ 	.short	0x000c
        /*0044*/ 	.byte	0x00, 0xf0, 0x11, 0x00


	//----- nvinfo : EIATTR_KPARAM_INFO
	.align		4
.L_108:
        /*0048*/ 	.byte	0x04, 0x17
        /*004a*/ 	.short	(.L_110 - .L_109)
.L_109:
        /*004c*/ 	.word	0x00000000
        /*0050*/ 	.short	0x0001
        /*0052*/ 	.short	0x0008
        /*0054*/ 	.byte	0x00, 0xf0, 0x11, 0x00


	//----- nvinfo : EIATTR_KPARAM_INFO
	.align		4
.L_110:
        /*0058*/ 	.byte	0x04, 0x17
        /*005a*/ 	.short	(.L_112 - .L_111)
.L_111:
        /*005c*/ 	.word	0x00000000
        /*0060*/ 	.short	0x0000
        /*0062*/ 	.short	0x0000
        /*0064*/ 	.byte	0x00, 0xf5, 0x21, 0x00


	//----- nvinfo : EIATTR_SPARSE_MMA_MASK
	.align		4
.L_112:
        /*0068*/ 	.byte	0x03, 0x50
        /*006a*/ 	.short	0x0000


	//----- nvinfo : EIATTR_MAXREG_COUNT
	.align		4
        /*006c*/ 	.byte	0x03, 0x1b
        /*006e*/ 	.short	0x00ff


	//----- nvinfo : EIATTR_MERCURY_ISA_VERSION
	.align		4
        /*0070*/ 	.byte	0x03, 0x5f
        /*0072*/ 	.short	0x0101


	//----- nvinfo : EIATTR_VRC_CTA_INIT_COUNT
	.align		4
        /*0074*/ 	.byte	0x02, 0x4a
	.zero		1
	.zero		1


	//----- nvinfo : EIATTR_EXIT_INSTR_OFFSETS
	.align		4
        /*0078*/ 	.byte	0x04, 0x1c
        /*007a*/ 	.short	(.L_114 - .L_113)


	//   ....[0]....
.L_113:
        /*007c*/ 	.word	0x00000110


	//   ....[1]....
        /*0080*/ 	.word	0x000001a0


	//----- nvinfo : EIATTR_CBANK_PARAM_SIZE
	.align		4
.L_114:
        /*0084*/ 	.byte	0x03, 0x19
        /*0086*/ 	.short	0x001c


	//----- nvinfo : EIATTR_PARAM_CBANK
	.align		4
        /*0088*/ 	.byte	0x04, 0x0a
        /*008a*/ 	.short	(.L_116 - .L_115)
	.align		4
.L_115:
        /*008c*/ 	.word	index@(.nv.constant0._Z11mask_kernelPfiiiii)
        /*0090*/ 	.short	0x0380
        /*0092*/ 	.short	0x001c


	//----- nvinfo : EIATTR_SW_WAR
	.align		4
.L_116:
        /*0094*/ 	.byte	0x04, 0x36
        /*0096*/ 	.short	(.L_118 - .L_117)
.L_117:
        /*0098*/ 	.word	0x00000008
.L_118:


//--------------------- .nv.info._Z14softmax_kernelPfS_iiii --------------------------
	.section	.nv.info._Z14softmax_kernelPfS_iiii,"",@"SHT_CUDA_INFO"
	.sectionflags	@""
	.align	4


	//----- nvinfo : EIATTR_CUDA_API_VERSION
	.align		4
        /*0000*/ 	.byte	0x04, 0x37
        /*0002*/ 	.short	(.L_120 - .L_119)
.L_119:
        /*0004*/ 	.word	0x00000082


	//----- nvinfo : EIATTR_KPARAM_INFO
	.align		4
.L_120:
        /*0008*/ 	.byte	0x04, 0x17
        /*000a*/ 	.short	(.L_122 - .L_121)
.L_121:
        /*000c*/ 	.word	0x00000000
        /*0010*/ 	.short	0x0005
        /*0012*/ 	.short	0x001c
        /*0014*/ 	.byte	0x00, 0xf0, 0x11, 0x00


	//----- nvinfo : EIATTR_KPARAM_INFO
	.align		4
.L_122:
        /*0018*/ 	.byte	0x04, 0x17
        /*001a*/ 	.short	(.L_124 - .L_123)
.L_123:
        /*001c*/ 	.word	0x00000000
        /*0020*/ 	.short	0x0004
        /*0022*/ 	.short	0x0018
        /*0024*/ 	.byte	0x00, 0xf0, 0x11, 0x00


	//----- nvinfo : EIATTR_KPARAM_INFO
	.align		4
.L_124:
        /*0028*/ 	.byte	0x04, 0x17
        /*002a*/ 	.short	(.L_126 - .L_125)
.L_125:
        /*002c*/ 	.word	0x00000000
        /*0030*/ 	.short	0x0003
        /*0032*/ 	.short	0x0014
        /*0034*/ 	.byte	0x00, 0xf0, 0x11, 0x00


	//----- nvinfo : EIATTR_KPARAM_INFO
	.align		4
.L_126:
        /*0038*/ 	.byte	0x04, 0x17
        /*003a*/ 	.short	(.L_128 - .L_127)
.L_127:
        /*003c*/ 	.word	0x00000000
        /*0040*/ 	.short	0x0002
        /*0042*/ 	.short	0x0010
        /*0044*/ 	.byte	0x00, 0xf0, 0x11, 0x00


	//----- nvinfo : EIATTR_KPARAM_INFO
	.align		4
.L_128:
        /*0048*/ 	.byte	0x04, 0x17
        /*004a*/ 	.short	(.L_130 - .L_129)
.L_129:
        /*004c*/ 	.word	0x00000000
        /*0050*/ 	.short	0x0001
        /*0052*/ 	.short	0x0008
        /*0054*/ 	.byte	0x00, 0xf5, 0x21, 0x00


	//----- nvinfo : EIATTR_KPARAM_INFO
	.align		4
.L_130:
        /*0058*/ 	.byte	0x04, 0x17
        /*005a*/ 	.short	(.L_132 - .L_131)
.L_131:
        /*005c*/ 	.word	0x00000000
        /*0060*/ 	.short	0x0000
        /*0062*/ 	.short	0x0000
        /*0064*/ 	.byte	0x00, 0xf5, 0x21, 0x00


	//----- nvinfo : EIATTR_SPARSE_MMA_MASK
	.align		4
.L_132:
        /*0068*/ 	.byte	0x03, 0x50
        /*006a*/ 	.short	0x0000


	//----- nvinfo : EIATTR_MAXREG_COUNT
	.align		4
        /*006c*/ 	.byte	0x03, 0x1b
        /*006e*/ 	.short	0x00ff


	//----- nvinfo : EIATTR_MERCURY_ISA_VERSION
	.align		4
        /*0070*/ 	.byte	0x03, 0x5f
        /*0072*/ 	.short	0x0101


	//----- nvinfo : EIATTR_VRC_CTA_INIT_COUNT
	.align		4
        /*0074*/ 	.byte	0x02, 0x4a
	.zero		1
	.zero		1


	//----- nvinfo : EIATTR_EXIT_INSTR_OFFSETS
	.align		4
        /*0078*/ 	.byte	0x04, 0x1c
        /*007a*/ 	.short	(.L_134 - .L_133)


	//   ....[0]....
.L_133:
        /*007c*/ 	.word	0x00001390


	//   ....[1]....
        /*0080*/ 	.word	0x00001590


	//----- nvinfo : EIATTR_CRS_STACK_SIZE
	.align		4
.L_134:
        /*0084*/ 	.byte	0x04, 0x1e
        /*0086*/ 	.short	(.L_136 - .L_135)
.L_135:
        /*0088*/ 	.word	0x00000000


	//----- nvinfo : EIATTR_CBANK_PARAM_SIZE
	.align		4
.L_136:
        /*008c*/ 	.byte	0x03, 0x19
        /*008e*/ 	.short	0x0020


	//----- nvinfo : EIATTR_PARAM_CBANK
	.align		4
        /*0090*/ 	.byte	0x04, 0x0a
        /*0092*/ 	.short	(.L_138 - .L_137)
	.align		4
.L_137:
        /*0094*/ 	.word	index@(.nv.constant0._Z14softmax_kernelPfS_iiii)
        /*0098*/ 	.short	0x0380
        /*009a*/ 	.short	0x0020


	//----- nvinfo : EIATTR_SW_WAR
	.align		4
.L_138:
        /*009c*/ 	.byte	0x04, 0x36
        /*009e*/ 	.short	(.L_140 - .L_139)
.L_139:
        /*00a0*/ 	.word	0x00000008
.L_140:


//--------------------- .nv.info._Z16transpose_kernelPfS_PiS0_S0_ii --------------------------
	.section	.nv.info._Z16transpose_kernelPfS_PiS0_S0_ii,"",@"SHT_CUDA_INFO"
	.sectionflags	@""
	.align	4


	//----- nvinfo : EIATTR_CUDA_API_VERSION
	.align		4
        /*0000*/ 	.byte	0x04, 0x37
        /*0002*/ 	.short	(.L_142 - .L_141)
.L_141:
        /*0004*/ 	.word	0x00000082


	//----- nvinfo : EIATTR_KPARAM_INFO
	.align		4
.L_142:
        /*0008*/ 	.byte	0x04, 0x17
        /*000a*/ 	.short	(.L_144 - .L_143)
.L_143:
        /*000c*/ 	.word	0x00000000
        /*0010*/ 	.short	0x0006
        /*0012*/ 	.short	0x002c
        /*0014*/ 	.byte	0x00, 0xf0, 0x11, 0x00


	//----- nvinfo : EIATTR_KPARAM_INFO
	.align		4
.L_144:
        /*0018*/ 	.byte	0x04, 0x17
        /*001a*/ 	.short	(.L_146 - .L_145)
.L_145:
        /*001c*/ 	.word	0x00000000
        /*0020*/ 	.short	0x0005
        /*0022*/ 	.short	0x0028
        /*0024*/ 	.byte	0x00, 0xf0, 0x11, 0x00


	//----- nvinfo : EIATTR_KPARAM_INFO
	.align		4
.L_146:
        /*0028*/ 	.byte	0x04, 0x17
        /*002a*/ 	.short	(.L_148 - .L_147)
.L_147:
        /*002c*/ 	.word	0x00000000
        /*0030*/ 	.short	0x0004
        /*0032*/ 	.short	0x0020
        /*0034*/ 	.byte	0x00, 0xf5, 0x21, 0x00


	//----- nvinfo : EIATTR_KPARAM_INFO
	.align		4
.L_148:
        /*0038*/ 	.byte	0x04, 0x17
        /*003a*/ 	.short	(.L_150 - .L_149)
.L_149:
        /*003c*/ 	.word	0x00000000
        /*0040*/ 	.short	0x0003
        /*0042*/ 	.short	0x0018
        /*0044*/ 	.byte	0x00, 0xf5, 0x21, 0x00


	//----- nvinfo : EIATTR_KPARAM_INFO
	.align		4
.L_150:
        /*0048*/ 	.byte	0x04, 0x17
        /*004a*/ 	.short	(.L_152 - .L_151)
.L_151:
        /*004c*/ 	.word	0x00000000
        /*0050*/ 	.short	0x0002
        /*0052*/ 	.short	0x0010
        /*0054*/ 	.byte	0x00, 0xf5, 0x21, 0x00


	//----- nvinfo : EIATTR_KPARAM_INFO
	.align		4
.L_152:
        /*0058*/ 	.byte	0x04, 0x17
        /*005a*/ 	.short	(.L_154 - .L_153)
.L_153:
        /*005c*/ 	.word	0x00000000
        /*0060*/ 	.short	0x0001
        /*0062*/ 	.short	0x0008
        /*0064*/ 	.byte	0x00, 0xf5, 0x21, 0x00


	//----- nvinfo : EIATTR_KPARAM_INFO
	.align		4
.L_154:
        /*0068*/ 	.byte	0x04, 0x17
        /*006a*/ 	.short	(.L_156 - .L_155)
.L_155:
        /*006c*/ 	.word	0x00000000
        /*0070*/ 	.short	0x0000
        /*0072*/ 	.short	0x0000
        /*0074*/ 	.byte	0x00, 0xf5, 0x21, 0x00


	//----- nvinfo : EIATTR_SPARSE_MMA_MASK
	.align		4
.L_156:
        /*0078*/ 	.byte	0x03, 0x50
        /*007a*/ 	.short	0x0000


	//----- nvinfo : EIATTR_MAXREG_COUNT
	.align		4
        /*007c*/ 	.byte	0x03, 0x1b
        /*007e*/ 	.short	0x00ff


	//----- nvinfo : EIATTR_EXTERNS
	.align		4
        /*0080*/ 	.byte	0x04, 0x0f
        /*0082*/ 	.short	(.L_158 - .L_157)


	//   ....[0]....
	.align		4
.L_157:
        /*0084*/ 	.word	index@(vprintf)


	//----- nvinfo : EIATTR_MERCURY_ISA_VERSION
	.align		4
.L_158:
        /*0088*/ 	.byte	0x03, 0x5f
        /*008a*/ 	.short	0x0101


	//----- nvinfo : EIATTR_VRC_CTA_INIT_COUNT
	.align		4
        /*008c*/ 	.byte	0x02, 0x4a
	.zero		1
	.zero		1


	//----- nvinfo : EIATTR_SYSCALL_OFFSETS
	.align		4
        /*0090*/ 	.byte	0x04, 0x46
        /*0092*/ 	.short	(.L_160 - .L_159)


	//   ....[0]....
.L_159:
        /*0094*/ 	.word	0x00003c50


	//   ....[1]....
        /*0098*/ 	.word	0x00003d40


	//----- nvinfo : EIATTR_EXIT_INSTR_OFFSETS
	.align		4
.L_160:
        /*009c*/ 	.byte	0x04, 0x1c
        /*009e*/ 	.short	(.L_162 - .L_161)


	//   ....[0]....
.L_161:
        /*00a0*/ 	.word	0x00000090


	//   ....[1]....
        /*00a4*/ 	.word	0x00003db0


	//----- nvinfo : EIATTR_CRS_STACK_SIZE
	.align		4
.L_162:
        /*00a8*/ 	.byte	0x04, 0x1e
        /*00aa*/ 	.short	(.L_164 - .L_163)
.L_163:
        /*00ac*/ 	.word	0x00000000


	//----- nvinfo : EIATTR_CBANK_PARAM_SIZE
	.align		4
.L_164:
        /*00b0*/ 	.byte	0x03, 0x19
        /*00b2*/ 	.short	0x0030


	//----- nvinfo : EIATTR_PARAM_CBANK
	.align		4
        /*00b4*/ 	.byte	0x04, 0x0a
        /*00b6*/ 	.short	(.L_166 - .L_165)
	.align		4
.L_165:
        /*00b8*/ 	.word	index@(.nv.constant0._Z16transpose_kernelPfS_PiS0_S0_ii)
        /*00bc*/ 	.short	0x0380
        /*00be*/ 	.short	0x0030


	//----- nvinfo : EIATTR_SW_WAR
	.align		4
.L_166:
        /*00c0*/ 	.byte	0x04, 0x36
        /*00c2*/ 	.short	(.L_168 - .L_167)
.L_167:
        /*00c4*/ 	.word	0x00000008
.L_168:


//--------------------- .nv.info._Z16matmul_4d_kernelPfS_S_iiiii --------------------------
	.section	.nv.info._Z16matmul_4d_kernelPfS_S_iiiii,"",@"SHT_CUDA_INFO"
	.sectionflags	@""
	.align	4


	//----- nvinfo : EIATTR_CUDA_API_VERSION
	.align		4
        /*0000*/ 	.byte	0x04, 0x37
        /*0002*/ 	.short	(.L_170 - .L_169)
.L_169:
        /*0004*/ 	.word	0x00000082


	//----- nvinfo : EIATTR_KPARAM_INFO
	.align		4
.L_170:
        /*0008*/ 	.byte	0x04, 0x17
        /*000a*/ 	.short	(.L_172 - .L_171)
.L_171:
        /*000c*/ 	.word	0x00000000
        /*0010*/ 	.short	0x0007
        /*0012*/ 	.short	0x0028
        /*0014*/ 	.byte	0x00, 0xf0, 0x11, 0x00


	//----- nvinfo : EIATTR_KPARAM_INFO
	.align		4
.L_172:
        /*0018*/ 	.byte	0x04, 0x17
        /*001a*/ 	.short	(.L_174 - .L_173)
.L_173:
        /*001c*/ 	.word	0x00000000
        /*0020*/ 	.short	0x0006
        /*0022*/ 	.short	0x0024
        /*0024*/ 	.byte	0x00, 0xf0, 0x11, 0x00


	//----- nvinfo : EIATTR_KPARAM_INFO
	.align		4
.L_174:
        /*0028*/ 	.byte	0x04, 0x17
        /*002a*/ 	.short	(.L_176 - .L_175)
.L_175:
        /*002c*/ 	.word	0x00000000
        /*0030*/ 	.short	0x0005
        /*0032*/ 	.short	0x0020
        /*0034*/ 	.byte	0x00, 0xf0, 0x11, 0x00


	//----- nvinfo : EIATTR_KPARAM_INFO
	.align		4
.L_176:
        /*0038*/ 	.byte	0x04, 0x17
        /*003a*/ 	.short	(.L_178 - .L_177)
.L_177:
        /*003c*/ 	.word	0x00000000
        /*0040*/ 	.short	0x0004
        /*0042*/ 	.short	0x001c
        /*0044*/ 	.byte	0x00, 0xf0, 0x11, 0x00


	//----- nvinfo : EIATTR_KPARAM_INFO
	.align		4
.L_178:
        /*0048*/ 	.byte	0x04, 0x17
        /*004a*/ 	.short	(.L_180 - .L_179)
.L_179:
        /*004c*/ 	.word	0x00000000
        /*0050*/ 	.short	0x0003
        /*0052*/ 	.short	0x0018
        /*0054*/ 	.byte	0x00, 0xf0, 0x11, 0x00


	//----- nvinfo : EIATTR_KPARAM_INFO
	.align		4
.L_180:
        /*0058*/ 	.byte	0x04, 0x17
        /*005a*/ 	.short	(.L_182 - .L_181)
.L_181:
        /*005c*/ 	.word	0x00000000
        /*0060*/ 	.short	0x0002
        /*0062*/ 	.short	0x0010
        /*0064*/ 	.byte	0x00, 0xf5, 0x21, 0x00


	//----- nvinfo : EIATTR_KPARAM_INFO
	.align		4
.L_182:
        /*0068*/ 	.byte	0x04, 0x17
        /*006a*/ 	.short	(.L_184 - .L_183)
.L_183:
        /*006c*/ 	.word	0x00000000
        /*0070*/ 	.short	0x0001
        /*0072*/ 	.short	0x0008
        /*0074*/ 	.byte	0x00, 0xf5, 0x21, 0x00


	//----- nvinfo : EIATTR_KPARAM_INFO
	.align		4
.L_184:
        /*0078*/ 	.byte	0x04, 0x17
        /*007a*/ 	.short	(.L_186 - .L_185)
.L_185:
        /*007c*/ 	.word	0x00000000
        /*0080*/ 	.short	0x0000
        /*0082*/ 	.short	0x0000
        /*0084*/ 	.byte	0x00, 0xf5, 0x21, 0x00


	//----- nvinfo : EIATTR_SPARSE_MMA_MASK
	.align		4
.L_186:
        /*0088*/ 	.byte	0x03, 0x50
        /*008a*/ 	.short	0x0000


	//----- nvinfo : EIATTR_MAXREG_COUNT
	.align		4
        /*008c*/ 	.byte	0x03, 0x1b
        /*008e*/ 	.short	0x00ff


	//----- nvinfo : EIATTR_MERCURY_ISA_VERSION
	.align		4
        /*0090*/ 	.byte	0x03, 0x5f
        /*0092*/ 	.short	0x0101


	//----- nvinfo : EIATTR_VRC_CTA_INIT_COUNT
	.align		4
        /*0094*/ 	.byte	0x02, 0x4a
	.zero		1
	.zero		1


	//----- nvinfo : EIATTR_EXIT_INSTR_OFFSETS
	.align		4
        /*0098*/ 	.byte	0x04, 0x1c
        /*009a*/ 	.short	(.L_188 - .L_187)


	//   ....[0]....
.L_187:
        /*009c*/ 	.word	0x000001d0


	//   ....[1]....
        /*00a0*/ 	.word	0x00000a10


	//----- nvinfo : EIATTR_CBANK_PARAM_SIZE
	.align		4
.L_188:
        /*00a4*/ 	.byte	0x03, 0x19
        /*00a6*/ 	.short	0x002c


	//----- nvinfo : EIATTR_PARAM_CBANK
	.align		4
        /*00a8*/ 	.byte	0x04, 0x0a
        /*00aa*/ 	.short	(.L_190 - .L_189)
	.align		4
.L_189:
        /*00ac*/ 	.word	index@(.nv.constant0._Z16matmul_4d_kernelPfS_S_iiiii)
        /*00b0*/ 	.short	0x0380
        /*00b2*/ 	.short	0x002c


	//----- nvinfo : EIATTR_SW_WAR
	.align		4
.L_190:
        /*00b4*/ 	.byte	0x04, 0x36
        /*00b6*/ 	.short	(.L_192 - .L_191)
.L_191:
        /*00b8*/ 	.word	0x00000008
.L_192:


//--------------------- .nv.info._Z16matmul_3d_kernelPfS_S_iiiii --------------------------
	.section	.nv.info._Z16matmul_3d_kernelPfS_S_iiiii,"",@"SHT_CUDA_INFO"
	.sectionflags	@""
	.align	4


	//----- nvinfo : EIATTR_CUDA_API_VERSION
	.align		4
        /*0000*/ 	.byte	0x04, 0x37
        /*0002*/ 	.short	(.L_194 - .L_193)
.L_193:
        /*0004*/ 	.word	0x00000082


	//----- nvinfo : EIATTR_KPARAM_INFO
	.align		4
.L_194:
        /*0008*/ 	.byte	0x04, 0x17
        /*000a*/ 	.short	(.L_196 - .L_195)
.L_195:
        /*000c*/ 	.word	0x00000000
        /*0010*/ 	.short	0x0007
        /*0012*/ 	.short	0x0028
        /*0014*/ 	.byte	0x00, 0xf0, 0x11, 0x00


	//----- nvinfo : EIATTR_KPARAM_INFO
	.align		4
.L_196:
        /*0018*/ 	.byte	0x04, 0x17
        /*001a*/ 	.short	(.L_198 - .L_197)
.L_197:
        /*001c*/ 	.word	0x00000000
        /*0020*/ 	.short	0x0006
        /*0022*/ 	.short	0x0024
        /*0024*/ 	.byte	0x00, 0xf0, 0x11, 0x00


	//----- nvinfo : EIATTR_KPARAM_INFO
	.align		4
.L_198:
        /*0028*/ 	.byte	0x04, 0x17
        /*002a*/ 	.short	(.L_200 - .L_199)
.L_199:
        /*002c*/ 	.word	0x00000000
        /*0030*/ 	.short	0x0005
        /*0032*/ 	.short	0x0020
        /*0034*/ 	.byte	0x00, 0xf0, 0x11, 0x00


	//----- nvinfo : EIATTR_KPARAM_INFO
	.align		4
.L_200:
        /*0038*/ 	.byte	0x04, 0x17
        /*003a*/ 	.short	(.L_202 - .L_201)
.L_201:
        /*003c*/ 	.word	0x00000000
        /*0040*/ 	.short	0x0004
        /*0042*/ 	.short	0x001c
        /*0044*/ 	.byte	0x00, 0xf0, 0x11, 0x00


	//----- nvinfo : EIATTR_KPARAM_INFO
	.align		4
.L_202:
        /*0048*/ 	.byte	0x04, 0x17
        /*004a*/ 	.short	(.L_204 - .L_203)
.L_203:
        /*004c*/ 	.word	0x00000000
        /*0050*/ 	.short	0x0003
        /*0052*/ 	.short	0x0018
        /*0054*/ 	.byte	0x00, 0xf0, 0x11, 0x00


	//----- nvinfo : EIATTR_KPARAM_INFO
	.align		4
.L_204:
        /*0058*/ 	.byte	0x04, 0x17
        /*005a*/ 	.short	(.L_206 - .L_205)
.L_205:
        /*005c*/ 	.word	0x00000000
        /*0060*/ 	.short	0x0002
        /*0062*/ 	.short	0x0010
        /*0064*/ 	.byte	0x00, 0xf5, 0x21, 0x00


	//----- nvinfo : EIATTR_KPARAM_INFO
	.align		4
.L_206:
        /*0068*/ 	.byte	0x04, 0x17
        /*006a*/ 	.short	(.L_208 - .L_207)
.L_207:
        /*006c*/ 	.word	0x00000000
        /*0070*/ 	.short	0x0001
        /*0072*/ 	.short	0x0008
        /*0074*/ 	.byte	0x00, 0xf5, 0x21, 0x00


	//----- nvinfo : EIATTR_KPARAM_INFO
	.align		4
.L_208:
        /*0078*/ 	.byte	0x04, 0x17
        /*007a*/ 	.short	(.L_210 - .L_209)
.L_209:
        /*007c*/ 	.word	0x00000000
        /*0080*/ 	.short	0x0000
        /*0082*/ 	.short	0x0000
        /*0084*/ 	.byte	0x00, 0xf5, 0x21, 0x00


	//----- nvinfo : EIATTR_SPARSE_MMA_MASK
	.align		4
.L_210:
        /*0088*/ 	.byte	0x03, 0x50
        /*008a*/ 	.short	0x0000


	//----- nvinfo : EIATTR_MAXREG_COUNT
	.align		4
        /*008c*/ 	.byte	0x03, 0x1b
        /*008e*/ 	.short	0x00ff


	//----- nvinfo : EIATTR_MERCURY_ISA_VERSION
	.align		4
        /*0090*/ 	.byte	0x03, 0x5f
        /*0092*/ 	.short	0x0101


	//----- nvinfo : EIATTR_VRC_CTA_INIT_COUNT
	.align		4
        /*0094*/ 	.byte	0x02, 0x4a
	.zero		1
	.zero		1


	//----- nvinfo : EIATTR_EXIT_INSTR_OFFSETS
	.align		4
        /*0098*/ 	.byte	0x04, 0x1c
        /*009a*/ 	.short	(.L_212 - .L_211)


	//   ....[0]....
.L_211:
        /*009c*/ 	.word	0x000000d0


	//   ....[1]....
        /*00a0*/ 	.word	0x00000880


	//----- nvinfo : EIATTR_CBANK_PARAM_SIZE
	.align		4
.L_212:
        /*00a4*/ 	.byte	0x03, 0x19
        /*00a6*/ 	.short	0x002c


	//----- nvinfo : EIATTR_PARAM_CBANK
	.align		4
        /*00a8*/ 	.byte	0x04, 0x0a
        /*00aa*/ 	.short	(.L_214 - .L_213)
	.align		4
.L_213:
        /*00ac*/ 	.word	index@(.nv.constant0._Z16matmul_3d_kernelPfS_S_iiiii)
        /*00b0*/ 	.short	0x0380
        /*00b2*/ 	.short	0x002c


	//----- nvinfo : EIATTR_SW_WAR
	.align		4
.L_214:
        /*00b4*/ 	.byte	0x04, 0x36
        /*00b6*/ 	.short	(.L_216 - .L_215)
.L_215:
        /*00b8*/ 	.word	0x00000008
.L_216:


//--------------------- .nv.info._Z13matmul_kernelPfS_S_iiii --------------------------
	.section	.nv.info._Z13matmul_kernelPfS_S_iiii,"",@"SHT_CUDA_INFO"
	.sectionflags	@""
	.align	4


	//----- nvinfo : EIATTR_CUDA_API_VERSION
	.align		4
        /*0000*/ 	.byte	0x04, 0x37
        /*0002*/ 	.short	(.L_218 - .L_217)
.L_217:
        /*0004*/ 	.word	0x00000082


	//----- nvinfo : EIATTR_KPARAM_INFO
	.align		4
.L_218:
        /*0008*/ 	.byte	0x04, 0x17
        /*000a*/ 	.short	(.L_220 - .L_219)
.L_219:
        /*000c*/ 	.word	0x00000000
        /*0010*/ 	.short	0x0006
        /*0012*/ 	.short	0x0024
        /*0014*/ 	.byte	0x00, 0xf0, 0x11, 0x00


	//----- nvinfo : EIATTR_KPARAM_INFO
	.align		4
.L_220:
        /*0018*/ 	.byte	0x04, 0x17
        /*001a*/ 	.short	(.L_222 - .L_221)
.L_221:
        /*001c*/ 	.word	0x00000000
        /*0020*/ 	.short	0x0005
        /*0022*/ 	.short	0x0020
        /*0024*/ 	.byte	0x00, 0xf0, 0x11, 0x00


	//----- nvinfo : EIATTR_KPARAM_INFO
	.align		4
.L_222:
        /*0028*/ 	.byte	0x04, 0x17
        /*002a*/ 	.short	(.L_224 - .L_223)
.L_223:
        /*002c*/ 	.word	0x00000000
        /*0030*/ 	.short	0x0004
        /*0032*/ 	.short	0x001c
        /*0034*/ 	.byte	0x00, 0xf0, 0x11, 0x00


	//----- nvinfo : EIATTR_KPARAM_INFO
	.align		4
.L_224:
        /*0038*/ 	.byte	0x04, 0x17
        /*003a*/ 	.short	(.L_226 - .L_225)
.L_225:
        /*003c*/ 	.word	0x00000000
        /*0040*/ 	.short	0x0003
        /*0042*/ 	.short	0x0018
        /*0044*/ 	.byte	0x00, 0xf0, 0x11, 0x00


	//----- nvinfo : EIATTR_KPARAM_INFO
	.align		4
.L_226:
        /*0048*/ 	.byte	0x04, 0x17
        /*004a*/ 	.short	(.L_228 - .L_227)
.L_227:
        /*004c*/ 	.word	0x00000000
        /*0050*/ 	.short	0x0002
        /*0052*/ 	.short	0x0010
        /*0054*/ 	.byte	0x00, 0xf5, 0x21, 0x00


	//----- nvinfo : EIATTR_KPARAM_INFO
	.align		4
.L_228:
        /*0058*/ 	.byte	0x04, 0x17
        /*005a*/ 	.short	(.L_230 - .L_229)
.L_229:
        /*005c*/ 	.word	0x00000000
        /*0060*/ 	.short	0x0001
        /*0062*/ 	.short	0x0008
        /*0064*/ 	.byte	0x00, 0xf5, 0x21, 0x00


	//----- nvinfo : EIATTR_KPARAM_INFO
	.align		4
.L_230:
        /*0068*/ 	.byte	0x04, 0x17
        /*006a*/ 	.short	(.L_232 - .L_231)
.L_231:
        /*006c*/ 	.word	0x00000000
        /*0070*/ 	.short	0x0000
        /*0072*/ 	.short	0x0000
        /*0074*/ 	.byte	0x00, 0xf5, 0x21, 0x00


	//----- nvinfo : EIATTR_SPARSE_MMA_MASK
	.align		4
.L_232:
        /*0078*/ 	.byte	0x03, 0x50
        /*007a*/ 	.short	0x0000


	//----- nvinfo : EIATTR_MAXREG_COUNT
	.align		4
        /*007c*/ 	.byte	0x03, 0x1b
        /*007e*/ 	.short	0x00ff


	//----- nvinfo : EIATTR_MERCURY_ISA_VERSION
	.align		4
        /*0080*/ 	.byte	0x03, 0x5f
        /*0082*/ 	.short	0x0101


	//----- nvinfo : EIATTR_VRC_CTA_INIT_COUNT
	.align		4
        /*0084*/ 	.byte	0x02, 0x4a
	.zero		1
	.zero		1


	//----- nvinfo : EIATTR_EXIT_INSTR_OFFSETS
	.align		4
        /*0088*/ 	.byte	0x04, 0x1c
        /*008a*/ 	.short	(.L_234 - .L_233)


	//   ....[0]....
.L_233:
        /*008c*/ 	.word	0x000000d0


	//   ....[1]....
        /*0090*/ 	.word	0x000008f0


	//----- nvinfo : EIATTR_CBANK_PARAM_SIZE
	.align		4
.L_234:
        /*0094*/ 	.byte	0x03, 0x19
        /*0096*/ 	.short	0x0028


	//----- nvinfo : EIATTR_PARAM_CBANK
	.align		4
        /*0098*/ 	.byte	0x04, 0x0a
        /*009a*/ 	.short	(.L_236 - .L_235)
	.align		4
.L_235:
        /*009c*/ 	.word	index@(.nv.constant0._Z13matmul_kernelPfS_S_iiii)
        /*00a0*/ 	.short	0x0380
        /*00a2*/ 	.short	0x0028


	//----- nvinfo : EIATTR_SW_WAR
	.align		4
.L_236:
        /*00a4*/ 	.byte	0x04, 0x36
        /*00a6*/ 	.short	(.L_238 - .L_237)
.L_237:
        /*00a8*/ 	.word	0x00000008
.L_238:


//--------------------- .nv.info._Z22multiply_scalar_kernelPfS_ii --------------------------
	.section	.nv.info._Z22multiply_scalar_kernelPfS_ii,"",@"SHT_CUDA_INFO"
	.sectionflags	@""
	.align	4


	//----- nvinfo : EIATTR_CUDA_API_VERSION
	.align		4
        /*0000*/ 	.byte	0x04, 0x37
        /*0002*/ 	.short	(.L_240 - .L_239)
.L_239:
        /*0004*/ 	.word	0x00000082


	//----- nvinfo : EIATTR_KPARAM_INFO
	.align		4
.L_240:
        /*0008*/ 	.byte	0x04, 0x17
        /*000a*/ 	.short	(.L_242 - .L_241)
.L_241:
        /*000c*/ 	.word	0x00000000
        /*0010*/ 	.short	0x0003
        /*0012*/ 	.short	0x0014
        /*0014*/ 	.byte	0x00, 0xf0, 0x11, 0x00


	//----- nvinfo : EIATTR_KPARAM_INFO
	.align		4
.L_242:
        /*0018*/ 	.byte	0x04, 0x17
        /*001a*/ 	.short	(.L_244 - .L_243)
.L_243:
        /*001c*/ 	.word	0x00000000
        /*0020*/ 	.short	0x0002
        /*0022*/ 	.short	0x0010
        /*0024*/ 	.byte	0x00, 0xf0, 0x11, 0x00


	//----- nvinfo : EIATTR_KPARAM_INFO
	.align		4
.L_244:
        /*0028*/ 	.byte	0x04, 0x17
        /*002a*/ 	.short	(.L_246 - .L_245)
.L_245:
        /*002c*/ 	.word	0x00000000
        /*0030*/ 	.short	0x0001
        /*0032*/ 	.short	0x0008
        /*0034*/ 	.byte	0x00, 0xf5, 0x21, 0x00


	//----- nvinfo : EIATTR_KPARAM_INFO
	.align		4
.L_246:
        /*0038*/ 	.byte	0x04, 0x17
        /*003a*/ 	.short	(.L_248 - .L_247)
.L_247:
        /*003c*/ 	.word	0x00000000
        /*0040*/ 	.short	0x0000
        /*0042*/ 	.short	0x0000
        /*0044*/ 	.byte	0x00, 0xf5, 0x21, 0x00


	//----- nvinfo : EIATTR_SPARSE_MMA_MASK
	.align		4
.L_248:
        /*0048*/ 	.byte	0x03, 0x50
        /*004a*/ 	.short	0x0000


	//----- nvinfo : EIATTR_MAXREG_COUNT
	.align		4
        /*004c*/ 	.byte	0x03, 0x1b
        /*004e*/ 	.short	0x00ff


	//----- nvinfo : EIATTR_MERCURY_ISA_VERSION
	.align		4
        /*0050*/ 	.byte	0x03, 0x5f
        /*0052*/ 	.short	0x0101


	//----- nvinfo : EIATTR_VRC_CTA_INIT_COUNT
	.align		4
        /*0054*/ 	.byte	0x02, 0x4a
	.zero		1
	.zero		1


	//----- nvinfo : EIATTR_EXIT_INSTR_OFFSETS
	.align		4
        /*0058*/ 	.byte	0x04, 0x1c
        /*005a*/ 	.short	(.L_250 - .L_249)


	//   ....[0]....
.L_249:
        /*005c*/ 	.word	0x00000070


	//   ....[1]....
        /*0060*/ 	.word	0x00000120


	//----- nvinfo : EIATTR_CBANK_PARAM_SIZE
	.align		4
.L_250:
        /*0064*/ 	.byte	0x03, 0x19
        /*0066*/ 	.short	0x0018


	//----- nvinfo : EIATTR_PARAM_CBANK
	.align		4
        /*0068*/ 	.byte	0x04, 0x0a
        /*006a*/ 	.short	(.L_252 - .L_251)
	.align		4
.L_251:
        /*006c*/ 	.word	index@(.nv.constant0._Z22multiply_scalar_kernelPfS_ii)
        /*0070*/ 	.short	0x0380
        /*0072*/ 	.short	0x0018


	//----- nvinfo : EIATTR_SW_WAR
	.align		4
.L_252:
        /*0074*/ 	.byte	0x04, 0x36
        /*0076*/ 	.short	(.L_254 - .L_253)
.L_253:
        /*0078*/ 	.word	0x00000008
.L_254:


//--------------------- .nv.info._Z15multiply_kernelPfS_S_i --------------------------
	.section	.nv.info._Z15multiply_kernelPfS_S_i,"",@"SHT_CUDA_INFO"
	.sectionflags	@""
	.align	4


	//----- nvinfo : EIATTR_CUDA_API_VERSION
	.align		4
        /*0000*/ 	.byte	0x04, 0x37
        /*0002*/ 	.short	(.L_256 - .L_255)
.L_255:
        /*0004*/ 	.word	0x00000082


	//----- nvinfo : EIATTR_KPARAM_INFO
	.align		4
.L_256:
        /*0008*/ 	.byte	0x04, 0x17
        /*000a*/ 	.short	(.L_258 - .L_257)
.L_257:
        /*000c*/ 	.word	0x00000000
        /*0010*/ 	.short	0x0003
        /*0012*/ 	.short	0x0018
        /*0014*/ 	.byte	0x00, 0xf0, 0x11, 0x00


	//----- nvinfo : EIATTR_KPARAM_INFO
	.align		4
.L_258:
        /*0018*/ 	.byte	0x04, 0x17
        /*001a*/ 	.short	(.L_260 - .L_259)
.L_259:
        /*001c*/ 	.word	0x00000000
        /*0020*/ 	.short	0x0002
        /*0022*/ 	.short	0x0010
        /*0024*/ 	.byte	0x00, 0xf5, 0x21, 0x00


	//----- nvinfo : EIATTR_KPARAM_INFO
	.align		4
.L_260:
        /*0028*/ 	.byte	0x04, 0x17
        /*002a*/ 	.short	(.L_262 - .L_261)
.L_261:
        /*002c*/ 	.word	0x00000000
        /*0030*/ 	.short	0x0001
        /*0032*/ 	.short	0x0008
        /*0034*/ 	.byte	0x00, 0xf5, 0x21, 0x00


	//----- nvinfo : EIATTR_KPARAM_INFO
	.align		4
.L_262:
        /*0038*/ 	.byte	0x04, 0x17
        /*003a*/ 	.short	(.L_264 - .L_263)
.L_263:
        /*003c*/ 	.word	0x00000000
        /*0040*/ 	.short	0x0000
        /*0042*/ 	.short	0x0000
        /*0044*/ 	.byte	0x00, 0xf5, 0x21, 0x00


	//----- nvinfo : EIATTR_SPARSE_MMA_MASK
	.align		4
.L_264:
        /*0048*/ 	.byte	0x03, 0x50
        /*004a*/ 	.short	0x0000


	//----- nvinfo : EIATTR_MAXREG_COUNT
	.align		4
        /*004c*/ 	.byte	0x03, 0x1b
        /*004e*/ 	.short	0x00ff


	//----- nvinfo : EIATTR_MERCURY_ISA_VERSION
	.align		4
        /*0050*/ 	.byte	0x03, 0x5f
        /*0052*/ 	.short	0x0101


	//----- nvinfo : EIATTR_VRC_CTA_INIT_COUNT
	.align		4
        /*0054*/ 	.byte	0x02, 0x4a
	.zero		1
	.zero		1


	//----- nvinfo : EIATTR_EXIT_INSTR_OFFSETS
	.align		4
        /*0058*/ 	.byte	0x04, 0x1c
        /*005a*/ 	.short	(.L_266 - .L_265)


	//   ....[0]....
.L_265:
        /*005c*/ 	.word	0x00000070


	//   ....[1]....
        /*0060*/ 	.word	0x00000130


	//----- nvinfo : EIATTR_CBANK_PARAM_SIZE
	.align		4
.L_266:
        /*0064*/ 	.byte	0x03, 0x19
        /*0066*/ 	.short	0x001c


	//----- nvinfo : EIATTR_PARAM_CBANK
	.align		4
        /*0068*/ 	.byte	0x04, 0x0a
        /*006a*/ 	.short	(.L_268 - .L_267)
	.align		4
.L_267:
        /*006c*/ 	.word	index@(.nv.constant0._Z15multiply_kernelPfS_S_i)
        /*0070*/ 	.short	0x0380
        /*0072*/ 	.short	0x001c


	//----- nvinfo : EIATTR_SW_WAR
	.align		4
.L_268:
        /*0074*/ 	.byte	0x04, 0x36
        /*0076*/ 	.short	(.L_270 - .L_269)
.L_269:
        /*0078*/ 	.word	0x00000008
.L_270:


//--------------------- .nv.info._Z18add_bias_3d_kernelPfS_S_PiS0_iiii --------------------------
	.section	.nv.info._Z18add_bias_3d_kernelPfS_S_PiS0_iiii,"",@"SHT_CUDA_INFO"
	.sectionflags	@""
	.align	4


	//----- nvinfo : EIATTR_CUDA_API_VERSION
	.align		4
        /*0000*/ 	.byte	0x04, 0x37
        /*0002*/ 	.short	(.L_272 - .L_271)
.L_271:
        /*0004*/ 	.word	0x00000082


	//----- nvinfo : EIATTR_KPARAM_INFO
	.align		4
.L_272:
        /*0008*/ 	.byte	0x04, 0x17
        /*000a*/ 	.short	(.L_274 - .L_273)
.L_273:
        /*000c*/ 	.word	0x00000000
        /*0010*/ 	.short	0x0008
        /*0012*/ 	.short	0x0034
        /*0014*/ 	.byte	0x00, 0xf0, 0x11, 0x00


	//----- nvinfo : EIATTR_KPARAM_INFO
	.align		4
.L_274:
        /*0018*/ 	.byte	0x04, 0x17
        /*001a*/ 	.short	(.L_276 - .L_275)
.L_275:
        /*001c*/ 	.word	0x00000000
        /*0020*/ 	.short	0x0007
        /*0022*/ 	.short	0x0030
        /*0024*/ 	.byte	0x00, 0xf0, 0x11, 0x00


	//----- nvinfo : EIATTR_KPARAM_INFO
	.align		4
.L_276:
        /*0028*/ 	.byte	0x04, 0x17
        /*002a*/ 	.short	(.L_278 - .L_277)
.L_277:
        /*002c*/ 	.word	0x00000000
        /*0030*/ 	.short	0x0006
        /*0032*/ 	.short	0x002c
        /*0034*/ 	.byte	0x00, 0xf0, 0x11, 0x00


	//----- nvinfo : EIATTR_KPARAM_INFO
	.align		4
.L_278:
        /*0038*/ 	.byte	0x04, 0x17
        /*003a*/ 	.short	(.L_280 - .L_279)
.L_279:
        /*003c*/ 	.word	0x00000000
        /*0040*/ 	.short	0x0005
        /*0042*/ 	.short	0x0028
        /*0044*/ 	.byte	0x00, 0xf0, 0x11, 0x00


	//----- nvinfo : EIATTR_KPARAM_INFO
	.align		4
.L_280:
        /*0048*/ 	.byte	0x04, 0x17
        /*004a*/ 	.short	(.L_282 - .L_281)
.L_281:
        /*004c*/ 	.word	0x00000000
        /*0050*/ 	.short	0x0004
        /*0052*/ 	.short	0x0020
        /*0054*/ 	.byte	0x00, 0xf5, 0x21, 0x00


	//----- nvinfo : EIATTR_KPARAM_INFO
	.align		4
.L_282:
        /*0058*/ 	.byte	0x04, 0x17
        /*005a*/ 	.short	(.L_284 - .L_283)
.L_283:
        /*005c*/ 	.word	0x00000000
        /*0060*/ 	.short	0x0003
        /*0062*/ 	.short	0x0018
        /*0064*/ 	.byte	0x00, 0xf5, 0x21, 0x00


	//----- nvinfo : EIATTR_KPARAM_INFO
	.align		4
.L_284:
        /*0068*/ 	.byte	0x04, 0x17
        /*006a*/ 	.short	(.L_286 - .L_285)
.L_285:
        /*006c*/ 	.word	0x00000000
        /*0070*/ 	.short	0x0002
        /*0072*/ 	.short	0x0010
        /*0074*/ 	.byte	0x00, 0xf5, 0x21, 0x00


	//----- nvinfo : EIATTR_KPARAM_INFO
	.align		4
.L_286:
        /*0078*/ 	.byte	0x04, 0x17
        /*007a*/ 	.short	(.L_288 - .L_287)
.L_287:
        /*007c*/ 	.word	0x00000000
        /*0080*/ 	.short	0x0001
        /*0082*/ 	.short	0x0008
        /*0084*/ 	.byte	0x00, 0xf5, 0x21, 0x00


	//----- nvinfo : EIATTR_KPARAM_INFO
	.align		4
.L_288:
        /*0088*/ 	.byte	0x04, 0x17
        /*008a*/ 	.short	(.L_290 - .L_289)
.L_289:
        /*008c*/ 	.word	0x00000000
        /*0090*/ 	.short	0x0000
        /*0092*/ 	.short	0x0000
        /*0094*/ 	.byte	0x00, 0xf5, 0x21, 0x00


	//----- nvinfo : EIATTR_SPARSE_MMA_MASK
	.align		4
.L_290:
        /*0098*/ 	.byte	0x03, 0x50
        /*009a*/ 	.short	0x0000


	//----- nvinfo : EIATTR_MAXREG_COUNT
	.align		4
        /*009c*/ 	.byte	0x03, 0x1b
        /*009e*/ 	.short	0x00ff


	//----- nvinfo : EIATTR_MERCURY_ISA_VERSION
	.align		4
        /*00a0*/ 	.byte	0x03, 0x5f
        /*00a2*/ 	.short	0x0101


	//----- nvinfo : EIATTR_VRC_CTA_INIT_COUNT
	.align		4
        /*00a4*/ 	.byte	0x02, 0x4a
	.zero		1
	.zero		1


	//----- nvinfo : EIATTR_EXIT_INSTR_OFFSETS
	.align		4
        /*00a8*/ 	.byte	0x04, 0x1c
        /*00aa*/ 	.short	(.L_292 - .L_291)


	//   ....[0]....
.L_291:
        /*00ac*/ 	.word	0x000000d0


	//   ....[1]....
        /*00b0*/ 	.word	0x000001e0


	//----- nvinfo : EIATTR_CBANK_PARAM_SIZE
	.align		4
.L_292:
        /*00b4*/ 	.byte	0x03, 0x19
        /*00b6*/ 	.short	0x0038


	//----- nvinfo : EIATTR_PARAM_CBANK
	.align		4
        /*00b8*/ 	.byte	0x04, 0x0a
        /*00ba*/ 	.short	(.L_294 - .L_293)
	.align		4
.L_293:
        /*00bc*/ 	.word	index@(.nv.constant0._Z18add_bias_3d_kernelPfS_S_PiS0_iiii)
        /*00c0*/ 	.short	0x0380
        /*00c2*/ 	.short	0x0038


	//----- nvinfo : EIATTR_SW_WAR
	.align		4
.L_294:
        /*00c4*/ 	.byte	0x04, 0x36
        /*00c6*/ 	.short	(.L_296 - .L_295)
.L_295:
        /*00c8*/ 	.word	0x00000008
.L_296:


//--------------------- .nv.info._Z15add_bias_kernelPfS_S_PiS0_iii --------------------------
	.section	.nv.info._Z15add_bias_kernelPfS_S_PiS0_iii,"",@"SHT_CUDA_INFO"
	.sectionflags	@""
	.align	4


	//----- nvinfo : EIATTR_CUDA_API_VERSION
	.align		4
        /*0000*/ 	.byte	0x04, 0x37
        /*0002*/ 	.short	(.L_298 - .L_297)
.L_297:
        /*0004*/ 	.word	0x00000082


	//----- nvinfo : EIATTR_KPARAM_INFO
	.align		4
.L_298:
        /*0008*/ 	.byte	0x04, 0x17
        /*000a*/ 	.short	(.L_300 - .L_299)
.L_299:
        /*000c*/ 	.word	0x00000000
        /*0010*/ 	.short	0x0007
        /*0012*/ 	.short	0x0030
        /*0014*/ 	.byte	0x00, 0xf0, 0x11, 0x00


	//----- nvinfo : EIATTR_KPARAM_INFO
	.align		4
.L_300:
        /*0018*/ 	.byte	0x04, 0x17
        /*001a*/ 	.short	(.L_302 - .L_301)
.L_301:
        /*001c*/ 	.word	0x00000000
        /*0020*/ 	.short	0x0006
        /*0022*/ 	.short	0x002c
        /*0024*/ 	.byte	0x00, 0xf0, 0x11, 0x00


	//----- nvinfo : EIATTR_KPARAM_INFO
	.align		4
.L_302:
        /*0028*/ 	.byte	0x04, 0x17
        /*002a*/ 	.short	(.L_304 - .L_303)
.L_303:
        /*002c*/ 	.word	0x00000000
        /*0030*/ 	.short	0x0005
        /*0032*/ 	.short	0x0028
        /*0034*/ 	.byte	0x00, 0xf0, 0x11, 0x00


	//----- nvinfo : EIATTR_KPARAM_INFO
	.align		4
.L_304:
        /*0038*/ 	.byte	0x04, 0x17
        /*003a*/ 	.short	(.L_306 - .L_305)
.L_305:
        /*003c*/ 	.word	0x00000000
        /*0040*/ 	.short	0x0004
        /*0042*/ 	.short	0x0020
        /*0044*/ 	.byte	0x00, 0xf5, 0x21, 0x00


	//----- nvinfo : EIATTR_KPARAM_INFO
	.align		4
.L_306:
        /*0048*/ 	.byte	0x04, 0x17
        /*004a*/ 	.short	(.L_308 - .L_307)
.L_307:
        /*004c*/ 	.word	0x00000000
        /*0050*/ 	.short	0x0003
        /*0052*/ 	.short	0x0018
        /*0054*/ 	.byte	0x00, 0xf5, 0x21, 0x00


	//----- nvinfo : EIATTR_KPARAM_INFO
	.align		4
.L_308:
        /*0058*/ 	.byte	0x04, 0x17
        /*005a*/ 	.short	(.L_310 - .L_309)
.L_309:
        /*005c*/ 	.word	0x00000000
        /*0060*/ 	.short	0x0002
        /*0062*/ 	.short	0x0010
        /*0064*/ 	.byte	0x00, 0xf5, 0x21, 0x00


	//----- nvinfo : EIATTR_KPARAM_INFO
	.align		4
.L_310:
        /*0068*/ 	.byte	0x04, 0x17
        /*006a*/ 	.short	(.L_312 - .L_311)
.L_311:
        /*006c*/ 	.word	0x00000000
        /*0070*/ 	.short	0x0001
        /*0072*/ 	.short	0x0008
        /*0074*/ 	.byte	0x00, 0xf5, 0x21, 0x00


	//----- nvinfo : EIATTR_KPARAM_INFO
	.align		4
.L_312:
        /*0078*/ 	.byte	0x04, 0x17
        /*007a*/ 	.short	(.L_314 - .L_313)
.L_313:
        /*007c*/ 	.word	0x00000000
        /*0080*/ 	.short	0x0000
        /*0082*/ 	.short	0x0000
        /*0084*/ 	.byte	0x00, 0xf5, 0x21, 0x00


	//----- nvinfo : EIATTR_SPARSE_MMA_MASK
	.align		4
.L_314:
        /*0088*/ 	.byte	0x03, 0x50
        /*008a*/ 	.short	0x0000


	//----- nvinfo : EIATTR_MAXREG_COUNT
	.align		4
        /*008c*/ 	.byte	0x03, 0x1b
        /*008e*/ 	.short	0x00ff


	//----- nvinfo : EIATTR_MERCURY_ISA_VERSION
	.align		4
        /*0090*/ 	.byte	0x03, 0x5f
        /*0092*/ 	.short	0x0101


	//----- nvinfo : EIATTR_VRC_CTA_INIT_COUNT
	.align		4
        /*0094*/ 	.byte	0x02, 0x4a
	.zero		1
	.zero		1


	//----- nvinfo : EIATTR_EXIT_INSTR_OFFSETS
	.align		4
        /*0098*/ 	.byte	0x04, 0x1c
        /*009a*/ 	.short	(.L_316 - .L_315)


	//   ....[0]....
.L_315:
        /*009c*/ 	.word	0x000000d0


	//   ....[1]....
        /*00a0*/ 	.word	0x000001c0


	//----- nvinfo : EIATTR_CBANK_PARAM_SIZE
	.align		4
.L_316:
        /*00a4*/ 	.byte	0x03, 0x19
        /*00a6*/ 	.short	0x0034


	//----- nvinfo : EIATTR_PARAM_CBANK
	.align		4
        /*00a8*/ 	.byte	0x04, 0x0a
        /*00aa*/ 	.short	(.L_318 - .L_317)
	.align		4
.L_317:
        /*00ac*/ 	.word	index@(.nv.constant0._Z15add_bias_kernelPfS_S_PiS0_iii)
        /*00b0*/ 	.short	0x0380
        /*00b2*/ 	.short	0x0034


	//----- nvinfo : EIATTR_SW_WAR
	.align		4
.L_318:
        /*00b4*/ 	.byte	0x04, 0x36
        /*00b6*/ 	.short	(.L_320 - .L_319)
.L_319:
        /*00b8*/ 	.word	0x00000008
.L_320:


//--------------------- .nv.info._Z10add_kernelPfS_S_i --------------------------
	.section	.nv.info._Z10add_kernelPfS_S_i,"",@"SHT_CUDA_INFO"
	.sectionflags	@""
	.align	4


	//----- nvinfo : EIATTR_CUDA_API_VERSION
	.align		4
        /*0000*/ 	.byte	0x04, 0x37
        /*0002*/ 	.short	(.L_322 - .L_321)
.L_321:
        /*0004*/ 	.word	0x00000082


	//----- nvinfo : EIATTR_KPARAM_INFO
	.align		4
.L_322:
        /*0008*/ 	.byte	0x04, 0x17
        /*000a*/ 	.short	(.L_324 - .L_323)
.L_323:
        /*000c*/ 	.word	0x00000000
        /*0010*/ 	.short	0x0003
        /*0012*/ 	.short	0x0018
        /*0014*/ 	.byte	0x00, 0xf0, 0x11, 0x00


	//----- nvinfo : EIATTR_KPARAM_INFO
	.align		4
.L_324:
        /*0018*/ 	.byte	0x04, 0x17
        /*001a*/ 	.short	(.L_326 - .L_325)
.L_325:
        /*001c*/ 	.word	0x00000000
        /*0020*/ 	.short	0x0002
        /*0022*/ 	.short	0x0010
        /*0024*/ 	.byte	0x00, 0xf5, 0x21, 0x00


	//----- nvinfo : EIATTR_KPARAM_INFO
	.align		4
.L_326:
        /*0028*/ 	.byte	0x04, 0x17
        /*002a*/ 	.short	(.L_328 - .L_327)
.L_327:
        /*002c*/ 	.word	0x00000000
        /*0030*/ 	.short	0x0001
        /*0032*/ 	.short	0x0008
        /*0034*/ 	.byte	0x00, 0xf5, 0x21, 0x00


	//----- nvinfo : EIATTR_KPARAM_INFO
	.align		4
.L_328:
        /*0038*/ 	.byte	0x04, 0x17
        /*003a*/ 	.short	(.L_330 - .L_329)
.L_329:
        /*003c*/ 	.word	0x00000000
        /*0040*/ 	.short	0x0000
        /*0042*/ 	.short	0x0000
        /*0044*/ 	.byte	0x00, 0xf5, 0x21, 0x00


	//----- nvinfo : EIATTR_SPARSE_MMA_MASK
	.align		4
.L_330:
        /*0048*/ 	.byte	0x03, 0x50
        /*004a*/ 	.short	0x0000


	//----- nvinfo : EIATTR_MAXREG_COUNT
	.align		4
        /*004c*/ 	.byte	0x03, 0x1b
        /*004e*/ 	.short	0x00ff


	//----- nvinfo : EIATTR_MERCURY_ISA_VERSION
	.align		4
        /*0050*/ 	.byte	0x03, 0x5f
        /*0052*/ 	.short	0x0101


	//----- nvinfo : EIATTR_VRC_CTA_INIT_COUNT
	.align		4
        /*0054*/ 	.byte	0x02, 0x4a
	.zero		1
	.zero		1


	//----- nvinfo : EIATTR_EXIT_INSTR_OFFSETS
	.align		4
        /*0058*/ 	.byte	0x04, 0x1c
        /*005a*/ 	.short	(.L_332 - .L_331)


	//   ....[0]....
.L_331:
        /*005c*/ 	.word	0x00000070


	//   ....[1]....
        /*0060*/ 	.word	0x00000130


	//----- nvinfo : EIATTR_CBANK_PARAM_SIZE
	.align		4
.L_332:
        /*0064*/ 	.byte	0x03, 0x19
        /*0066*/ 	.short	0x001c


	//----- nvinfo : EIATTR_PARAM_CBANK
	.align		4
        /*0068*/ 	.byte	0x04, 0x0a
        /*006a*/ 	.short	(.L_334 - .L_333)
	.align		4
.L_333:
        /*006c*/ 	.word	index@(.nv.constant0._Z10add_kernelPfS_S_i)
        /*0070*/ 	.short	0x0380
        /*0072*/ 	.short	0x001c


	//----- nvinfo : EIATTR_SW_WAR
	.align		4
.L_334:
        /*0074*/ 	.byte	0x04, 0x36
        /*0076*/ 	.short	(.L_336 - .L_335)
.L_335:
        /*0078*/ 	.word	0x00000008
.L_336:


//--------------------- .nv.info._Z16init_rand_kernelPfiy --------------------------
	.section	.nv.info._Z16init_rand_kernelPfiy,"",@"SHT_CUDA_INFO"
	.sectionflags	@""
	.align	4


	//----- nvinfo : EIATTR_CUDA_API_VERSION
	.align		4
        /*0000*/ 	.byte	0x04, 0x37
        /*0002*/ 	.short	(.L_338 - .L_337)
.L_337:
        /*0004*/ 	.word	0x00000082


	//----- nvinfo : EIATTR_KPARAM_INFO
	.align		4
.L_338:
        /*0008*/ 	.byte	0x04, 0x17
        /*000a*/ 	.short	(.L_340 - .L_339)
.L_339:
        /*000c*/ 	.word	0x00000000
        /*0010*/ 	.short	0x0002
        /*0012*/ 	.short	0x0010
        /*0014*/ 	.byte	0x00, 0xf0, 0x21, 0x00


	//----- nvinfo : EIATTR_KPARAM_INFO
	.align		4
.L_340:
        /*0018*/ 	.byte	0x04, 0x17
        /*001a*/ 	.short	(.L_342 - .L_341)
.L_341:
        /*001c*/ 	.word	0x00000000
        /*0020*/ 	.short	0x0001
        /*0022*/ 	.short	0x0008
        /*0024*/ 	.byte	0x00, 0xf0, 0x11, 0x00


	//----- nvinfo : EIATTR_KPARAM_INFO
	.align		4
.L_342:
        /*0028*/ 	.byte	0x04, 0x17
        /*002a*/ 	.short	(.L_344 - .L_343)
.L_343:
        /*002c*/ 	.word	0x00000000
        /*0030*/ 	.short	0x0000
        /*0032*/ 	.short	0x0000
        /*0034*/ 	.byte	0x00, 0xf5, 0x21, 0x00


	//----- nvinfo : EIATTR_SPARSE_MMA_MASK
	.align		4
.L_344:
        /*0038*/ 	.byte	0x03, 0x50
        /*003a*/ 	.short	0x0000


	//----- nvinfo : EIATTR_MAXREG_COUNT
	.align		4
        /*003c*/ 	.byte	0x03, 0x1b
        /*003e*/ 	.short	0x00ff


	//----- nvinfo : EIATTR_MERCURY_ISA_VERSION
	.align		4
        /*0040*/ 	.byte	0x03, 0x5f
        /*0042*/ 	.short	0x0101


	//----- nvinfo : EIATTR_VRC_CTA_INIT_COUNT
	.align		4
        /*0044*/ 	.byte	0x02, 0x4a
	.zero		1
	.zero		1


	//----- nvinfo : EIATTR_EXIT_INSTR_OFFSETS
	.align		4
        /*0048*/ 	.byte	0x04, 0x1c
        /*004a*/ 	.short	(.L_346 - .L_345)


	//   ....[0]....
.L_345:
        /*004c*/ 	.word	0x00000080


	//   ....[1]....
        /*0050*/ 	.word	0x000028e0


	//----- nvinfo : EIATTR_CRS_STACK_SIZE
	.align		4
.L_346:
        /*0054*/ 	.byte	0x04, 0x1e
        /*0056*/ 	.short	(.L_348 - .L_347)
.L_347:
        /*0058*/ 	.word	0x00000000


	//----- nvinfo : EIATTR_CBANK_PARAM_SIZE
	.align		4
.L_348:
        /*005c*/ 	.byte	0x03, 0x19
        /*005e*/ 	.short	0x0018


	//----- nvinfo : EIATTR_PARAM_CBANK
	.align		4
        /*0060*/ 	.byte	0x04, 0x0a
        /*0062*/ 	.short	(.L_350 - .L_349)
	.align		4
.L_349:
        /*0064*/ 	.word	index@(.nv.constant0._Z16init_rand_kernelPfiy)
        /*0068*/ 	.short	0x0380
        /*006a*/ 	.short	0x0018


	//----- nvinfo : EIATTR_SW_WAR
	.align		4
.L_350:
        /*006c*/ 	.byte	0x04, 0x36
        /*006e*/ 	.short	(.L_352 - .L_351)
.L_351:
        /*0070*/ 	.word	0x00000008
.L_352:


//--------------------- .nv.info._Z15init_one_kernelPfi --------------------------
	.section	.nv.info._Z15init_one_kernelPfi,"",@"SHT_CUDA_INFO"
	.sectionflags	@""
	.align	4


	//----- nvinfo : EIATTR_CUDA_API_VERSION
	.align		4
        /*0000*/ 	.byte	0x04, 0x37
        /*0002*/ 	.short	(.L_354 - .L_353)
.L_353:
        /*0004*/ 	.word	0x00000082


	//----- nvinfo : EIATTR_KPARAM_INFO
	.align		4
.L_354:
        /*0008*/ 	.byte	0x04, 0x17
        /*000a*/ 	.short	(.L_356 - .L_355)
.L_355:
        /*000c*/ 	.word	0x00000000
        /*0010*/ 	.short	0x0001
        /*0012*/ 	.short	0x0008
        /*0014*/ 	.byte	0x00, 0xf0, 0x11, 0x00


	//----- nvinfo : EIATTR_KPARAM_INFO
	.align		4
.L_356:
        /*0018*/ 	.byte	0x04, 0x17
        /*001a*/ 	.short	(.L_358 - .L_357)
.L_357:
        /*001c*/ 	.word	0x00000000
        /*0020*/ 	.short	0x0000
        /*0022*/ 	.short	0x0000
        /*0024*/ 	.byte	0x00, 0xf5, 0x21, 0x00


	//----- nvinfo : EIATTR_SPARSE_MMA_MASK
	.align		4
.L_358:
        /*0028*/ 	.byte	0x03, 0x50
        /*002a*/ 	.short	0x0000


	//----- nvinfo : EIATTR_MAXREG_COUNT
	.align		4
        /*002c*/ 	.byte	0x03, 0x1b
        /*002e*/ 	.short	0x00ff


	//----- nvinfo : EIATTR_MERCURY_ISA_VERSION
	.align		4
        /*0030*/ 	.byte	0x03, 0x5f
        /*0032*/ 	.short	0x0101


	//----- nvinfo : EIATTR_VRC_CTA_INIT_COUNT
	.align		4
        /*0034*/ 	.byte	0x02, 0x4a
	.zero		1
	.zero		1


	//----- nvinfo : EIATTR_EXIT_INSTR_OFFSETS
	.align		4
        /*0038*/ 	.byte	0x04, 0x1c
        /*003a*/ 	.short	(.L_360 - .L_359)


	//   ....[0]....
.L_359:
        /*003c*/ 	.word	0x00000070


	//   ....[1]....
        /*0040*/ 	.word	0x000000d0


	//----- nvinfo : EIATTR_CBANK_PARAM_SIZE
	.align		4
.L_360:
        /*0044*/ 	.byte	0x03, 0x19
        /*0046*/ 	.short	0x000c


	//----- nvinfo : EIATTR_PARAM_CBANK
	.align		4
        /*0048*/ 	.byte	0x04, 0x0a
        /*004a*/ 	.short	(.L_362 - .L_361)
	.align		4
.L_361:
        /*004c*/ 	.word	index@(.nv.constant0._Z15init_one_kernelPfi)
        /*0050*/ 	.short	0x0380
        /*0052*/ 	.short	0x000c


	//----- nvinfo : EIATTR_SW_WAR
	.align		4
.L_362:
        /*0054*/ 	.byte	0x04, 0x36
        /*0056*/ 	.short	(.L_364 - .L_363)
.L_363:
        /*0058*/ 	.word	0x00000008
.L_364:


//--------------------- .nv.info._Z16init_zero_kernelPfi --------------------------
	.section	.nv.info._Z16init_zero_kernelPfi,"",@"SHT_CUDA_INFO"
	.sectionflags	@""
	.align	4


	//----- nvinfo : EIATTR_CUDA_API_VERSION
	.align		4
        /*0000*/ 	.byte	0x04, 0x37
        /*0002*/ 	.short	(.L_366 - .L_365)
.L_365:
        /*0004*/ 	.word	0x00000082


	//----- nvinfo : EIATTR_KPARAM_INFO
	.align		4
.L_366:
        /*0008*/ 	.byte	0x04, 0x17
        /*000a*/ 	.short	(.L_368 - .L_367)
.L_367:
        /*000c*/ 	.word	0x00000000
        /*0010*/ 	.short	0x0001
        /*0012*/ 	.short	0x0008
        /*0014*/ 	.byte	0x00, 0xf0, 0x11, 0x00


	//----- nvinfo : EIATTR_KPARAM_INFO
	.align		4
.L_368:
        /*0018*/ 	.byte	0x04, 0x17
        /*001a*/ 	.short	(.L_370 - .L_369)
.L_369:
        /*001c*/ 	.word	0x00000000
        /*0020*/ 	.short	0x0000
        /*0022*/ 	.short	0x0000
        /*0024*/ 	.byte	0x00, 0xf5, 0x21, 0x00


	//----- nvinfo : EIATTR_SPARSE_MMA_MASK
	.align		4
.L_370:
        /*0028*/ 	.byte	0x03, 0x50
        /*002a*/ 	.short	0x0000


	//----- nvinfo : EIATTR_MAXREG_COUNT
	.align		4
        /*002c*/ 	.byte	0x03, 0x1b
        /*002e*/ 	.short	0x00ff


	//----- nvinfo : EIATTR_MERCURY_ISA_VERSION
	.align		4
        /*0030*/ 	.byte	0x03, 0x5f
        /*0032*/ 	.short	0x0101


	//----- nvinfo : EIATTR_VRC_CTA_INIT_COUNT
	.align		4
        /*0034*/ 	.byte	0x02, 0x4a
	.zero		1
	.zero		1


	//----- nvinfo : EIATTR_EXIT_INSTR_OFFSETS
	.align		4
        /*0038*/ 	.byte	0x04, 0x1c
        /*003a*/ 	.short	(.L_372 - .L_371)


	//   ....[0]....
.L_371:
        /*003c*/ 	.word	0x00000070


	//   ....[1]....
        /*0040*/ 	.word	0x000000c0


	//----- nvinfo : EIATTR_CBANK_PARAM_SIZE
	.align		4
.L_372:
        /*0044*/ 	.byte	0x03, 0x19
        /*0046*/ 	.short	0x000c


	//----- nvinfo : EIATTR_PARAM_CBANK
	.align		4
        /*0048*/ 	.byte	0x04, 0x0a
        /*004a*/ 	.short	(.L_374 - .L_373)
	.align		4
.L_373:
        /*004c*/ 	.word	index@(.nv.constant0._Z16init_zero_kernelPfi)
        /*0050*/ 	.short	0x0380
        /*0052*/ 	.short	0x000c


	//----- nvinfo : EIATTR_SW_WAR
	.align		4
.L_374:
        /*0054*/ 	.byte	0x04, 0x36
        /*0056*/ 	.short	(.L_376 - .L_375)
.L_375:
        /*0058*/ 	.word	0x00000008
.L_376:


//--------------------- .nv.callgraph             --------------------------
	.section	.nv.callgraph,"",@"SHT_CUDA_CALLGRAPH"
	.align	4
	.sectionentsize	8
	.align		4
        /*0000*/ 	.word	0x00000000
	.align		4
        /*0004*/ 	.word	0xffffffff
	.align		4
        /*0008*/ 	.word	index@(_Z16transpose_kernelPfS_PiS0_S0_ii)
	.align		4
        /*000c*/ 	.word	index@(vprintf)
	.align		4
        /*0010*/ 	.word	0x00000000
	.align		4
        /*0014*/ 	.word	0xfffffffe
	.align		4
        /*0018*/ 	.word	0x00000000
	.align		4
        /*001c*/ 	.word	0xfffffffd
	.align		4
        /*0020*/ 	.word	0x00000000
	.align		4
        /*0024*/ 	.word	0xfffffffc


//--------------------- .nv.constant4             --------------------------
	.section	.nv.constant4,"a",@progbits
	.align	8
	.align		8
.nv.constant4:
        /*0000*/ 	.dword	precalc_xorwow_matrix
	.align		8
        /*0008*/ 	.dword	precalc_xorwow_offset_matrix
	.align		8
        /*0010*/ 	.dword	mrg32k3aM1
	.align		8
        /*0018*/ 	.dword	mrg32k3aM2
	.align		8
        /*0020*/ 	.dword	mrg32k3aM1SubSeq
	.align		8
        /*0028*/ 	.dword	mrg32k3aM2SubSeq
	.align		8
        /*0030*/ 	.dword	mrg32k3aM1Seq
	.align		8
        /*0038*/ 	.dword	mrg32k3aM2Seq
	.align		8
        /*0040*/ 	.dword	$str
	.align		8
        /*0048*/ 	.dword	$str$1
	.align		8
        /*0050*/ 	.dword	vprintf


//--------------------- .nv.constant3             --------------------------
	.section	.nv.constant3,"a",@progbits
	.align	8
.nv.constant3:
	.type		__cr_lgamma_table,@object
	.size		__cr_lgamma_table,(.L_8 - __cr_lgamma_table)
__cr_lgamma_table:
        /*0000*/ 	.byte	0x00, 0x00, 0x00, 0x00, 0x00, 0x00, 0x00, 0x00, 0x00, 0x00, 0x00, 0x00, 0x00, 0x00, 0x00, 0x00
        /*0010*/ 	.byte	0xef, 0x39, 0xfa, 0xfe, 0x42, 0x2e, 0xe6, 0x3f, 0x02, 0x20, 0x2a, 0xfa, 0x0b, 0xab, 0xfc, 0x3f
        /*0020*/ 	.byte	0xf9, 0x2c, 0x92, 0x7c, 0xa7, 0x6c, 0x09, 0x40, 0xc9, 0x79, 0x44, 0x3c, 0x64, 0x26, 0x13, 0x40
        /*0030*/ 	.byte	0xca, 0x01, 0xcf, 0x3a, 0x27, 0x51, 0x1a, 0x40, 0x30, 0xcc, 0x2d, 0xf3, 0xe1, 0x0c, 0x21, 0x40
        /*0040*/ 	.byte	0x0d, 0xb7, 0xfc, 0x82, 0x8e, 0x35, 0x25, 0x40
.L_8:


//--------------------- .text._Z11mask_kernelPfiiiii --------------------------
	.section	.text._Z11mask_kernelPfiiiii,"ax",@progbits
	.align	128
        .global         _Z11mask_kernelPfiiiii
        .type           _Z11mask_kernelPfiiiii,@function
        .size           _Z11mask_kernelPfiiiii,(.L_x_90 - _Z11mask_kernelPfiiiii)
        .other          _Z11mask_kernelPfiiiii,@"STO_CUDA_ENTRY STV_DEFAULT"
_Z11mask_kernelPfiiiii:
.text._Z11mask_kernelPfiiiii:
[----:B------:R-:W-:Y:S01]  /*0000*/  LDC R1, c[0x0][0x37c] ;  /* 0x0000df00ff017b82 */ /* 0x000fe20000000800 */
[----:B------:R-:W0:Y:S07]  /*0010*/  S2R R4, SR_CTAID.Y ;  /* 0x0000000000047919 */ /* 0x000e2e0000002600 */
[----:B------:R-:W0:Y:S01]  /*0020*/  LDC.64 R8, c[0x0][0x388] ;  /* 0x0000e200ff087b82 */ /* 0x000e220000000a00 */
[----:B------:R-:W1:Y:S01]  /*0030*/  LDCU.64 UR8, c[0x0][0x390] ;  /* 0x00007200ff0877ac */ /* 0x000e620008000a00 */
[----:B------:R-:W2:Y:S01]  /*0040*/  S2R R0, SR_TID.Y ;  /* 0x0000000000007919 */ /* 0x000ea20000002200 */
[----:B------:R-:W3:Y:S01]  /*0050*/  LDCU UR5, c[0x0][0x398] ;  /* 0x00007300ff0577ac */ /* 0x000ee20008000800 */
[----:B------:R-:W4:Y:S04]  /*0060*/  S2R R6, SR_TID.X ;  /* 0x0000000000067919 */ /* 0x000f280000002100 */
[----:B------:R-:W2:Y:S08]  /*0070*/  S2UR UR4, SR_CTAID.Z ;  /* 0x00000000000479c3 */ /* 0x000eb00000002700 */
[----:B------:R-:W2:Y:S08]  /*0080*/  LDC R3, c[0x0][0x364] ;  /* 0x0000d900ff037b82 */ /* 0x000eb00000000800 */
[----:B------:R-:W5:Y:S01]  /*0090*/  S2UR UR6, SR_CTAID.X ;  /* 0x00000000000679c3 */ /* 0x000f620000002500 */
[----:B0-----:R-:W-:Y:S01]  /*00a0*/  ISETP.GE.AND P0, PT, R4, R9, PT ;  /* 0x000000090400720c */ /* 0x001fe20003f06270 */
[----:B--2---:R-:W-:-:S05]  /*00b0*/  IMAD R0, R3, UR4, R0 ;  /* 0x0000000403007c24 */ /* 0x004fca000f8e0200 */
[----:B---3--:R-:W-:Y:S02]  /*00c0*/  IADD3 R2, PT, PT, R0, UR5, RZ ;  /* 0x0000000500027c10 */ /* 0x008fe4000fffe0ff */
[----:B-----5:R-:W-:-:S04]  /*00d0*/  ISETP.LE.OR P0, PT, R8, UR6, P0 ;  /* 0x0000000608007c0c */ /* 0x020fc80008703670 */
[----:B-1----:R-:W-:-:S04]  /*00e0*/  ISETP.GE.OR P0, PT, R0, UR8, P0 ;  /* 0x0000000800007c0c */ /* 0x002fc80008706670 */
[----:B----4-:R-:W-:-:S04]  /*00f0*/  ISETP.GE.OR P0, PT, R6, UR9, P0 ;  /* 0x0000000906007c0c */ /* 0x010fc80008706670 */
[----:B------:R-:W-:-:S13]  /*0100*/  ISETP.GE.OR P0, PT, R6, R2, P0 ;  /* 0x000000020600720c */ /* 0x000fda0000706670 */
[----:B------:R-:W-:Y:S05]  /*0110*/  @P0 EXIT ;  /* 0x000000000000094d */ /* 0x000fea0003800000 */
[----:B------:R-:W0:Y:S01]  /*0120*/  LDC.64 R2, c[0x0][0x380] ;  /* 0x0000e000ff027b82 */ /* 0x000e220000000a00 */
[----:B------:R-:W1:Y:S01]  /*0130*/  LDCU.64 UR4, c[0x0][0x358] ;  /* 0x00006b00ff0477ac */ /* 0x000e620008000a00 */
[----:B------:R-:W-:Y:S01]  /*0140*/  IMAD R5, R9, UR6, R4 ;  /* 0x0000000609057c24 */ /* 0x000fe2000f8e0204 */
[----:B------:R-:W-:-:S03]  /*0150*/  MOV R7, 0xff7fffff ;  /* 0xff7fffff00077802 */ /* 0x000fc60000000f00 */
[----:B------:R-:W-:-:S04]  /*0160*/  IMAD R5, R5, UR8, R0 ;  /* 0x0000000805057c24 */ /* 0x000fc8000f8e0200 */
[----:B------:R-:W-:-:S04]  /*0170*/  IMAD R5, R5, UR9, R6 ;  /* 0x0000000905057c24 */ /* 0x000fc8000f8e0206 */
[----:B0-----:R-:W-:-:S05]  /*0180*/  IMAD.WIDE.U32 R2, R5, 0x4, R2 ;  /* 0x0000000405027825 */ /* 0x001fca00078e0002 */
[----:B-1----:R-:W-:Y:S01]  /*0190*/  STG.E desc[UR4][R2.64], R7 ;  /* 0x0000000702007986 */ /* 0x002fe2000c101904 */
[----:B------:R-:W-:Y:S05]  /*01a0*/  EXIT ;  /* 0x000000000000794d */ /* 0x000fea0003800000 */
.L_x_0:
[----:B------:R-:W-:-:S00]  /*01b0*/  BRA `(.L_x_0) ;  /* 0xfffffffc00fc7947 */ /* 0x000fc0000383ffff */
[----:B------:R-:W-:-:S00]  /*01c0*/  NOP ;  /* 0x0000000000007918 */ /* 0x000fc00000000000 */
        /* <DEDUP_REMOVED lines=11> */
.L_x_90:


//--------------------- .text._Z14softmax_kernelPfS_iiii --------------------------
	.section	.text._Z14softmax_kernelPfS_iiii,"ax",@progbits
	.align	128
        .global         _Z14softmax_kernelPfS_iiii
        .type           _Z14softmax_kernelPfS_iiii,@function
        .size           _Z14softmax_kernelPfS_iiii,(.L_x_88 - _Z14softmax_kernelPfS_iiii)
        .other          _Z14softmax_kernelPfS_iiii,@"STO_CUDA_ENTRY STV_DEFAULT"
_Z14softmax_kernelPfS_iiii:
.text._Z14softmax_kernelPfS_iiii:
[----:B------:R-:W-:Y:S08]  /*0000*/  LDC R1, c[0x0][0x37c] ;  /* 0x0000df00ff017b82 */ /* 0x000ff00000000800 */
[----:B------:R-:W-:Y:S01]  /*0010*/  S2UR UR4, SR_CTAID.X ;  /* 0x00000000000479c3 */ /* 0x000fe20000002500 */
[----:B------:R-:W0:Y:S01]  /*0020*/  LDCU.64 UR8, c[0x0][0x398] ;  /* 0x00007300ff0877ac */ /* 0x000e220008000a00 */
[----:B------:R-:W-:Y:S01]  /*0030*/  MOV R0, 0xff7fffff ;  /* 0xff7fffff00007802 */ /* 0x000fe20000000f00 */
[----:B------:R-:W1:Y:S05]  /*0040*/  LDCU UR7, c[0x0][0x394] ;  /* 0x00007280ff0777ac */ /* 0x000e6a0008000800 */
[----:B------:R-:W1:Y:S01]  /*0050*/  S2UR UR5, SR_CTAID.Y ;  /* 0x00000000000579c3 */ /* 0x000e620000002600 */
[----:B------:R-:W2:Y:S07]  /*0060*/  LDCU.64 UR10, c[0x0][0x358] ;  /* 0x00006b00ff0a77ac */ /* 0x000eae0008000a00 */
[----:B------:R-:W3:Y:S01]  /*0070*/  S2UR UR6, SR_CTAID.Z ;  /* 0x00000000000679c3 */ /* 0x000ee20000002700 */
[----:B0-----:R-:W-:-:S02]  /*0080*/  UISETP.GE.AND UP0, UPT, UR9, 0x1, UPT ;  /* 0x000000010900788c */ /* 0x001fc4000bf06270 */
[----:B-1----:R-:W-:-:S04]  /*0090*/  UIMAD UR4, UR4, UR7, UR5 ;  /* 0x00000007040472a4 */ /* 0x002fc8000f8e0205 */
[----:B---3--:R-:W-:-:S04]  /*00a0*/  UIMAD UR4, UR4, UR8, UR6 ;  /* 0x00000008040472a4 */ /* 0x008fc8000f8e0206 */
[----:B------:R-:W-:Y:S01]  /*00b0*/  UIMAD UR4, UR4, UR9, URZ ;  /* 0x00000009040472a4 */ /* 0x000fe2000f8e02ff */
[----:B--2---:R-:W-:Y:S11]  /*00c0*/  BRA.U !UP0, `(.L_x_1) ;  /* 0x0000000508747547 */ /* 0x004ff6000b800000 */
[----:B------:R-:W-:Y:S01]  /*00d0*/  UISETP.GE.U32.AND UP1, UPT, UR9, 0x10, UPT ;  /* 0x000000100900788c */ /* 0x000fe2000bf26070 */
[----:B------:R-:W-:Y:S01]  /*00e0*/  HFMA2 R2, -RZ, RZ, 0, 0 ;  /* 0x00000000ff027431 */ /* 0x000fe200000001ff */
[----:B------:R-:W-:Y:S01]  /*00f0*/  ULOP3.LUT UR8, UR9, 0xf, URZ, 0xc0, !UPT ;  /* 0x0000000f09087892 */ /* 0x000fe2000f8ec0ff */
[----:B------:R-:W-:-:S03]  /*0100*/  MOV R0, 0xff7fffff ;  /* 0xff7fffff00007802 */ /* 0x000fc60000000f00 */
[----:B------:R-:W-:-:S03]  /*0110*/  UISETP.NE.AND UP0, UPT, UR8, URZ, UPT ;  /* 0x000000ff0800728c */ /* 0x000fc6000bf05270 */
[----:B------:R-:W-:Y:S08]  /*0120*/  BRA.U !UP1, `(.L_x_2) ;  /* 0x00000001099c7547 */ /* 0x000ff0000b800000 */
[----:B------:R-:W0:Y:S01]  /*0130*/  LDCU.64 UR6, c[0x0][0x380] ;  /* 0x00007000ff0677ac */ /* 0x000e220008000a00 */
[----:B------:R-:W-:Y:S02]  /*0140*/  MOV R0, 0xff7fffff ;  /* 0xff7fffff00007802 */ /* 0x000fe40000000f00 */
[----:B------:R-:W-:Y:S01]  /*0150*/  MOV R3, UR4 ;  /* 0x0000000400037c02 */ /* 0x000fe20008000f00 */
[----:B------:R-:W-:-:S04]  /*0160*/  ULOP3.LUT UR5, UR9, 0x7ffffff0, URZ, 0xc0, !UPT ;  /* 0x7ffffff009057892 */ /* 0x000fc8000f8ec0ff */
[----:B------:R-:W-:Y:S02]  /*0170*/  UIADD3 UR9, UPT, UPT, -UR5, URZ, URZ ;  /* 0x000000ff05097290 */ /* 0x000fe4000fffe1ff */
[----:B------:R-:W-:Y:S01]  /*0180*/  MOV R2, UR5 ;  /* 0x0000000500027c02 */ /* 0x000fe20008000f00 */
[----:B0-----:R-:W-:-:S04]  /*0190*/  UIADD3 UR6, UP1, UPT, UR6, 0x20, URZ ;  /* 0x0000002006067890 */ /* 0x001fc8000ff3e0ff */
[----:B------:R-:W-:-:S12]  /*01a0*/  UIADD3.X UR7, UPT, UPT, URZ, UR7, URZ, UP1, !UPT ;  /* 0x00000007ff077290 */ /* 0x000fd80008ffe4ff */
.L_x_3:
[----:B------:R-:W-:Y:S02]  /*01b0*/  MOV R4, UR6 ;  /* 0x0000000600047c02 */ /* 0x000fe40008000f00 */
[----:B------:R-:W-:-:S03]  /*01c0*/  MOV R5, UR7 ;  /* 0x0000000700057c02 */ /* 0x000fc60008000f00 */
[----:B------:R-:W-:-:S05]  /*01d0*/  IMAD.WIDE R4, R3, 0x4, R4 ;  /* 0x0000000403047825 */ /* 0x000fca00078e0204 */
[----:B------:R-:W2:Y:S04]  /*01e0*/  LDG.E R7, desc[UR10][R4.64+-0x20] ;  /* 0xffffe00a04077981 */ /* 0x000ea8000c1e1900 */
[----:B------:R-:W2:Y:S04]  /*01f0*/  LDG.E R6, desc[UR10][R4.64+-0x1c] ;  /* 0xffffe40a04067981 */ /* 0x000ea8000c1e1900 */
[----:B------:R-:W3:Y:S04]  /*0200*/  LDG.E R9, desc[UR10][R4.64+-0x18] ;  /* 0xffffe80a04097981 */ /* 0x000ee8000c1e1900 */
[----:B------:R-:W3:Y:S04]  /*0210*/  LDG.E R8, desc[UR10][R4.64+-0x14] ;  /* 0xffffec0a04087981 */ /* 0x000ee8000c1e1900 */
[----:B------:R-:W4:Y:S04]  /*0220*/  LDG.E R11, desc[UR10][R4.64+-0x10] ;  /* 0xfffff00a040b7981 */ /* 0x000f28000c1e1900 */
[----:B------:R-:W4:Y:S04]  /*0230*/  LDG.E R10, desc[UR10][R4.64+-0xc] ;  /* 0xfffff40a040a7981 */ /* 0x000f28000c1e1900 */
[----:B------:R-:W5:Y:S04]  /*0240*/  LDG.E R13, desc[UR10][R4.64+-0x8] ;  /* 0xfffff80a040d7981 */ /* 0x000f68000c1e1900 */
        /* <DEDUP_REMOVED lines=8> */
[----:B------:R-:W5:Y:S01]  /*02d0*/  LDG.E R20, desc[UR10][R4.64+0x1c] ;  /* 0x00001c0a04147981 */ /* 0x000f62000c1e1900 */
[----:B------:R-:W-:Y:S01]  /*02e0*/  UIADD3 UR9, UPT, UPT, UR9, 0x10, URZ ;  /* 0x0000001009097890 */ /* 0x000fe2000fffe0ff */
[----:B------:R-:W-:-:S03]  /*02f0*/  IADD3 R3, PT, PT, R3, 0x10, RZ ;  /* 0x0000001003037810 */ /* 0x000fc60007ffe0ff */
[----:B------:R-:W-:Y:S01]  /*0300*/  UISETP.NE.AND UP1, UPT, UR9, URZ, UPT ;  /* 0x000000ff0900728c */ /* 0x000fe2000bf25270 */
[----:B--2---:R-:W-:-:S04]  /*0310*/  FMNMX3 R6, R0, R7, R6, !PT ;  /* 0x0000000700067276 */ /* 0x004fc80007800006 */
[----:B---3--:R-:W-:-:S04]  /*0320*/  FMNMX3 R6, R6, R9, R8, !PT ;  /* 0x0000000906067276 */ /* 0x008fc80007800008 */
[----:B----4-:R-:W-:-:S04]  /*0330*/  FMNMX3 R6, R6, R11, R10, !PT ;  /* 0x0000000b06067276 */ /* 0x010fc8000780000a */
[----:B-----5:R-:W-:-:S04]  /*0340*/  FMNMX3 R6, R6, R13, R12, !PT ;  /* 0x0000000d06067276 */ /* 0x020fc8000780000c */
[----:B------:R-:W-:-:S04]  /*0350*/  FMNMX3 R6, R6, R15, R14, !PT ;  /* 0x0000000f06067276 */ /* 0x000fc8000780000e */
[----:B------:R-:W-:-:S04]  /*0360*/  FMNMX3 R6, R6, R17, R16, !PT ;  /* 0x0000001106067276 */ /* 0x000fc80007800010 */
[----:B------:R-:W-:-:S04]  /*0370*/  FMNMX3 R6, R6, R19, R18, !PT ;  /* 0x0000001306067276 */ /* 0x000fc80007800012 */
[----:B------:R-:W-:Y:S01]  /*0380*/  FMNMX3 R0, R6, R21, R20, !PT ;  /* 0x0000001506007276 */ /* 0x000fe20007800014 */
[----:B------:R-:W-:Y:S06]  /*0390*/  BRA.U UP1, `(.L_x_3) ;  /* 0xfffffffd01847547 */ /* 0x000fec000b83ffff */
.L_x_2:
[----:B------:R-:W-:Y:S05]  /*03a0*/  BRA.U !UP0, `(.L_x_1) ;  /* 0x0000000108bc7547 */ /* 0x000fea000b800000 */
[----:B------:R-:W0:Y:S01]  /*03b0*/  LDCU UR5, c[0x0][0x39c] ;  /* 0x00007380ff0577ac */ /* 0x000e220008000800 */
[----:B------:R-:W-:Y:S02]  /*03c0*/  UISETP.GE.U32.AND UP0, UPT, UR8, 0x8, UPT ;  /* 0x000000080800788c */ /* 0x000fe4000bf06070 */
[----:B0-----:R-:W-:-:S04]  /*03d0*/  ULOP3.LUT UR6, UR5, 0x7, URZ, 0xc0, !UPT ;  /* 0x0000000705067892 */ /* 0x001fc8000f8ec0ff */
[----:B------:R-:W-:-:S03]  /*03e0*/  UISETP.NE.AND UP1, UPT, UR6, URZ, UPT ;  /* 0x000000ff0600728c */ /* 0x000fc6000bf25270 */
[----:B------:R-:W-:Y:S08]  /*03f0*/  BRA.U !UP0, `(.L_x_4) ;  /* 0x0000000108407547 */ /* 0x000ff0000b800000 */
[----:B------:R-:W0:Y:S01]  /*0400*/  LDC.64 R4, c[0x0][0x380] ;  /* 0x0000e000ff047b82 */ /* 0x000e220000000a00 */
[----:B------:R-:W-:-:S05]  /*0410*/  IADD3 R3, PT, PT, R2, UR4, RZ ;  /* 0x0000000402037c10 */ /* 0x000fca000fffe0ff */
[----:B0-----:R-:W-:-:S05]  /*0420*/  IMAD.WIDE R4, R3, 0x4, R4 ;  /* 0x0000000403047825 */ /* 0x001fca00078e0204 */
[----:B------:R-:W2:Y:S04]  /*0430*/  LDG.E R3, desc[UR10][R4.64] ;  /* 0x0000000a04037981 */ /* 0x000ea8000c1e1900 */
[----:B------:R-:W2:Y:S04]  /*0440*/  LDG.E R6, desc[UR10][R4.64+0x4] ;  /* 0x0000040a04067981 */ /* 0x000ea8000c1e1900 */
[----:B------:R-:W3:Y:S04]  /*0450*/  LDG.E R8, desc[UR10][R4.64+0x8] ;  /* 0x0000080a04087981 */ /* 0x000ee8000c1e1900 */
[----:B------:R-:W3:Y:S04]  /*0460*/  LDG.E R7, desc[UR10][R4.64+0xc] ;  /* 0x00000c0a04077981 */ /* 0x000ee8000c1e1900 */
[----:B------:R-:W4:Y:S04]  /*0470*/  LDG.E R10, desc[UR10][R4.64+0x10] ;  /* 0x0000100a040a7981 */ /* 0x000f28000c1e1900 */
[----:B------:R-:W4:Y:S04]  /*0480*/  LDG.E R9, desc[UR10][R4.64+0x14] ;  /* 0x0000140a04097981 */ /* 0x000f28000c1e1900 */
[----:B------:R-:W5:Y:S04]  /*0490*/  LDG.E R12, desc[UR10][R4.64+0x18] ;  /* 0x0000180a040c7981 */ /* 0x000f68000c1e1900 */
[----:B------:R-:W5:Y:S01]  /*04a0*/  LDG.E R11, desc[UR10][R4.64+0x1c] ;  /* 0x00001c0a040b7981 */ /* 0x000f62000c1e1900 */
[----:B------:R-:W-:-:S02]  /*04b0*/  IADD3 R2, PT, PT, R2, 0x8, RZ ;  /* 0x0000000802027810 */ /* 0x000fc40007ffe0ff */
[----:B--2---:R-:W-:-:S04]  /*04c0*/  FMNMX3 R3, R0, R3, R6, !PT ;  /* 0x0000000300037276 */ /* 0x004fc80007800006 */
[----:B---3--:R-:W-:-:S04]  /*04d0*/  FMNMX3 R3, R3, R8, R7, !PT ;  /* 0x0000000803037276 */ /* 0x008fc80007800007 */
[----:B----4-:R-:W-:-:S04]  /*04e0*/  FMNMX3 R3, R3, R10, R9, !PT ;  /* 0x0000000a03037276 */ /* 0x010fc80007800009 */
[----:B-----5:R-:W-:-:S07]  /*04f0*/  FMNMX3 R0, R3, R12, R11, !PT ;  /* 0x0000000c03007276 */ /* 0x020fce000780000b */
.L_x_4:
[----:B------:R-:W-:Y:S05]  /*0500*/  BRA.U !UP1, `(.L_x_1) ;  /* 0x0000000109647547 */ /* 0x000fea000b800000 */
[----:B------:R-:W-:Y:S02]  /*0510*/  UISETP.GE.U32.AND UP0, UPT, UR6, 0x4, UPT ;  /* 0x000000040600788c */ /* 0x000fe4000bf06070 */
[----:B------:R-:W-:-:S04]  /*0520*/  ULOP3.LUT UR5, UR5, 0x3, URZ, 0xc0, !UPT ;  /* 0x0000000305057892 */ /* 0x000fc8000f8ec0ff */
        /* <DEDUP_REMOVED lines=8> */
[----:B------:R-:W3:Y:S01]  /*05b0*/  LDG.E R8, desc[UR10][R4.64+0xc] ;  /* 0x00000c0a04087981 */ /* 0x000ee2000c1e1900 */
[----:B------:R-:W-:-:S02]  /*05c0*/  IADD3 R2, PT, PT, R2, 0x4, RZ ;  /* 0x0000000402027810 */ /* 0x000fc40007ffe0ff */
[----:B--2---:R-:W-:-:S04]  /*05d0*/  FMNMX3 R0, R0, R3, R6, !PT ;  /* 0x0000000300007276 */ /* 0x004fc80007800006 */
[----:B---3--:R-:W-:-:S07]  /*05e0*/  FMNMX3 R0, R0, R7, R8, !PT ;  /* 0x0000000700007276 */ /* 0x008fce0007800008 */
.L_x_5:
[----:B------:R-:W-:Y:S05]  /*05f0*/  BRA.U !UP1, `(.L_x_1) ;  /* 0x0000000109287547 */ /* 0x000fea000b800000 */
[----:B------:R-:W0:Y:S01]  /*0600*/  LDC.64 R4, c[0x0][0x380] ;  /* 0x0000e000ff047b82 */ /* 0x000e220000000a00 */
[----:B------:R-:W-:Y:S01]  /*0610*/  IADD3 R7, PT, PT, R2, UR4, RZ ;  /* 0x0000000402077c10 */ /* 0x000fe2000fffe0ff */
[----:B------:R-:W-:-:S12]  /*0620*/  UIADD3 UR5, UPT, UPT, -UR5, URZ, URZ ;  /* 0x000000ff05057290 */ /* 0x000fd8000fffe1ff */
.L_x_6:
[----:B0-----:R-:W-:-:S06]  /*0630*/  IMAD.WIDE R2, R7, 0x4, R4 ;  /* 0x0000000407027825 */ /* 0x001fcc00078e0204 */
[----:B------:R-:W2:Y:S01]  /*0640*/  LDG.E R3, desc[UR10][R2.64] ;  /* 0x0000000a02037981 */ /* 0x000ea2000c1e1900 */
[----:B------:R-:W-:Y:S01]  /*0650*/  UIADD3 UR5, UPT, UPT, UR5, 0x1, URZ ;  /* 0x0000000105057890 */ /* 0x000fe2000fffe0ff */
[----:B------:R-:W-:-:S03]  /*0660*/  IADD3 R7, PT, PT, R7, 0x1, RZ ;  /* 0x0000000107077810 */ /* 0x000fc60007ffe0ff */
[----:B------:R-:W-:Y:S01]  /*0670*/  UISETP.NE.AND UP0, UPT, UR5, URZ, UPT ;  /* 0x000000ff0500728c */ /* 0x000fe2000bf05270 */
[----:B--2---:R-:W-:-:S08]  /*0680*/  FMNMX R0, R3, R0, !PT ;  /* 0x0000000003007209 */ /* 0x004fd00007800000 */
[----:B------:R-:W-:Y:S05]  /*0690*/  BRA.U UP0, `(.L_x_6) ;  /* 0xfffffffd00e47547 */ /* 0x000fea000b83ffff */
.L_x_1:
[----:B------:R-:W0:Y:S01]  /*06a0*/  LDCU UR12, c[0x0][0x39c] ;  /* 0x00007380ff0c77ac */ /* 0x000e220008000800 */
[----:B------:R-:W1:Y:S01]  /*06b0*/  S2R R2, SR_TID.X ;  /* 0x0000000000027919 */ /* 0x000e620000002100 */
[----:B------:R-:W-:Y:S01]  /*06c0*/  MOV R3, RZ ;  /* 0x000000ff00037202 */ /* 0x000fe20000000f00 */
[----:B0-----:R-:W-:-:S09]  /*06d0*/  UISETP.GE.AND UP0, UPT, UR12, 0x1, UPT ;  /* 0x000000010c00788c */ /* 0x001fd2000bf06270 */
[----:B------:R-:W-:Y:S05]  /*06e0*/  BRA.U !UP0, `(.L_x_7) ;  /* 0x0000000d08247547 */ /* 0x000fea000b800000 */
[----:B------:R-:W-:Y:S01]  /*06f0*/  UISETP.GE.U32.AND UP1, UPT, UR12, 0x8, UPT ;  /* 0x000000080c00788c */ /* 0x000fe2000bf26070 */
[----:B------:R-:W-:Y:S01]  /*0700*/  HFMA2 R3, -RZ, RZ, 0, 0 ;  /* 0x00000000ff037431 */ /* 0x000fe200000001ff */
[----:B------:R-:W-:Y:S01]  /*0710*/  ULOP3.LUT UR13, UR12, 0x7, URZ, 0xc0, !UPT ;  /* 0x000000070c0d7892 */ /* 0x000fe2000f8ec0ff */
[----:B------:R-:W-:-:S03]  /*0720*/  MOV R4, RZ ;  /* 0x000000ff00047202 */ /* 0x000fc60000000f00 */
[----:B------:R-:W-:-:S03]  /*0730*/  UISETP.NE.AND UP0, UPT, UR13, URZ, UPT ;  /* 0x000000ff0d00728c */ /* 0x000fc6000bf05270 */
[----:B------:R-:W-:Y:S08]  /*0740*/  BRA.U !UP1, `(.L_x_8) ;  /* 0x0000000509847547 */ /* 0x000ff0000b800000 */
[----:B------:R-:W0:Y:S01]  /*0750*/  LDCU.64 UR6, c[0x0][0x380] ;  /* 0x00007000ff0677ac */ /* 0x000e220008000a00 */
[----:B------:R-:W-:Y:S02]  /*0760*/  MOV R3, RZ ;  /* 0x000000ff00037202 */ /* 0x000fe40000000f00 */
[----:B------:R-:W-:Y:S01]  /*0770*/  MOV R5, UR4 ;  /* 0x0000000400057c02 */ /* 0x000fe20008000f00 */
[----:B------:R-:W-:-:S04]  /*0780*/  ULOP3.LUT UR8, UR12, 0x7ffffff8, URZ, 0xc0, !UPT ;  /* 0x7ffffff80c087892 */ /* 0x000fc8000f8ec0ff */
[----:B------:R-:W-:Y:S02]  /*0790*/  UIADD3 UR9, UPT, UPT, -UR8, URZ, URZ ;  /* 0x000000ff08097290 */ /* 0x000fe4000fffe1ff */
[----:B------:R-:W-:Y:S01]  /*07a0*/  MOV R4, UR8 ;  /* 0x0000000800047c02 */ /* 0x000fe20008000f00 */
[----:B0-----:R-:W-:-:S04]  /*07b0*/  UIADD3 UR5, UP1, UPT, UR6, 0x10, URZ ;  /* 0x0000001006057890 */ /* 0x001fc8000ff3e0ff */
[----:B------:R-:W-:-:S12]  /*07c0*/  UIADD3.X UR6, UPT, UPT, URZ, UR7, URZ, UP1, !UPT ;  /* 0x00000007ff067290 */ /* 0x000fd80008ffe4ff */
.L_x_9:
[----:B------:R-:W-:Y:S02]  /*07d0*/  MOV R22, UR5 ;  /* 0x0000000500167c02 */ /* 0x000fe40008000f00 */
[----:B------:R-:W-:-:S03]  /*07e0*/  MOV R23, UR6 ;  /* 0x0000000600177c02 */ /* 0x000fc60008000f00 */
[----:B------:R-:W-:-:S05]  /*07f0*/  IMAD.WIDE R22, R5, 0x4, R22 ;  /* 0x0000000405167825 */ /* 0x000fca00078e0216 */
[----:B------:R-:W2:Y:S04]  /*0800*/  LDG.E R7, desc[UR10][R22.64+-0x10] ;  /* 0xfffff00a16077981 */ /* 0x000ea8000c1e1900 */
[----:B------:R-:W3:Y:S04]  /*0810*/  LDG.E R13, desc[UR10][R22.64+-0xc] ;  /* 0xfffff40a160d7981 */ /* 0x000ee8000c1e1900 */
[----:B------:R-:W4:Y:S04]  /*0820*/  LDG.E R21, desc[UR10][R22.64+-0x8] ;  /* 0xfffff80a16157981 */ /* 0x000f28000c1e1900 */
[----:B------:R-:W5:Y:S04]  /*0830*/  LDG.E R27, desc[UR10][R22.64+-0x4] ;  /* 0xfffffc0a161b7981 */ /* 0x000f68000c1e1900 */
[----:B------:R-:W5:Y:S04]  /*0840*/  LDG.E R11, desc[UR10][R22.64] ;  /* 0x0000000a160b7981 */ /* 0x000f68000c1e1900 */
[----:B------:R-:W5:Y:S04]  /*0850*/  LDG.E R19, desc[UR10][R22.64+0x4] ;  /* 0x0000040a16137981 */ /* 0x000f68000c1e1900 */
[----:B------:R-:W5:Y:S04]  /*0860*/  LDG.E R17, desc[UR10][R22.64+0x8] ;  /* 0x0000080a16117981 */ /* 0x000f68000c1e1900 */
[----:B------:R5:W5:Y:S01]  /*0870*/  LDG.E R15, desc[UR10][R22.64+0xc] ;  /* 0x00000c0a160f7981 */ /* 0x000b62000c1e1900 */
[----:B------:R-:W-:Y:S01]  /*0880*/  HFMA2 R8, -RZ, RZ, 0.96630859375, -0.0022525787353515625 ;  /* 0x3bbb989dff087431 */ /* 0x000fe200000001ff */
[----:B------:R-:W-:Y:S01]  /*0890*/  MOV R10, 0x437c0000 ;  /* 0x437c0000000a7802 */ /* 0x000fe20000000f00 */
[----:B------:R-:W-:Y:S01]  /*08a0*/  UIADD3 UR9, UPT, UPT, UR9, 0x8, URZ ;  /* 0x0000000809097890 */ /* 0x000fe2000fffe0ff */
[----:B------:R-:W-:-:S03]  /*08b0*/  IADD3 R5, PT, PT, R5, 0x8, RZ ;  /* 0x0000000805057810 */ /* 0x000fc60007ffe0ff */
[----:B------:R-:W-:Y:S01]  /*08c0*/  UISETP.NE.AND UP1, UPT, UR9, URZ, UPT ;  /* 0x000000ff0900728c */ /* 0x000fe2000bf25270 */
[----:B--2---:R-:W-:-:S04]  /*08d0*/  FADD R7, R7, -R0 ;  /* 0x8000000007077221 */ /* 0x004fc80000000000 */
[----:B------:R-:W-:Y:S01]  /*08e0*/  FFMA.SAT R9, R7, R8, 0.5 ;  /* 0x3f00000007097423 */ /* 0x000fe20000002008 */
[----:B---3--:R-:W-:-:S03]  /*08f0*/  FADD R13, R13, -R0 ;  /* 0x800000000d0d7221 */ /* 0x008fc60000000000 */
[----:B------:R-:W-:Y:S01]  /*0900*/  FFMA.RM R9, R9, R10, 12582913 ;  /* 0x4b40000109097423 */ /* 0x000fe2000000400a */
[----:B------:R-:W-:Y:S01]  /*0910*/  FFMA.SAT R25, R13, R8, 0.5 ;  /* 0x3f0000000d197423 */ /* 0x000fe20000002008 */
[--C-:B----4-:R-:W-:Y:S02]  /*0920*/  FADD R21, R21, -R0.reuse ;  /* 0x8000000015157221 */ /* 0x110fe40000000000 */
[----:B------:R-:W-:Y:S01]  /*0930*/  FADD R12, R9, -12583039 ;  /* 0xcb40007f090c7421 */ /* 0x000fe20000000000 */
[----:B-----5:R-:W-:Y:S01]  /*0940*/  FADD R23, R27, -R0 ;  /* 0x800000001b177221 */ /* 0x020fe20000000000 */
[----:B------:R-:W-:Y:S01]  /*0950*/  FFMA.RM R6, R25, R10, 12582913 ;  /* 0x4b40000119067423 */ /* 0x000fe2000000400a */
[-C--:B------:R-:W-:Y:S01]  /*0960*/  FFMA.SAT R25, R21, R8.reuse, 0.5 ;  /* 0x3f00000015197423 */ /* 0x080fe20000002008 */
[----:B------:R-:W-:Y:S01]  /*0970*/  FFMA R12, R7, 1.4426950216293334961, -R12 ;  /* 0x3fb8aa3b070c7823 */ /* 0x000fe2000000080c */
[----:B------:R-:W-:Y:S01]  /*0980*/  FFMA.SAT R27, R23, R8, 0.5 ;  /* 0x3f000000171b7423 */ /* 0x000fe20000002008 */
[----:B------:R-:W-:-:S02]  /*0990*/  FADD R14, R6, -12583039 ;  /* 0xcb40007f060e7421 */ /* 0x000fc40000000000 */
[----:B------:R-:W-:Y:S01]  /*09a0*/  FFMA R12, R7, 1.925963033500011079e-08, R12 ;  /* 0x32a57060070c7823 */ /* 0x000fe2000000000c */
[-C--:B------:R-:W-:Y:S01]  /*09b0*/  FFMA.RM R7, R25, R10.reuse, 12582913 ;  /* 0x4b40000119077423 */ /* 0x080fe2000000400a */
[----:B------:R-:W-:Y:S01]  /*09c0*/  FADD R25, R11, -R0 ;  /* 0x800000000b197221 */ /* 0x000fe20000000000 */
[----:B------:R-:W-:Y:S01]  /*09d0*/  FFMA.RM R11, R27, R10, 12582913 ;  /* 0x4b4000011b0b7423 */ /* 0x000fe2000000400a */
[----:B------:R-:W-:Y:S01]  /*09e0*/  FFMA R14, R13, 1.4426950216293334961, -R14 ;  /* 0x3fb8aa3b0d0e7823 */ /* 0x000fe2000000080e */
[----:B------:R-:W-:Y:S01]  /*09f0*/  FADD R16, R7, -12583039 ;  /* 0xcb40007f07107421 */ /* 0x000fe20000000000 */
[----:B------:R-:W-:Y:S01]  /*0a00*/  FFMA.SAT R29, R25, R8, 0.5 ;  /* 0x3f000000191d7423 */ /* 0x000fe20000002008 */
[----:B------:R-:W-:Y:S01]  /*0a10*/  FADD R18, R11, -12583039 ;  /* 0xcb40007f0b127421 */ /* 0x000fe20000000000 */
[----:B------:R-:W-:Y:S01]  /*0a20*/  FFMA R13, R13, 1.925963033500011079e-08, R14 ;  /* 0x32a570600d0d7823 */ /* 0x000fe2000000000e */
[----:B------:R-:W-:Y:S01]  /*0a30*/  FADD R27, R19, -R0 ;  /* 0x80000000131b7221 */ /* 0x000fe20000000000 */
[----:B------:R-:W-:Y:S01]  /*0a40*/  FFMA.RM R14, R29, R10, 12582913 ;  /* 0x4b4000011d0e7423 */ /* 0x000fe2000000400a */
[----:B------:R-:W-:Y:S01]  /*0a50*/  FFMA R18, R23, 1.4426950216293334961, -R18 ;  /* 0x3fb8aa3b17127823 */ /* 0x000fe20000000812 */
[----:B------:R-:W0:Y:S01]  /*0a60*/  MUFU.EX2 R12, R12 ;  /* 0x0000000c000c7308 */ /* 0x000e220000000800 */
[----:B------:R-:W-:Y:S01]  /*0a70*/  FFMA R16, R21, 1.4426950216293334961, -R16 ;  /* 0x3fb8aa3b15107823 */ /* 0x000fe20000000810 */
[----:B------:R-:W-:Y:S01]  /*0a80*/  FADD R20, R14, -12583039 ;  /* 0xcb40007f0e147421 */ /* 0x000fe20000000000 */
[----:B------:R-:W-:Y:S01]  /*0a90*/  FFMA R18, R23, 1.925963033500011079e-08, R18 ;  /* 0x32a5706017127823 */ /* 0x000fe20000000012 */
[----:B------:R-:W-:Y:S01]  /*0aa0*/  FFMA.SAT R19, R27, R8, 0.5 ;  /* 0x3f0000001b137423 */ /* 0x000fe20000002008 */
[----:B------:R-:W-:Y:S01]  /*0ab0*/  FADD R23, R17, -R0 ;  /* 0x8000000011177221 */ /* 0x000fe20000000000 */
[----:B------:R-:W-:Y:S01]  /*0ac0*/  FFMA R16, R21, 1.925963033500011079e-08, R16 ;  /* 0x32a5706015107823 */ /* 0x000fe20000000010 */
[----:B------:R-:W-:Y:S01]  /*0ad0*/  FFMA R20, R25, 1.4426950216293334961, -R20 ;  /* 0x3fb8aa3b19147823 */ /* 0x000fe20000000814 */
[----:B------:R-:W-:Y:S01]  /*0ae0*/  FFMA.RM R17, R19, R10, 12582913 ;  /* 0x4b40000113117423 */ /* 0x000fe2000000400a */
[----:B------:R-:W-:Y:S01]  /*0af0*/  FFMA.SAT R29, R23, R8, 0.5 ;  /* 0x3f000000171d7423 */ /* 0x000fe20000002008 */
[----:B------:R-:W-:Y:S01]  /*0b00*/  FADD R21, R15, -R0 ;  /* 0x800000000f157221 */ /* 0x000fe20000000000 */
[----:B------:R-:W2:Y:S01]  /*0b10*/  MUFU.EX2 R13, R13 ;  /* 0x0000000d000d7308 */ /* 0x000ea20000000800 */
[----:B------:R-:W-:Y:S01]  /*0b20*/  FFMA R19, R25, 1.925963033500011079e-08, R20 ;  /* 0x32a5706019137823 */ /* 0x000fe20000000014 */
[----:B------:R-:W-:Y:S01]  /*0b30*/  FADD R22, R17, -12583039 ;  /* 0xcb40007f11167421 */ /* 0x000fe20000000000 */
[----:B------:R-:W-:Y:S01]  /*0b40*/  FFMA.RM R15, R29, R10, 12582913 ;  /* 0x4b4000011d0f7423 */ /* 0x000fe2000000400a */
[----:B------:R-:W-:Y:S01]  /*0b50*/  FFMA.SAT R25, R21, R8, 0.5 ;  /* 0x3f00000015197423 */ /* 0x000fe20000002008 */
[----:B------:R-:W-:Y:S01]  /*0b60*/  SHF.L.U32 R20, R9, 0x17, RZ ;  /* 0x0000001709147819 */ /* 0x000fe200000006ff */
[----:B------:R-:W-:Y:S01]  /*0b70*/  FFMA R22, R27, 1.4426950216293334961, -R22 ;  /* 0x3fb8aa3b1b167823 */ /* 0x000fe20000000816 */
[----:B------:R-:W-:Y:S01]  /*0b80*/  FADD R24, R15, -12583039 ;  /* 0xcb40007f0f187421 */ /* 0x000fe20000000000 */
[----:B------:R-:W3:Y:S01]  /*0b90*/  MUFU.EX2 R16, R16 ;  /* 0x0000001000107308 */ /* 0x000ee20000000800 */
[----:B------:R-:W-:Y:S01]  /*0ba0*/  FFMA.RM R10, R25, R10, 12582913 ;  /* 0x4b400001190a7423 */ /* 0x000fe2000000400a */
[----:B0-----:R-:W-:Y:S01]  /*0bb0*/  FFMA R12, R20, R12, R3 ;  /* 0x0000000c140c7223 */ /* 0x001fe20000000003 */
[----:B------:R-:W-:Y:S01]  /*0bc0*/  FFMA R8, R27, 1.925963033500011079e-08, R22 ;  /* 0x32a570601b087823 */ /* 0x000fe20000000016 */
[----:B------:R-:W-:Y:S01]  /*0bd0*/  FFMA R24, R23, 1.4426950216293334961, -R24 ;  /* 0x3fb8aa3b17187823 */ /* 0x000fe20000000818 */
[----:B------:R-:W-:Y:S01]  /*0be0*/  FADD R20, R10, -12583039 ;  /* 0xcb40007f0a147421 */ /* 0x000fe20000000000 */
[----:B------:R-:W-:-:S02]  /*0bf0*/  SHF.L.U32 R9, R6, 0x17, RZ ;  /* 0x0000001706097819 */ /* 0x000fc400000006ff */
[----:B------:R-:W0:Y:S01]  /*0c00*/  MUFU.EX2 R18, R18 ;  /* 0x0000001200127308 */ /* 0x000e220000000800 */
[----:B------:R-:W-:Y:S01]  /*0c10*/  FFMA R24, R23, 1.925963033500011079e-08, R24 ;  /* 0x32a5706017187823 */ /* 0x000fe20000000018 */
[----:B------:R-:W-:Y:S01]  /*0c20*/  FFMA R20, R21, 1.4426950216293334961, -R20 ;  /* 0x3fb8aa3b15147823 */ /* 0x000fe20000000814 */
[----:B------:R-:W-:Y:S01]  /*0c30*/  SHF.L.U32 R6, R7, 0x17, RZ ;  /* 0x0000001707067819 */ /* 0x000fe200000006ff */
[----:B--2---:R-:W-:Y:S01]  /*0c40*/  FFMA R9, R9, R13, R12 ;  /* 0x0000000d09097223 */ /* 0x004fe2000000000c */
[----:B------:R-:W-:Y:S01]  /*0c50*/  SHF.L.U32 R12, R11, 0x17, RZ ;  /* 0x000000170b0c7819 */ /* 0x000fe200000006ff */
[----:B------:R-:W-:Y:S01]  /*0c60*/  FFMA R20, R21, 1.925963033500011079e-08, R20 ;  /* 0x32a5706015147823 */ /* 0x000fe20000000014 */
[----:B------:R-:W-:Y:S01]  /*0c70*/  SHF.L.U32 R3, R14, 0x17, RZ ;  /* 0x000000170e037819 */ /* 0x000fe200000006ff */
[----:B------:R-:W2:Y:S01]  /*0c80*/  MUFU.EX2 R19, R19 ;  /* 0x0000001300137308 */ /* 0x000ea20000000800 */
[----:B---3--:R-:W-:Y:S01]  /*0c90*/  FFMA R9, R6, R16, R9 ;  /* 0x0000001006097223 */ /* 0x008fe20000000009 */
[----:B------:R-:W-:-:S02]  /*0ca0*/  SHF.L.U32 R6, R17, 0x17, RZ ;  /* 0x0000001711067819 */ /* 0x000fc400000006ff */
[----:B------:R-:W-:-:S04]  /*0cb0*/  SHF.L.U32 R10, R10, 0x17, RZ ;  /* 0x000000170a0a7819 */ /* 0x000fc800000006ff */
[----:B------:R-:W3:Y:S01]  /*0cc0*/  MUFU.EX2 R8, R8 ;  /* 0x0000000800087308 */ /* 0x000ee20000000800 */
[----:B0-----:R-:W-:-:S07]  /*0cd0*/  FFMA R12, R12, R18, R9 ;  /* 0x000000120c0c7223 */ /* 0x001fce0000000009 */
[----:B------:R-:W0:Y:S01]  /*0ce0*/  MUFU.EX2 R24, R24 ;  /* 0x0000001800187308 */ /* 0x000e220000000800 */
[----:B--2---:R-:W-:Y:S01]  /*0cf0*/  FFMA R3, R3, R19, R12 ;  /* 0x0000001303037223 */ /* 0x004fe2000000000c */
[----:B------:R-:W-:-:S06]  /*0d00*/  SHF.L.U32 R12, R15, 0x17, RZ ;  /* 0x000000170f0c7819 */ /* 0x000fcc00000006ff */
[----:B------:R-:W2:Y:S01]  /*0d10*/  MUFU.EX2 R20, R20 ;  /* 0x0000001400147308 */ /* 0x000ea20000000800 */
[----:B---3--:R-:W-:-:S04]  /*0d20*/  FFMA R3, R6, R8, R3 ;  /* 0x0000000806037223 */ /* 0x008fc80000000003 */
[----:B0-----:R-:W-:-:S04]  /*0d30*/  FFMA R3, R12, R24, R3 ;  /* 0x000000180c037223 */ /* 0x001fc80000000003 */
[----:B--2---:R-:W-:Y:S01]  /*0d40*/  FFMA R3, R10, R20, R3 ;  /* 0x000000140a037223 */ /* 0x004fe20000000003 */
[----:B------:R-:W-:Y:S06]  /*0d50*/  BRA.U UP1, `(.L_x_9) ;  /* 0xfffffff9019c7547 */ /* 0x000fec000b83ffff */
.L_x_8:
        /* <DEDUP_REMOVED lines=9> */
[----:B------:R-:W3:Y:S04]  /*0df0*/  LDG.E R11, desc[UR10][R8.64+0x4] ;  /* 0x0000040a080b7981 */ /* 0x000ee8000c1e1900 */
[----:B------:R-:W4:Y:S04]  /*0e00*/  LDG.E R13, desc[UR10][R8.64+0x8] ;  /* 0x0000080a080d7981 */ /* 0x000f28000c1e1900 */
[----:B------:R0:W5:Y:S01]  /*0e10*/  LDG.E R15, desc[UR10][R8.64+0xc] ;  /* 0x00000c0a080f7981 */ /* 0x000162000c1e1900 */
[----:B------:R-:W-:Y:S01]  /*0e20*/  HFMA2 R12, -RZ, RZ, 0.96630859375, -0.0022525787353515625 ;  /* 0x3bbb989dff0c7431 */ /* 0x000fe200000001ff */
[----:B------:R-:W-:-:S02]  /*0e30*/  MOV R14, 0x437c0000 ;  /* 0x437c0000000e7802 */ /* 0x000fc40000000f00 */
[----:B------:R-:W-:Y:S01]  /*0e40*/  IADD3 R4, PT, PT, R4, 0x4, RZ ;  /* 0x0000000404047810 */ /* 0x000fe20007ffe0ff */
[----:B--2---:R-:W-:-:S04]  /*0e50*/  FADD R7, R5, -R0 ;  /* 0x8000000005077221 */ /* 0x004fc80000000000 */
[----:B------:R-:W-:Y:S01]  /*0e60*/  FFMA.SAT R5, R7, R12, 0.5 ;  /* 0x3f00000007057423 */ /* 0x000fe2000000200c */
[----:B---3--:R-:W-:-:S03]  /*0e70*/  FADD R11, R11, -R0 ;  /* 0x800000000b0b7221 */ /* 0x008fc60000000000 */
[----:B------:R-:W-:Y:S01]  /*0e80*/  FFMA.RM R5, R5, R14, 12582913 ;  /* 0x4b40000105057423 */ /* 0x000fe2000000400e */
[----:B------:R-:W-:Y:S01]  /*0e90*/  FFMA.SAT R6, R11, R12, 0.5 ;  /* 0x3f0000000b067423 */ /* 0x000fe2000000200c */
[--C-:B----4-:R-:W-:Y:S02]  /*0ea0*/  FADD R13, R13, -R0.reuse ;  /* 0x800000000d0d7221 */ /* 0x110fe40000000000 */
[----:B------:R-:W-:Y:S01]  /*0eb0*/  FADD R10, R5, -12583039 ;  /* 0xcb40007f050a7421 */ /* 0x000fe20000000000 */
[----:B------:R-:W-:Y:S01]  /*0ec0*/  FFMA.RM R6, R6, R14, 12582913 ;  /* 0x4b40000106067423 */ /* 0x000fe2000000400e */
[----:B0-----:R-:W-:Y:S01]  /*0ed0*/  FFMA.SAT R9, R13, R12, 0.5 ;  /* 0x3f0000000d097423 */ /* 0x001fe2000000200c */
[----:B-----5:R-:W-:Y:S01]  /*0ee0*/  FADD R15, R15, -R0 ;  /* 0x800000000f0f7221 */ /* 0x020fe20000000000 */
[----:B------:R-:W-:Y:S01]  /*0ef0*/  FFMA R10, R7, 1.4426950216293334961, -R10 ;  /* 0x3fb8aa3b070a7823 */ /* 0x000fe2000000080a */
[----:B------:R-:W-:-:S03]  /*0f00*/  FADD R8, R6, -12583039 ;  /* 0xcb40007f06087421 */ /* 0x000fc60000000000 */
[----:B------:R-:W-:Y:S01]  /*0f10*/  FFMA R10, R7, 1.925963033500011079e-08, R10 ;  /* 0x32a57060070a7823 */ /* 0x000fe2000000000a */
[----:B------:R-:W-:Y:S01]  /*0f20*/  FFMA.RM R7, R9, R14, 12582913 ;  /* 0x4b40000109077423 */ /* 0x000fe2000000400e */
[----:B------:R-:W-:Y:S01]  /*0f30*/  FFMA.SAT R9, R15, R12, 0.5 ;  /* 0x3f0000000f097423 */ /* 0x000fe2000000200c */
[----:B------:R-:W-:Y:S02]  /*0f40*/  FFMA R8, R11, 1.4426950216293334961, -R8 ;  /* 0x3fb8aa3b0b087823 */ /* 0x000fe40000000808 */
[----:B------:R-:W-:Y:S01]  /*0f50*/  FADD R12, R7, -12583039 ;  /* 0xcb40007f070c7421 */ /* 0x000fe20000000000 */
[----:B------:R-:W-:Y:S01]  /*0f60*/  FFMA.RM R9, R9, R14, 12582913 ;  /* 0x4b40000109097423 */ /* 0x000fe2000000400e */
[----:B------:R-:W-:Y:S01]  /*0f70*/  FFMA R11, R11, 1.925963033500011079e-08, R8 ;  /* 0x32a570600b0b7823 */ /* 0x000fe20000000008 */
[----:B------:R-:W0:Y:S01]  /*0f80*/  MUFU.EX2 R10, R10 ;  /* 0x0000000a000a7308 */ /* 0x000e220000000800 */
[----:B------:R-:W-:Y:S01]  /*0f90*/  FFMA R12, R13, 1.4426950216293334961, -R12 ;  /* 0x3fb8aa3b0d0c7823 */ /* 0x000fe2000000080c */
[----:B------:R-:W-:-:S03]  /*0fa0*/  FADD R8, R9, -12583039 ;  /* 0xcb40007f09087421 */ /* 0x000fc60000000000 */
[----:B------:R-:W-:Y:S01]  /*0fb0*/  FFMA R12, R13, 1.925963033500011079e-08, R12 ;  /* 0x32a570600d0c7823 */ /* 0x000fe2000000000c */
[C---:B------:R-:W-:Y:S02]  /*0fc0*/  FFMA R8, R15.reuse, 1.4426950216293334961, -R8 ;  /* 0x3fb8aa3b0f087823 */ /* 0x040fe40000000808 */
[----:B------:R-:W2:Y:S02]  /*0fd0*/  MUFU.EX2 R11, R11 ;  /* 0x0000000b000b7308 */ /* 0x000ea40000000800 */
[----:B------:R-:W-:Y:S01]  /*0fe0*/  FFMA R15, R15, 1.925963033500011079e-08, R8 ;  /* 0x32a570600f0f7823 */ /* 0x000fe20000000008 */
[----:B------:R-:W-:Y:S02]  /*0ff0*/  SHF.L.U32 R8, R5, 0x17, RZ ;  /* 0x0000001705087819 */ /* 0x000fe400000006ff */
[----:B------:R-:W-:Y:S02]  /*1000*/  SHF.L.U32 R5, R6, 0x17, RZ ;  /* 0x0000001706057819 */ /* 0x000fe400000006ff */
[----:B------:R-:W-:Y:S01]  /*1010*/  SHF.L.U32 R6, R7, 0x17, RZ ;  /* 0x0000001707067819 */ /* 0x000fe200000006ff */
[----:B------:R-:W3:Y:S01]  /*1020*/  MUFU.EX2 R12, R12 ;  /* 0x0000000c000c7308 */ /* 0x000ee20000000800 */
[----:B0-----:R-:W-:-:S07]  /*1030*/  FFMA R8, R8, R10, R3 ;  /* 0x0000000a08087223 */ /* 0x001fce0000000003 */
[----:B------:R-:W0:Y:S01]  /*1040*/  MUFU.EX2 R15, R15 ;  /* 0x0000000f000f7308 */ /* 0x000e220000000800 */
[----:B--2---:R-:W-:Y:S01]  /*1050*/  FFMA R5, R5, R11, R8 ;  /* 0x0000000b05057223 */ /* 0x004fe20000000008 */
[----:B------:R-:W-:-:S03]  /*1060*/  SHF.L.U32 R8, R9, 0x17, RZ ;  /* 0x0000001709087819 */ /* 0x000fc600000006ff */
[----:B---3--:R-:W-:-:S04]  /*1070*/  FFMA R5, R6, R12, R5 ;  /* 0x0000000c06057223 */ /* 0x008fc80000000005 */
[----:B0-----:R-:W-:-:S07]  /*1080*/  FFMA R3, R8, R15, R5 ;  /* 0x0000000f08037223 */ /* 0x001fce0000000005 */
.L_x_10:
[----:B------:R-:W-:Y:S05]  /*1090*/  BRA.U !UP1, `(.L_x_7) ;  /* 0x0000000109b87547 */ /* 0x000fea000b800000 */
[----:B------:R-:W-:Y:S02]  /*10a0*/  UISETP.NE.AND UP0, UPT, UR6, 0x1, UPT ;  /* 0x000000010600788c */ /* 0x000fe4000bf05270 */
[----:B------:R-:W-:-:S04]  /*10b0*/  ULOP3.LUT UR5, UR12, 0x1, URZ, 0xc0, !UPT ;  /* 0x000000010c057892 */ /* 0x000fc8000f8ec0ff */
[----:B------:R-:W-:-:S03]  /*10c0*/  UISETP.NE.U32.AND UP1, UPT, UR5, 0x1, UPT ;  /* 0x000000010500788c */ /* 0x000fc6000bf25070 */
[----:B------:R-:W-:Y:S08]  /*10d0*/  BRA.U !UP0, `(.L_x_11) ;  /* 0x0000000108687547 */ /* 0x000ff0000b800000 */
[----:B------:R-:W0:Y:S01]  /*10e0*/  LDC.64 R6, c[0x0][0x380] ;  /* 0x0000e000ff067b82 */ /* 0x000e220000000a00 */
[----:B------:R-:W-:-:S05]  /*10f0*/  IADD3 R5, PT, PT, R4, UR4, RZ ;  /* 0x0000000404057c10 */ /* 0x000fca000fffe0ff */
[----:B0-----:R-:W-:-:S05]  /*1100*/  IMAD.WIDE R6, R5, 0x4, R6 ;  /* 0x0000000405067825 */ /* 0x001fca00078e0206 */
[----:B------:R-:W2:Y:S04]  /*1110*/  LDG.E R5, desc[UR10][R6.64] ;  /* 0x0000000a06057981 */ /* 0x000ea8000c1e1900 */
[----:B------:R-:W3:Y:S01]  /*1120*/  LDG.E R11, desc[UR10][R6.64+0x4] ;  /* 0x0000040a060b7981 */ /* 0x000ee2000c1e1900 */
[----:B------:R-:W-:Y:S01]  /*1130*/  HFMA2 R8, -RZ, RZ, 0.96630859375, -0.0022525787353515625 ;  /* 0x3bbb989dff087431 */ /* 0x000fe200000001ff */
[----:B------:R-:W-:Y:S02]  /*1140*/  MOV R10, 0x437c0000 ;  /* 0x437c0000000a7802 */ /* 0x000fe40000000f00 */
[----:B------:R-:W-:Y:S01]  /*1150*/  IADD3 R4, PT, PT, R4, 0x2, RZ ;  /* 0x0000000204047810 */ /* 0x000fe20007ffe0ff */
[----:B--2---:R-:W-:-:S04]  /*1160*/  FADD R5, R5, -R0 ;  /* 0x8000000005057221 */ /* 0x004fc80000000000 */
[----:B------:R-:W-:Y:S01]  /*1170*/  FFMA.SAT R9, R5, R8, 0.5 ;  /* 0x3f00000005097423 */ /* 0x000fe20000002008 */
[----:B---3--:R-:W-:-:S03]  /*1180*/  FADD R11, R11, -R0 ;  /* 0x800000000b0b7221 */ /* 0x008fc60000000000 */
[----:B------:R-:W-:Y:S01]  /*1190*/  FFMA.RM R9, R9, R10, 12582913 ;  /* 0x4b40000109097423 */ /* 0x000fe2000000400a */
[----:B------:R-:W-:-:S03]  /*11a0*/  FFMA.SAT R13, R11, R8, 0.5 ;  /* 0x3f0000000b0d7423 */ /* 0x000fc60000002008 */
[----:B------:R-:W-:Y:S01]  /*11b0*/  FADD R8, R9, -12583039 ;  /* 0xcb40007f09087421 */ /* 0x000fe20000000000 */
[----:B------:R-:W-:-:S03]  /*11c0*/  FFMA.RM R13, R13, R10, 12582913 ;  /* 0x4b4000010d0d7423 */ /* 0x000fc6000000400a */
[----:B------:R-:W-:Y:S01]  /*11d0*/  FFMA R8, R5, 1.4426950216293334961, -R8 ;  /* 0x3fb8aa3b05087823 */ /* 0x000fe20000000808 */
[C---:B------:R-:W-:Y:S01]  /*11e0*/  FADD R6, R13.reuse, -12583039 ;  /* 0xcb40007f0d067421 */ /* 0x040fe20000000000 */
[----:B------:R-:W-:Y:S02]  /*11f0*/  SHF.L.U32 R10, R13, 0x17, RZ ;  /* 0x000000170d0a7819 */ /* 0x000fe400000006ff */
[----:B------:R-:W-:Y:S01]  /*1200*/  FFMA R8, R5, 1.925963033500011079e-08, R8 ;  /* 0x32a5706005087823 */ /* 0x000fe20000000008 */
[----:B------:R-:W-:-:S04]  /*1210*/  FFMA R6, R11, 1.4426950216293334961, -R6 ;  /* 0x3fb8aa3b0b067823 */ /* 0x000fc80000000806 */
[----:B------:R-:W-:Y:S01]  /*1220*/  FFMA R11, R11, 1.925963033500011079e-08, R6 ;  /* 0x32a570600b0b7823 */ /* 0x000fe20000000006 */
[----:B------:R-:W0:Y:S01]  /*1230*/  MUFU.EX2 R8, R8 ;  /* 0x0000000800087308 */ /* 0x000e220000000800 */
[----:B------:R-:W-:-:S07]  /*1240*/  SHF.L.U32 R6, R9, 0x17, RZ ;  /* 0x0000001709067819 */ /* 0x000fce00000006ff */
[----:B------:R-:W2:Y:S01]  /*1250*/  MUFU.EX2 R11, R11 ;  /* 0x0000000b000b7308 */ /* 0x000ea20000000800 */
[----:B0-----:R-:W-:-:S04]  /*1260*/  FFMA R3, R6, R8, R3 ;  /* 0x0000000806037223 */ /* 0x001fc80000000003 */
[----:B--2---:R-:W-:-:S07]  /*1270*/  FFMA R3, R10, R11, R3 ;  /* 0x0000000b0a037223 */ /* 0x004fce0000000003 */
.L_x_11:
[----:B------:R-:W-:Y:S05]  /*1280*/  BRA.U UP1, `(.L_x_7) ;  /* 0x00000001013c7547 */ /* 0x000fea000b800000 */
[----:B------:R-:W0:Y:S01]  /*1290*/  LDC.64 R6, c[0x0][0x380] ;  /* 0x0000e000ff067b82 */ /* 0x000e220000000a00 */
[----:B------:R-:W-:-:S05]  /*12a0*/  IADD3 R5, PT, PT, R4, UR4, RZ ;  /* 0x0000000404057c10 */ /* 0x000fca000fffe0ff */
[----:B0-----:R-:W-:-:S06]  /*12b0*/  IMAD.WIDE R4, R5, 0x4, R6 ;  /* 0x0000000405047825 */ /* 0x001fcc00078e0206 */
[----:B------:R-:W2:Y:S01]  /*12c0*/  LDG.E R5, desc[UR10][R4.64] ;  /* 0x0000000a04057981 */ /* 0x000ea2000c1e1900 */
[----:B------:R-:W-:Y:S01]  /*12d0*/  HFMA2 R7, -RZ, RZ, 0.96630859375, -0.0022525787353515625 ;  /* 0x3bbb989dff077431 */ /* 0x000fe200000001ff */
[----:B------:R-:W-:Y:S01]  /*12e0*/  MOV R8, 0x437c0000 ;  /* 0x437c000000087802 */ /* 0x000fe20000000f00 */
[----:B--2---:R-:W-:-:S04]  /*12f0*/  FADD R6, R5, -R0 ;  /* 0x8000000005067221 */ /* 0x004fc80000000000 */
[----:B------:R-:W-:-:S04]  /*1300*/  FFMA.SAT R7, R6, R7, 0.5 ;  /* 0x3f00000006077423 */ /* 0x000fc80000002007 */
[----:B------:R-:W-:-:S04]  /*1310*/  FFMA.RM R7, R7, R8, 12582913 ;  /* 0x4b40000107077423 */ /* 0x000fc80000004008 */
[----:B------:R-:W-:-:S04]  /*1320*/  FADD R9, R7, -12583039 ;  /* 0xcb40007f07097421 */ /* 0x000fc80000000000 */
[----:B------:R-:W-:-:S04]  /*1330*/  FFMA R9, R6, 1.4426950216293334961, -R9 ;  /* 0x3fb8aa3b06097823 */ /* 0x000fc80000000809 */
[----:B------:R-:W-:Y:S01]  /*1340*/  FFMA R9, R6, 1.925963033500011079e-08, R9 ;  /* 0x32a5706006097823 */ /* 0x000fe20000000009 */
[----:B------:R-:W-:-:S05]  /*1350*/  SHF.L.U32 R6, R7, 0x17, RZ ;  /* 0x0000001707067819 */ /* 0x000fca00000006ff */
[----:B------:R-:W0:Y:S02]  /*1360*/  MUFU.EX2 R9, R9 ;  /* 0x0000000900097308 */ /* 0x000e240000000800 */
[----:B0-----:R-:W-:-:S07]  /*1370*/  FFMA R3, R6, R9, R3 ;  /* 0x0000000906037223 */ /* 0x001fce0000000003 */
.L_x_7:
[----:B-1----:R-:W-:-:S13]  /*1380*/  ISETP.GE.AND P0, PT, R2, UR12, PT ;  /* 0x0000000c02007c0c */ /* 0x002fda000bf06270 */
[----:B------:R-:W-:Y:S05]  /*1390*/  @P0 EXIT ;  /* 0x000000000000094d */ /* 0x000fea0003800000 */
[----:B------:R-:W0:Y:S01]  /*13a0*/  LDC.64 R4, c[0x0][0x380] ;  /* 0x0000e000ff047b82 */ /* 0x000e220000000a00 */
[----:B------:R-:W-:-:S05]  /*13b0*/  IADD3 R2, PT, PT, R2, UR4, RZ ;  /* 0x0000000402027c10 */ /* 0x000fca000fffe0ff */
[----:B0-----:R-:W-:-:S06]  /*13c0*/  IMAD.WIDE R4, R2, 0x4, R4 ;  /* 0x0000000402047825 */ /* 0x001fcc00078e0204 */
[----:B------:R-:W2:Y:S01]  /*13d0*/  LDG.E R5, desc[UR10][R4.64] ;  /* 0x0000000a04057981 */ /* 0x000ea2000c1e1900 */
[----:B------:R-:W-:Y:S01]  /*13e0*/  HFMA2 R7, -RZ, RZ, 0.96630859375, -0.0022525787353515625 ;  /* 0x3bbb989dff077431 */ /* 0x000fe200000001ff */
[----:B------:R-:W-:Y:S01]  /*13f0*/  MOV R9, 0x437c0000 ;  /* 0x437c000000097802 */ /* 0x000fe20000000f00 */
[----:B------:R-:W0:Y:S01]  /*1400*/  MUFU.RCP R8, R3 ;  /* 0x0000000300087308 */ /* 0x000e220000001000 */
[----:B------:R-:W-:Y:S01]  /*1410*/  BSSY.RECONVERGENT B0, `(.L_x_12) ;  /* 0x0000014000007945 */ /* 0x000fe20003800200 */
[----:B--2---:R-:W-:Y:S01]  /*1420*/  FADD R0, R5, -R0 ;  /* 0x8000000005007221 */ /* 0x004fe20000000000 */
[----:B0-----:R-:W-:-:S03]  /*1430*/  FFMA R5, R8, -R3, 1 ;  /* 0x3f80000008057423 */ /* 0x001fc60000000803 */
[----:B------:R-:W-:Y:S01]  /*1440*/  FFMA.SAT R6, R0, R7, 0.5 ;  /* 0x3f00000000067423 */ /* 0x000fe20000002007 */
[----:B------:R-:W-:-:S03]  /*1450*/  FFMA R5, R8, R5, R8 ;  /* 0x0000000508057223 */ /* 0x000fc60000000008 */
[----:B------:R-:W-:-:S04]  /*1460*/  FFMA.RM R6, R6, R9, 12582913 ;  /* 0x4b40000106067423 */ /* 0x000fc80000004009 */
[----:B------:R-:W-:-:S04]  /*1470*/  FADD R7, R6, -12583039 ;  /* 0xcb40007f06077421 */ /* 0x000fc80000000000 */
[----:B------:R-:W-:-:S04]  /*1480*/  FFMA R7, R0, 1.4426950216293334961, -R7 ;  /* 0x3fb8aa3b00077823 */ /* 0x000fc80000000807 */
[----:B------:R-:W-:Y:S01]  /*1490*/  FFMA R7, R0, 1.925963033500011079e-08, R7 ;  /* 0x32a5706000077823 */ /* 0x000fe20000000007 */
[----:B------:R-:W-:-:S05]  /*14a0*/  SHF.L.U32 R0, R6, 0x17, RZ ;  /* 0x0000001706007819 */ /* 0x000fca00000006ff */
[----:B------:R-:W0:Y:S02]  /*14b0*/  MUFU.EX2 R7, R7 ;  /* 0x0000000700077308 */ /* 0x000e240000000800 */
[----:B0-----:R-:W-:-:S06]  /*14c0*/  FMUL R0, R0, R7 ;  /* 0x0000000700007220 */ /* 0x001fcc0000400000 */
[----:B------:R-:W0:Y:S01]  /*14d0*/  FCHK P0, R0, R3 ;  /* 0x0000000300007302 */ /* 0x000e220000000000 */
[----:B------:R-:W-:-:S04]  /*14e0*/  FFMA R4, R0, R5, RZ ;  /* 0x0000000500047223 */ /* 0x000fc800000000ff */
[----:B------:R-:W-:-:S04]  /*14f0*/  FFMA R6, R4, -R3, R0 ;  /* 0x8000000304067223 */ /* 0x000fc80000000000 */
[----:B------:R-:W-:Y:S01]  /*1500*/  FFMA R9, R5, R6, R4 ;  /* 0x0000000605097223 */ /* 0x000fe20000000004 */
[----:B0-----:R-:W-:Y:S06]  /*1510*/  @!P0 BRA `(.L_x_13) ;  /* 0x00000000000c8947 */ /* 0x001fec0003800000 */
[----:B------:R-:W-:-:S07]  /*1520*/  MOV R4, 0x1540 ;  /* 0x0000154000047802 */ /* 0x000fce0000000f00 */
[----:B------:R-:W-:Y:S05]  /*1530*/  CALL.REL.NOINC `($__internal_0_$__cuda_sm3x_div_rn_noftz_f32_slowpath) ;  /* 0x0000000000187944 */ /* 0x000fea0003c00000 */
[----:B------:R-:W-:-:S07]  /*1540*/  MOV R9, R0 ;  /* 0x0000000000097202 */ /* 0x000fce0000000f00 */
.L_x_13:
[----:B------:R-:W-:Y:S05]  /*1550*/  BSYNC.RECONVERGENT B0 ;  /* 0x0000000000007941 */ /* 0x000fea0003800200 */
.L_x_12:
[----:B------:R-:W0:Y:S02]  /*1560*/  LDC.64 R4, c[0x0][0x388] ;  /* 0x0000e200ff047b82 */ /* 0x000e240000000a00 */
[----:B0-----:R-:W-:-:S05]  /*1570*/  IMAD.WIDE R2, R2, 0x4, R4 ;  /* 0x0000000402027825 */ /* 0x001fca00078e0204 */
[----:B------:R-:W-:Y:S01]  /*1580*/  STG.E desc[UR10][R2.64], R9 ;  /* 0x0000000902007986 */ /* 0x000fe2000c10190a */
[----:B------:R-:W-:Y:S05]  /*1590*/  EXIT ;  /* 0x000000000000794d */ /* 0x000fea0003800000 */
        .weak           $__internal_0_$__cuda_sm3x_div_rn_noftz_f32_slowpath
        .type           $__internal_0_$__cuda_sm3x_div_rn_noftz_f32_slowpath,@function
        .size           $__internal_0_$__cuda_sm3x_div_rn_noftz_f32_slowpath,(.L_x_88 - $__internal_0_$__cuda_sm3x_div_rn_noftz_f32_slowpath)
$__internal_0_$__cuda_sm3x_div_rn_noftz_f32_slowpath:
[----:B------:R-:W-:Y:S01]  /*15a0*/  SHF.R.U32.HI R6, RZ, 0x17, R3 ;  /* 0x00000017ff067819 */ /* 0x000fe20000011603 */
[----:B------:R-:W-:Y:S01]  /*15b0*/  BSSY.RECONVERGENT B1, `(.L_x_14) ;  /* 0x0000063000017945 */ /* 0x000fe20003800200 */
[----:B------:R-:W-:Y:S02]  /*15c0*/  SHF.R.U32.HI R5, RZ, 0x17, R0 ;  /* 0x00000017ff057819 */ /* 0x000fe40000011600 */
[----:B------:R-:W-:Y:S02]  /*15d0*/  LOP3.LUT R11, R6, 0xff, RZ, 0xc0, !PT ;  /* 0x000000ff060b7812 */ /* 0x000fe400078ec0ff */
[----:B------:R-:W-:Y:S02]  /*15e0*/  LOP3.LUT R8, R5, 0xff, RZ, 0xc0, !PT ;  /* 0x000000ff05087812 */ /* 0x000fe400078ec0ff */
[----:B------:R-:W-:Y:S02]  /*15f0*/  IADD3 R9, PT, PT, R11, -0x1, RZ ;  /* 0xffffffff0b097810 */ /* 0x000fe40007ffe0ff */
[----:B------:R-:W-:-:S02]  /*1600*/  IADD3 R7, PT, PT, R8, -0x1, RZ ;  /* 0xffffffff08077810 */ /* 0x000fc40007ffe0ff */
[----:B------:R-:W-:Y:S02]  /*1610*/  ISETP.GT.U32.AND P0, PT, R9, 0xfd, PT ;  /* 0x000000fd0900780c */ /* 0x000fe40003f04070 */
[----:B------:R-:W-:Y:S02]  /*1620*/  MOV R5, R0 ;  /* 0x0000000000057202 */ /* 0x000fe40000000f00 */
[----:B------:R-:W-:-:S13]  /*1630*/  ISETP.GT.U32.OR P0, PT, R7, 0xfd, P0 ;  /* 0x000000fd0700780c */ /* 0x000fda0000704470 */
[----:B------:R-:W-:Y:S01]  /*1640*/  @!P0 MOV R6, RZ ;  /* 0x000000ff00068202 */ /* 0x000fe20000000f00 */
[----:B------:R-:W-:Y:S06]  /*1650*/  @!P0 BRA `(.L_x_15) ;  /* 0x00000000005c8947 */ /* 0x000fec0003800000 */
[----:B------:R-:W-:Y:S02]  /*1660*/  FSETP.GTU.FTZ.AND P1, PT, |R3|, +INF , PT ;  /* 0x7f8000000300780b */ /* 0x000fe40003f3c200 */
[----:B------:R-:W-:-:S04]  /*1670*/  FSETP.GTU.FTZ.AND P0, PT, |R0|, +INF , PT ;  /* 0x7f8000000000780b */ /* 0x000fc80003f1c200 */
[----:B------:R-:W-:-:S13]  /*1680*/  PLOP3.LUT P0, PT, P0, P1, PT, 0xf8, 0x8f ;  /* 0x00000000008f781c */ /* 0x000fda0000703f70 */
[----:B------:R-:W-:Y:S05]  /*1690*/  @P0 BRA `(.L_x_16) ;  /* 0x00000004004c0947 */ /* 0x000fea0003800000 */
[----:B------:R-:W-:-:S13]  /*16a0*/  LOP3.LUT P0, RZ, R3, 0x7fffffff, R5, 0xc8, !PT ;  /* 0x7fffffff03ff7812 */ /* 0x000fda000780c805 */
[----:B------:R-:W-:Y:S05]  /*16b0*/  @!P0 BRA `(.L_x_17) ;  /* 0x00000004003c8947 */ /* 0x000fea0003800000 */
[C---:B------:R-:W-:Y:S02]  /*16c0*/  FSETP.NEU.FTZ.AND P2, PT, |R0|.reuse, +INF , PT ;  /* 0x7f8000000000780b */ /* 0x040fe40003f5d200 */
[----:B------:R-:W-:Y:S02]  /*16d0*/  FSETP.NEU.FTZ.AND P1, PT, |R3|, +INF , PT ;  /* 0x7f8000000300780b */ /* 0x000fe40003f3d200 */
[----:B------:R-:W-:-:S11]  /*16e0*/  FSETP.NEU.FTZ.AND P0, PT, |R0|, +INF , PT ;  /* 0x7f8000000000780b */ /* 0x000fd60003f1d200 */
[----:B------:R-:W-:Y:S05]  /*16f0*/  @!P1 BRA !P2, `(.L_x_17) ;  /* 0x00000004002c9947 */ /* 0x000fea0005000000 */
[----:B------:R-:W-:-:S04]  /*1700*/  LOP3.LUT P2, RZ, R5, 0x7fffffff, RZ, 0xc0, !PT ;  /* 0x7fffffff05ff7812 */ /* 0x000fc8000784c0ff */
[----:B------:R-:W-:-:S13]  /*1710*/  PLOP3.LUT P1, PT, P1, P2, PT, 0x2f, 0xf2 ;  /* 0x0000000000f2781c */ /* 0x000fda0000f24577 */
[----:B------:R-:W-:Y:S05]  /*1720*/  @P1 BRA `(.L_x_18) ;  /* 0x0000000400181947 */ /* 0x000fea0003800000 */
[----:B------:R-:W-:-:S04]  /*1730*/  LOP3.LUT P1, RZ, R3, 0x7fffffff, RZ, 0xc0, !PT ;  /* 0x7fffffff03ff7812 */ /* 0x000fc8000782c0ff */
[----:B------:R-:W-:-:S13]  /*1740*/  PLOP3.LUT P0, PT, P0, P1, PT, 0x2f, 0xf2 ;  /* 0x0000000000f2781c */ /* 0x000fda0000702577 */
[----:B------:R-:W-:Y:S05]  /*1750*/  @P0 BRA `(.L_x_19) ;  /* 0x0000000400000947 */ /* 0x000fea0003800000 */
[----:B------:R-:W-:Y:S02]  /*1760*/  ISETP.GE.AND P0, PT, R7, RZ, PT ;  /* 0x000000ff0700720c */ /* 0x000fe40003f06270 */
[----:B------:R-:W-:-:S11]  /*1770*/  ISETP.GE.AND P1, PT, R9, RZ, PT ;  /* 0x000000ff0900720c */ /* 0x000fd60003f26270 */
[----:B------:R-:W-:Y:S01]  /*1780*/  @P0 MOV R6, RZ ;  /* 0x000000ff00060202 */ /* 0x000fe20000000f00 */
[----:B------:R-:W-:Y:S01]  /*1790*/  @!P0 FFMA R5, R0, 1.84467440737095516160e+19, RZ ;  /* 0x5f80000000058823 */ /* 0x000fe200000000ff */
[----:B------:R-:W-:Y:S01]  /*17a0*/  @!P0 MOV R6, 0xffffffc0 ;  /* 0xffffffc000068802 */ /* 0x000fe20000000f00 */
[----:B------:R-:W-:-:S03]  /*17b0*/  @!P1 FFMA R3, R3, 1.84467440737095516160e+19, RZ ;  /* 0x5f80000003039823 */ /* 0x000fc600000000ff */
[----:B------:R-:W-:-:S07]  /*17c0*/  @!P1 IADD3 R6, PT, PT, R6, 0x40, RZ ;  /* 0x0000004006069810 */ /* 0x000fce0007ffe0ff */
.L_x_15:
[----:B------:R-:W-:Y:S01]  /*17d0*/  LEA R0, R11, 0xc0800000, 0x17 ;  /* 0xc08000000b007811 */ /* 0x000fe200078eb8ff */
[----:B------:R-:W-:Y:S01]  /*17e0*/  BSSY.RECONVERGENT B2, `(.L_x_20) ;  /* 0x0000036000027945 */ /* 0x000fe20003800200 */
[----:B------:R-:W-:Y:S02]  /*17f0*/  IADD3 R8, PT, PT, R8, -0x7f, RZ ;  /* 0xffffff8108087810 */ /* 0x000fe40007ffe0ff */
[----:B------:R-:W-:-:S03]  /*1800*/  IADD3 R3, PT, PT, -R0, R3, RZ ;  /* 0x0000000300037210 */ /* 0x000fc60007ffe1ff */
[----:B------:R-:W-:Y:S01]  /*1810*/  IMAD R0, R8, -0x800000, R5 ;  /* 0xff80000008007824 */ /* 0x000fe200078e0205 */
[----:B------:R-:W0:Y:S01]  /*1820*/  MUFU.RCP R7, R3 ;  /* 0x0000000300077308 */ /* 0x000e220000001000 */
[----:B------:R-:W-:-:S04]  /*1830*/  FADD.FTZ R9, -R3, -RZ ;  /* 0x800000ff03097221 */ /* 0x000fc80000010100 */
[----:B0-----:R-:W-:-:S04]  /*1840*/  FFMA R10, R7, R9, 1 ;  /* 0x3f800000070a7423 */ /* 0x001fc80000000009 */
[----:B------:R-:W-:-:S04]  /*1850*/  FFMA R12, R7, R10, R7 ;  /* 0x0000000a070c7223 */ /* 0x000fc80000000007 */
[----:B------:R-:W-:-:S04]  /*1860*/  FFMA R5, R0, R12, RZ ;  /* 0x0000000c00057223 */ /* 0x000fc800000000ff */
[----:B------:R-:W-:-:S04]  /*1870*/  FFMA R10, R9, R5, R0 ;  /* 0x00000005090a7223 */ /* 0x000fc80000000000 */
[----:B------:R-:W-:Y:S01]  /*1880*/  FFMA R7, R12, R10, R5 ;  /* 0x0000000a0c077223 */ /* 0x000fe20000000005 */
[----:B------:R-:W-:-:S03]  /*1890*/  IADD3 R5, PT, PT, R8, 0x7f, -R11 ;  /* 0x0000007f08057810 */ /* 0x000fc60007ffe80b */
[----:B------:R-:W-:Y:S01]  /*18a0*/  FFMA R10, R9, R7, R0 ;  /* 0x00000007090a7223 */ /* 0x000fe20000000000 */
[----:B------:R-:W-:-:S03]  /*18b0*/  IADD3 R5, PT, PT, R5, R6, RZ ;  /* 0x0000000605057210 */ /* 0x000fc60007ffe0ff */
[----:B------:R-:W-:-:S05]  /*18c0*/  FFMA R0, R12, R10, R7 ;  /* 0x0000000a0c007223 */ /* 0x000fca0000000007 */
[----:B------:R-:W-:-:S04]  /*18d0*/  SHF.R.U32.HI R3, RZ, 0x17, R0 ;  /* 0x00000017ff037819 */ /* 0x000fc80000011600 */
[----:B------:R-:W-:-:S04]  /*18e0*/  LOP3.LUT R3, R3, 0xff, RZ, 0xc0, !PT ;  /* 0x000000ff03037812 */ /* 0x000fc800078ec0ff */
[----:B------:R-:W-:-:S04]  /*18f0*/  IADD3 R9, PT, PT, R3, R5, RZ ;  /* 0x0000000503097210 */ /* 0x000fc80007ffe0ff */
[----:B------:R-:W-:-:S04]  /*1900*/  IADD3 R3, PT, PT, R9, -0x1, RZ ;  /* 0xffffffff09037810 */ /* 0x000fc80007ffe0ff */
[----:B------:R-:W-:-:S13]  /*1910*/  ISETP.GE.U32.AND P0, PT, R3, 0xfe, PT ;  /* 0x000000fe0300780c */ /* 0x000fda0003f06070 */
[----:B------:R-:W-:Y:S05]  /*1920*/  @!P0 BRA `(.L_x_21) ;  /* 0x0000000000808947 */ /* 0x000fea0003800000 */
[----:B------:R-:W-:-:S13]  /*1930*/  ISETP.GT.AND P0, PT, R9, 0xfe, PT ;  /* 0x000000fe0900780c */ /* 0x000fda0003f04270 */
[----:B------:R-:W-:Y:S05]  /*1940*/  @P0 BRA `(.L_x_22) ;  /* 0x00000000006c0947 */ /* 0x000fea0003800000 */
[----:B------:R-:W-:-:S13]  /*1950*/  ISETP.GE.AND P0, PT, R9, 0x1, PT ;  /* 0x000000010900780c */ /* 0x000fda0003f06270 */
[----:B------:R-:W-:Y:S05]  /*1960*/  @P0 BRA `(.L_x_23) ;  /* 0x0000000000740947 */ /* 0x000fea0003800000 */
[----:B------:R-:W-:Y:S02]  /*1970*/  ISETP.GE.AND P0, PT, R9, -0x18, PT ;  /* 0xffffffe80900780c */ /* 0x000fe40003f06270 */
[----:B------:R-:W-:-:S11]  /*1980*/  LOP3.LUT R0, R0, 0x80000000, RZ, 0xc0, !PT ;  /* 0x8000000000007812 */ /* 0x000fd600078ec0ff */
[----:B------:R-:W-:Y:S05]  /*1990*/  @!P0 BRA `(.L_x_23) ;  /* 0x0000000000688947 */ /* 0x000fea0003800000 */
[CCC-:B------:R-:W-:Y:S01]  /*19a0*/  FFMA.RZ R3, R12.reuse, R10.reuse, R7.reuse ;  /* 0x0000000a0c037223 */ /* 0x1c0fe2000000c007 */
[C---:B------:R-:W-:Y:S01]  /*19b0*/  IADD3 R8, PT, PT, R9.reuse, 0x20, RZ ;  /* 0x0000002009087810 */ /* 0x040fe20007ffe0ff */
[CCC-:B------:R-:W-:Y:S01]  /*19c0*/  FFMA.RM R6, R12.reuse, R10.reuse, R7.reuse ;  /* 0x0000000a0c067223 */ /* 0x1c0fe20000004007 */
[----:B------:R-:W-:Y:S02]  /*19d0*/  ISETP.NE.AND P2, PT, R9, RZ, PT ;  /* 0x000000ff0900720c */ /* 0x000fe40003f45270 */
[----:B------:R-:W-:Y:S01]  /*19e0*/  LOP3.LUT R5, R3, 0x7fffff, RZ, 0xc0, !PT ;  /* 0x007fffff03057812 */ /* 0x000fe200078ec0ff */
[----:B------:R-:W-:Y:S01]  /*19f0*/  FFMA.RP R3, R12, R10, R7 ;  /* 0x0000000a0c037223 */ /* 0x000fe20000008007 */
[----:B------:R-:W-:Y:S02]  /*1a00*/  ISETP.NE.AND P1, PT, R9, RZ, PT ;  /* 0x000000ff0900720c */ /* 0x000fe40003f25270 */
[----:B------:R-:W-:Y:S02]  /*1a10*/  LOP3.LUT R5, R5, 0x800000, RZ, 0xfc, !PT ;  /* 0x0080000005057812 */ /* 0x000fe400078efcff */
[----:B------:R-:W-:-:S02]  /*1a20*/  IADD3 R7, PT, PT, -R9, RZ, RZ ;  /* 0x000000ff09077210 */ /* 0x000fc40007ffe1ff */
[----:B------:R-:W-:Y:S02]  /*1a30*/  SHF.L.U32 R8, R5, R8, RZ ;  /* 0x0000000805087219 */ /* 0x000fe400000006ff */
[----:B------:R-:W-:Y:S02]  /*1a40*/  FSETP.NEU.FTZ.AND P0, PT, R3, R6, PT ;  /* 0x000000060300720b */ /* 0x000fe40003f1d000 */
[----:B------:R-:W-:Y:S02]  /*1a50*/  SEL R6, R7, RZ, P2 ;  /* 0x000000ff07067207 */ /* 0x000fe40001000000 */
[----:B------:R-:W-:Y:S02]  /*1a60*/  ISETP.NE.AND P1, PT, R8, RZ, P1 ;  /* 0x000000ff0800720c */ /* 0x000fe40000f25270 */
[----:B------:R-:W-:Y:S02]  /*1a70*/  SHF.R.U32.HI R6, RZ, R6, R5 ;  /* 0x00000006ff067219 */ /* 0x000fe40000011605 */
[----:B------:R-:W-:-:S02]  /*1a80*/  PLOP3.LUT P0, PT, P0, P1, PT, 0xf8, 0x8f ;  /* 0x00000000008f781c */ /* 0x000fc40000703f70 */
[----:B------:R-:W-:Y:S02]  /*1a90*/  SHF.R.U32.HI R8, RZ, 0x1, R6 ;  /* 0x00000001ff087819 */ /* 0x000fe40000011606 */
[----:B------:R-:W-:-:S04]  /*1aa0*/  SEL R3, RZ, 0x1, !P0 ;  /* 0x00000001ff037807 */ /* 0x000fc80004000000 */
[----:B------:R-:W-:-:S04]  /*1ab0*/  LOP3.LUT R3, R3, 0x1, R8, 0xf8, !PT ;  /* 0x0000000103037812 */ /* 0x000fc800078ef808 */
[----:B------:R-:W-:-:S04]  /*1ac0*/  LOP3.LUT R3, R3, R6, RZ, 0xc0, !PT ;  /* 0x0000000603037212 */ /* 0x000fc800078ec0ff */
[----:B------:R-:W-:-:S04]  /*1ad0*/  IADD3 R3, PT, PT, R8, R3, RZ ;  /* 0x0000000308037210 */ /* 0x000fc80007ffe0ff */
[----:B------:R-:W-:Y:S01]  /*1ae0*/  LOP3.LUT R0, R3, R0, RZ, 0xfc, !PT ;  /* 0x0000000003007212 */ /* 0x000fe200078efcff */
[----:B------:R-:W-:Y:S06]  /*1af0*/  BRA `(.L_x_23) ;  /* 0x0000000000107947 */ /* 0x000fec0003800000 */
.L_x_22:
[----:B------:R-:W-:-:S04]  /*1b00*/  LOP3.LUT R0, R0, 0x80000000, RZ, 0xc0, !PT ;  /* 0x8000000000007812 */ /* 0x000fc800078ec0ff */
[----:B------:R-:W-:Y:S01]  /*1b10*/  LOP3.LUT R0, R0, 0x7f800000, RZ, 0xfc, !PT ;  /* 0x7f80000000007812 */ /* 0x000fe200078efcff */
[----:B------:R-:W-:Y:S06]  /*1b20*/  BRA `(.L_x_23) ;  /* 0x0000000000047947 */ /* 0x000fec0003800000 */
.L_x_21:
[----:B------:R-:W-:-:S07]  /*1b30*/  LEA R0, R5, R0, 0x17 ;  /* 0x0000000005007211 */ /* 0x000fce00078eb8ff */
.L_x_23:
[----:B------:R-:W-:Y:S05]  /*1b40*/  BSYNC.RECONVERGENT B2 ;  /* 0x0000000000027941 */ /* 0x000fea0003800200 */
.L_x_20:
[----:B------:R-:W-:Y:S05]  /*1b50*/  BRA `(.L_x_24) ;  /* 0x0000000000207947 */ /* 0x000fea0003800000 */
.L_x_19:
[----:B------:R-:W-:-:S04]  /*1b60*/  LOP3.LUT R0, R3, 0x80000000, R5, 0x48, !PT ;  /* 0x8000000003007812 */ /* 0x000fc800078e4805 */
[----:B------:R-:W-:Y:S01]  /*1b70*/  LOP3.LUT R0, R0, 0x7f800000, RZ, 0xfc, !PT ;  /* 0x7f80000000007812 */ /* 0x000fe200078efcff */
[----:B------:R-:W-:Y:S06]  /*1b80*/  BRA `(.L_x_24) ;  /* 0x0000000000147947 */ /* 0x000fec0003800000 */
.L_x_18:
[----:B------:R-:W-:Y:S01]  /*1b90*/  LOP3.LUT R0, R3, 0x80000000, R5, 0x48, !PT ;  /* 0x8000000003007812 */ /* 0x000fe200078e4805 */
[----:B------:R-:W-:Y:S06]  /*1ba0*/  BRA `(.L_x_24) ;  /* 0x00000000000c7947 */ /* 0x000fec0003800000 */
.L_x_17:
[----:B------:R-:W0:Y:S01]  /*1bb0*/  MUFU.RSQ R0, -QNAN ;  /* 0xffc0000000007908 */ /* 0x000e220000001400 */
[----:B------:R-:W-:Y:S05]  /*1bc0*/  BRA `(.L_x_24) ;  /* 0x0000000000047947 */ /* 0x000fea0003800000 */
.L_x_16:
[----:B------:R-:W-:-:S07]  /*1bd0*/  FADD.FTZ R0, R0, R3 ;  /* 0x0000000300007221 */ /* 0x000fce0000010000 */
.L_x_24:
[----:B------:R-:W-:Y:S05]  /*1be0*/  BSYNC.RECONVERGENT B1 ;  /* 0x0000000000017941 */ /* 0x000fea0003800200 */
.L_x_14:
[----:B------:R-:W-:-:S04]  /*1bf0*/  HFMA2 R5, -RZ, RZ, 0, 0 ;  /* 0x00000000ff057431 */ /* 0x000fc800000001ff */
[----:B0-----:R-:W-:Y:S05]  /*1c00*/  RET.REL.NODEC R4 `(_Z14softmax_kernelPfS_iiii) ;  /* 0xffffffe004fc7950 */ /* 0x001fea0003c3ffff */
.L_x_25:
        /* <DEDUP_REMOVED lines=15> */
.L_x_88:


//--------------------- .text._Z16transpose_kernelPfS_PiS0_S0_ii --------------------------
	.section	.text._Z16transpose_kernelPfS_PiS0_S0_ii,"ax",@progbits
	.align	128
        .global         _Z16transpose_kernelPfS_PiS0_S0_ii
        .type           _Z16transpose_kernelPfS_PiS0_S0_ii,@function
        .size           _Z16transpose_kernelPfS_PiS0_S0_ii,(.L_x_92 - _Z16transpose_kernelPfS_PiS0_S0_ii)
        .other          _Z16transpose_kernelPfS_PiS0_S0_ii,@"STO_CUDA_ENTRY STV_DEFAULT"
_Z16transpose_kernelPfS_PiS0_S0_ii:
.text._Z16transpose_kernelPfS_PiS0_S0_ii:
[----:B------:R-:W0:Y:S01]  /*0000*/  LDC R1, c[0x0][0x37c] ;  /* 0x0000df00ff017b82 */ /* 0x000e220000000800 */
[----:B------:R-:W1:Y:S01]  /*0010*/  S2R R3, SR_TID.X ;  /* 0x0000000000037919 */ /* 0x000e620000002100 */
[----:B------:R-:W2:Y:S06]  /*0020*/  LDCU UR11, c[0x0][0x2fc] ;  /* 0x00005f80ff0b77ac */ /* 0x000eac0008000800 */
[----:B------:R-:W1:Y:S01]  /*0030*/  S2UR UR4, SR_CTAID.X ;  /* 0x00000000000479c3 */ /* 0x000e620000002500 */
[----:B0-----:R-:W-:Y:S01]  /*0040*/  VIADD R1, R1, 0xffffffd0 ;  /* 0xffffffd001017836 */ /* 0x001fe20000000000 */
[----:B------:R-:W0:Y:S06]  /*0050*/  LDCU UR5, c[0x0][0x3a8] ;  /* 0x00007500ff0577ac */ /* 0x000e2c0008000800 */
[----:B------:R-:W1:Y:S02]  /*0060*/  LDC R16, c[0x0][0x360] ;  /* 0x0000d800ff107b82 */ /* 0x000e640000000800 */
[----:B-1----:R-:W-:-:S05]  /*0070*/  IMAD R16, R16, UR4, R3 ;  /* 0x0000000410107c24 */ /* 0x002fca000f8e0203 */
[----:B0-----:R-:W-:-:S13]  /*0080*/  ISETP.GE.AND P0, PT, R16, UR5, PT ;  /* 0x0000000510007c0c */ /* 0x001fda000bf06270 */
[----:B--2---:R-:W-:Y:S05]  /*0090*/  @P0 EXIT ;  /* 0x000000000000094d */ /* 0x004fea0003800000 */
[----:B------:R-:W0:Y:S01]  /*00a0*/  LDCU UR4, c[0x0][0x3ac] ;  /* 0x00007580ff0477ac */ /* 0x000e220008000800 */
[----:B------:R-:W1:Y:S01]  /*00b0*/  LDC R0, c[0x0][0x2f8] ;  /* 0x0000be00ff007b82 */ /* 0x000e620000000800 */
[----:B------:R-:W-:Y:S01]  /*00c0*/  IMAD.MOV.U32 R23, RZ, RZ, RZ ;  /* 0x000000ffff177224 */ /* 0x000fe200078e00ff */
[----:B------:R-:W2:Y:S01]  /*00d0*/  LDCU.64 UR36, c[0x0][0x358] ;  /* 0x00006b00ff2477ac */ /* 0x000ea20008000a00 */
[----:B0-----:R-:W-:-:S09]  /*00e0*/  UISETP.GE.AND UP0, UPT, UR4, 0x1, UPT ;  /* 0x000000010400788c */ /* 0x001fd2000bf06270 */
[----:B--2---:R-:W-:Y:S05]  /*00f0*/  BRA.U !UP0, `(.L_x_26) ;  /* 0x0000003908b07547 */ /* 0x004fea000b800000 */
[----:B------:R-:W-:Y:S01]  /*0100*/  UISETP.GE.U32.AND UP0, UPT, UR4, 0x8, UPT ;  /* 0x000000080400788c */ /* 0x000fe2000bf06070 */
[----:B------:R-:W-:Y:S02]  /*0110*/  HFMA2 R2, -RZ, RZ, 0, 0 ;  /* 0x00000000ff027431 */ /* 0x000fe400000001ff */
[----:B------:R-:W-:Y:S01]  /*0120*/  IMAD.MOV.U32 R3, RZ, RZ, R16 ;  /* 0x000000ffff037224 */ /* 0x000fe200078e0010 */
[----:B------:R-:W-:-:S05]  /*0130*/  ULOP3.LUT UR8, UR4, 0x7, URZ, 0xc0, !UPT ;  /* 0x0000000704087892 */ /* 0x000fca000f8ec0ff */
[----:B------:R-:W-:Y:S07]  /*0140*/  BRA.U !UP0, `(.L_x_27) ;  /* 0x0000001d08807547 */ /* 0x000fee000b800000 */
[----:B------:R-:W0:Y:S01]  /*0150*/  LDC.64 R4, c[0x0][0x3a0] ;  /* 0x0000e800ff047b82 */ /* 0x000e220000000a00 */
[----:B------:R-:W2:Y:S01]  /*0160*/  LDCU.64 UR6, c[0x0][0x3a0] ;  /* 0x00007400ff0677ac */ /* 0x000ea20008000a00 */
[----:B0-----:R-:W3:Y:S01]  /*0170*/  LDG.E R11, desc[UR36][R4.64] ;  /* 0x00000024040b7981 */ /* 0x001ee2000c1e1900 */
[----:B--2---:R-:W-:-:S04]  /*0180*/  UIADD3 UR6, UP0, UPT, UR6, 0x10, URZ ;  /* 0x0000001006067890 */ /* 0x004fc8000ff1e0ff */
[----:B------:R-:W-:Y:S02]  /*0190*/  UIADD3.X UR7, UPT, UPT, URZ, UR7, URZ, UP0, !UPT ;  /* 0x00000007ff077290 */ /* 0x000fe400087fe4ff */
[----:B------:R-:W-:-:S04]  /*01a0*/  IMAD.U32 R2, RZ, RZ, UR6 ;  /* 0x00000006ff027e24 */ /* 0x000fc8000f8e00ff */
[----:B------:R-:W-:-:S05]  /*01b0*/  MOV R3, UR7 ;  /* 0x0000000700037c02 */ /* 0x000fca0008000f00 */
[----:B------:R-:W2:Y:S04]  /*01c0*/  LDG.E R13, desc[UR36][R2.64+-0xc] ;  /* 0xfffff424020d7981 */ /* 0x000ea8000c1e1900 */
[----:B------:R-:W4:Y:S04]  /*01d0*/  LDG.E R12, desc[UR36][R2.64+-0x8] ;  /* 0xfffff824020c7981 */ /* 0x000f28000c1e1900 */
[----:B------:R-:W5:Y:S04]  /*01e0*/  LDG.E R8, desc[UR36][R2.64+-0x4] ;  /* 0xfffffc2402087981 */ /* 0x000f68000c1e1900 */
[----:B------:R-:W5:Y:S04]  /*01f0*/  LDG.E R9, desc[UR36][R2.64] ;  /* 0x0000002402097981 */ /* 0x000f68000c1e1900 */
[----:B------:R-:W5:Y:S01]  /*0200*/  LDG.E R10, desc[UR36][R2.64+0x4] ;  /* 0x00000424020a7981 */ /* 0x000f62000c1e1900 */
[----:B---3--:R-:W-:-:S04]  /*0210*/  IABS R6, R11 ;  /* 0x0000000b00067213 */ /* 0x008fc80000000000 */
[----:B------:R-:W0:Y:S08]  /*0220*/  I2F.RP R7, R6 ;  /* 0x0000000600077306 */ /* 0x000e300000209400 */
[----:B0-----:R-:W0:Y:S02]  /*0230*/  MUFU.RCP R7, R7 ;  /* 0x0000000700077308 */ /* 0x001e240000001000 */
[----:B0-----:R-:W-:Y:S01]  /*0240*/  VIADD R4, R7, 0xffffffe ;  /* 0x0ffffffe07047836 */ /* 0x001fe20000000000 */
[----:B------:R-:W-:-:S05]  /*0250*/  IABS R7, R16 ;  /* 0x0000001000077213 */ /* 0x000fca0000000000 */
[----:B------:R0:W3:Y:S01]  /*0260*/  F2I.FTZ.U32.TRUNC.NTZ R5, R4 ;  /* 0x0000000400057305 */ /* 0x0000e2000021f000 */
[----:B------:R-:W-:Y:S02]  /*0270*/  IABS R17, R11 ;  /* 0x0000000b00117213 */ /* 0x000fe40000000000 */
[----:B0-----:R-:W-:Y:S01]  /*0280*/  MOV R4, RZ ;  /* 0x000000ff00047202 */ /* 0x001fe20000000f00 */
[----:B---3--:R-:W-:-:S04]  /*0290*/  IMAD.MOV R15, RZ, RZ, -R5 ;  /* 0x000000ffff0f7224 */ /* 0x008fc800078e0a05 */
[----:B------:R-:W-:-:S04]  /*02a0*/  IMAD R15, R15, R6, RZ ;  /* 0x000000060f0f7224 */ /* 0x000fc800078e02ff */
[----:B------:R-:W-:-:S04]  /*02b0*/  IMAD.HI.U32 R14, R5, R15, R4 ;  /* 0x0000000f050e7227 */ /* 0x000fc800078e0004 */
[----:B------:R-:W-:Y:S02]  /*02c0*/  IMAD.MOV R15, RZ, RZ, -R17 ;  /* 0x000000ffff0f7224 */ /* 0x000fe400078e0a11 */
[----:B------:R-:W-:Y:S01]  /*02d0*/  IMAD.HI.U32 R4, R14, R7, RZ ;  /* 0x000000070e047227 */ /* 0x000fe200078e00ff */
[----:B--2---:R-:W-:-:S03]  /*02e0*/  IABS R5, R13 ;  /* 0x0000000d00057213 */ /* 0x004fc60000000000 */
[----:B------:R-:W-:Y:S01]  /*02f0*/  IMAD R7, R4, R15, R7 ;  /* 0x0000000f04077224 */ /* 0x000fe200078e0207 */
[----:B------:R-:W0:Y:S04]  /*0300*/  I2F.RP R14, R5 ;  /* 0x00000005000e7306 */ /* 0x000e280000209400 */
[----:B------:R-:W-:-:S13]  /*0310*/  ISETP.GT.U32.AND P2, PT, R6, R7, PT ;  /* 0x000000070600720c */ /* 0x000fda0003f44070 */
[----:B------:R-:W-:Y:S01]  /*0320*/  @!P2 IMAD.IADD R7, R7, 0x1, -R6 ;  /* 0x000000010707a824 */ /* 0x000fe200078e0a06 */
[----:B0-----:R-:W0:Y:S04]  /*0330*/  MUFU.RCP R14, R14 ;  /* 0x0000000e000e7308 */ /* 0x001e280000001000 */
[----:B------:R-:W-:Y:S02]  /*0340*/  ISETP.GE.U32.AND P0, PT, R7, R6, PT ;  /* 0x000000060700720c */ /* 0x000fe40003f06070 */
[----:B------:R-:W-:Y:S01]  /*0350*/  LOP3.LUT R6, R16, R11, RZ, 0x3c, !PT ;  /* 0x0000000b10067212 */ /* 0x000fe200078e3cff */
[----:B------:R-:W-:Y:S01]  /*0360*/  @!P2 VIADD R4, R4, 0x1 ;  /* 0x000000010404a836 */ /* 0x000fe20000000000 */
[----:B------:R-:W-:Y:S02]  /*0370*/  ISETP.NE.AND P2, PT, R11, RZ, PT ;  /* 0x000000ff0b00720c */ /* 0x000fe40003f45270 */
[----:B------:R-:W-:-:S07]  /*0380*/  ISETP.GE.AND P1, PT, R6, RZ, PT ;  /* 0x000000ff0600720c */ /* 0x000fce0003f26270 */
[----:B------:R-:W-:Y:S01]  /*0390*/  @P0 VIADD R4, R4, 0x1 ;  /* 0x0000000104040836 */ /* 0x000fe20000000000 */
[----:B0-----:R-:W-:-:S05]  /*03a0*/  IADD3 R6, PT, PT, R14, 0xffffffe, RZ ;  /* 0x0ffffffe0e067810 */ /* 0x001fca0007ffe0ff */
[----:B------:R-:W-:Y:S01]  /*03b0*/  @!P1 IADD3 R4, PT, PT, -R4, RZ, RZ ;  /* 0x000000ff04049210 */ /* 0x000fe20007ffe1ff */
[----:B------:R-:W0:Y:S01]  /*03c0*/  F2I.FTZ.U32.TRUNC.NTZ R7, R6 ;  /* 0x0000000600077305 */ /* 0x000e22000021f000 */
[----:B------:R-:W-:-:S05]  /*03d0*/  @!P2 LOP3.LUT R4, RZ, R11, RZ, 0x33, !PT ;  /* 0x0000000bff04a212 */ /* 0x000fca00078e33ff */
[----:B------:R-:W-:-:S04]  /*03e0*/  IMAD.MOV R18, RZ, RZ, -R4 ;  /* 0x000000ffff127224 */ /* 0x000fc800078e0a04 */
[----:B------:R-:W-:Y:S02]  /*03f0*/  IMAD R18, R11, R18, R16 ;  /* 0x000000120b127224 */ /* 0x000fe400078e0210 */
[----:B------:R-:W2:Y:S01]  /*0400*/  LDG.E R11, desc[UR36][R2.64+0x8] ;  /* 0x00000824020b7981 */ /* 0x000ea2000c1e1900 */
[----:B0-----:R-:W-:Y:S01]  /*0410*/  IMAD.MOV R14, RZ, RZ, -R7 ;  /* 0x000000ffff0e7224 */ /* 0x001fe200078e0a07 */
[----:B------:R-:W-:-:S03]  /*0420*/  MOV R6, RZ ;  /* 0x000000ff00067202 */ /* 0x000fc60000000f00 */
[----:B------:R-:W-:Y:S01]  /*0430*/  IMAD R15, R14, R5, RZ ;  /* 0x000000050e0f7224 */ /* 0x000fe200078e02ff */
[----:B------:R-:W-:Y:S02]  /*0440*/  IABS R14, R18 ;  /* 0x00000012000e7213 */ /* 0x000fe40000000000 */
[----:B------:R-:W-:Y:S01]  /*0450*/  IABS R17, R13 ;  /* 0x0000000d00117213 */ /* 0x000fe20000000000 */
[----:B------:R-:W-:Y:S01]  /*0460*/  IMAD.HI.U32 R6, R7, R15, R6 ;  /* 0x0000000f07067227 */ /* 0x000fe200078e0006 */
[----:B----4-:R-:W-:Y:S01]  /*0470*/  IABS R15, R12 ;  /* 0x0000000c000f7213 */ /* 0x010fe20000000000 */
[----:B------:R0:W3:Y:S02]  /*0480*/  LDG.E R2, desc[UR36][R2.64+0xc] ;  /* 0x00000c2402027981 */ /* 0x0000e4000c1e1900 */
[----:B------:R-:W-:Y:S02]  /*0490*/  IMAD.MOV.U32 R7, RZ, RZ, R14 ;  /* 0x000000ffff077224 */ /* 0x000fe400078e000e */
[----:B------:R-:W-:-:S02]  /*04a0*/  IMAD.MOV R20, RZ, RZ, -R17 ;  /* 0x000000ffff147224 */ /* 0x000fc400078e0a11 */
[----:B------:R-:W-:Y:S01]  /*04b0*/  IMAD.HI.U32 R6, R6, R7, RZ ;  /* 0x0000000706067227 */ /* 0x000fe200078e00ff */
[----:B------:R-:W-:-:S03]  /*04c0*/  MOV R14, R15 ;  /* 0x0000000f000e7202 */ /* 0x000fc60000000f00 */
[----:B------:R-:W-:Y:S01]  /*04d0*/  IMAD R20, R6, R20, R7 ;  /* 0x0000001406147224 */ /* 0x000fe200078e0207 */
[----:B------:R-:W4:Y:S04]  /*04e0*/  I2F.RP R15, R14 ;  /* 0x0000000e000f7306 */ /* 0x000f280000209400 */
[----:B------:R-:W-:-:S04]  /*04f0*/  ISETP.GT.U32.AND P2, PT, R5, R20, PT ;  /* 0x000000140500720c */ /* 0x000fc80003f44070 */
[----:B----4-:R-:W4:Y:S09]  /*0500*/  MUFU.RCP R15, R15 ;  /* 0x0000000f000f7308 */ /* 0x010f320000001000 */
[----:B------:R-:W-:-:S05]  /*0510*/  @!P2 IMAD.IADD R20, R20, 0x1, -R5 ;  /* 0x000000011414a824 */ /* 0x000fca00078e0a05 */
[----:B------:R-:W-:Y:S02]  /*0520*/  ISETP.GE.U32.AND P0, PT, R20, R5, PT ;  /* 0x000000051400720c */ /* 0x000fe40003f06070 */
[----:B------:R-:W-:Y:S02]  /*0530*/  LOP3.LUT R5, R18, R13, RZ, 0x3c, !PT ;  /* 0x0000000d12057212 */ /* 0x000fe400078e3cff */
[----:B------:R-:W-:Y:S02]  /*0540*/  @!P2 IADD3 R6, PT, PT, R6, 0x1, RZ ;  /* 0x000000010606a810 */ /* 0x000fe40007ffe0ff */
[----:B------:R-:W-:Y:S02]  /*0550*/  ISETP.GE.AND P1, PT, R5, RZ, PT ;  /* 0x000000ff0500720c */ /* 0x000fe40003f26270 */
[----:B------:R-:W-:Y:S01]  /*0560*/  ISETP.NE.AND P2, PT, R13, RZ, PT ;  /* 0x000000ff0d00720c */ /* 0x000fe20003f45270 */
[----:B----4-:R-:W-:-:S04]  /*0570*/  VIADD R7, R15, 0xffffffe ;  /* 0x0ffffffe0f077836 */ /* 0x010fc80000000000 */
[----:B------:R-:W-:Y:S02]  /*0580*/  @P0 VIADD R6, R6, 0x1 ;  /* 0x0000000106060836 */ /* 0x000fe40000000000 */
[----:B------:R-:W4:Y:S02]  /*0590*/  F2I.FTZ.U32.TRUNC.NTZ R7, R7 ;  /* 0x0000000700077305 */ /* 0x000f24000021f000 */
[----:B------:R-:W-:-:S05]  /*05a0*/  IMAD.MOV.U32 R5, RZ, RZ, R6 ;  /* 0x000000ffff057224 */ /* 0x000fca00078e0006 */
[----:B------:R-:W-:Y:S02]  /*05b0*/  @!P1 IADD3 R5, PT, PT, -R5, RZ, RZ ;  /* 0x000000ff05059210 */ /* 0x000fe40007ffe1ff */
[----:B------:R-:W-:-:S05]  /*05c0*/  @!P2 LOP3.LUT R5, RZ, R13, RZ, 0x33, !PT ;  /* 0x0000000dff05a212 */ /* 0x000fca00078e33ff */
[----:B------:R-:W-:Y:S02]  /*05d0*/  IMAD.MOV R15, RZ, RZ, -R5 ;  /* 0x000000ffff0f7224 */ /* 0x000fe400078e0a05 */
[----:B----4-:R-:W-:Y:S02]  /*05e0*/  IMAD.MOV R17, RZ, RZ, -R7 ;  /* 0x000000ffff117224 */ /* 0x010fe400078e0a07 */
[----:B------:R-:W-:Y:S01]  /*05f0*/  IMAD R15, R13, R15, R18 ;  /* 0x0000000f0d0f7224 */ /* 0x000fe200078e0212 */
[----:B------:R-:W-:Y:S01]  /*0600*/  MOV R6, RZ ;  /* 0x000000ff00067202 */ /* 0x000fe20000000f00 */
[----:B------:R-:W-:-:S03]  /*0610*/  IMAD R13, R17, R14, RZ ;  /* 0x0000000e110d7224 */ /* 0x000fc600078e02ff */
[----:B------:R-:W-:Y:S01]  /*0620*/  IABS R17, R15 ;  /* 0x0000000f00117213 */ /* 0x000fe20000000000 */
[----:B------:R-:W-:Y:S01]  /*0630*/  IMAD.HI.U32 R6, R7, R13, R6 ;  /* 0x0000000d07067227 */ /* 0x000fe200078e0006 */
[----:B------:R-:W-:Y:S02]  /*0640*/  IABS R18, R12 ;  /* 0x0000000c00127213 */ /* 0x000fe40000000000 */
[----:B-----5:R-:W-:Y:S01]  /*0650*/  IABS R7, R8 ;  /* 0x0000000800077213 */ /* 0x020fe20000000000 */
[----:B------:R-:W-:Y:S02]  /*0660*/  IMAD.MOV.U32 R13, RZ, RZ, R17 ;  /* 0x000000ffff0d7224 */ /* 0x000fe400078e0011 */
[----:B------:R-:W-:Y:S01]  /*0670*/  IMAD.MOV R18, RZ, RZ, -R18 ;  /* 0x000000ffff127224 */ /* 0x000fe200078e0a12 */
[----:B------:R-:W4:Y:S01]  /*0680*/  I2F.RP R17, R7 ;  /* 0x0000000700117306 */ /* 0x000f220000209400 */
[----:B------:R-:W-:-:S04]  /*0690*/  IMAD.HI.U32 R6, R6, R13, RZ ;  /* 0x0000000d06067227 */ /* 0x000fc800078e00ff */
[----:B0-----:R-:W-:-:S05]  /*06a0*/  IMAD R3, R6, R18, R13 ;  /* 0x0000001206037224 */ /* 0x001fca00078e020d */
[----:B------:R-:W-:Y:S01]  /*06b0*/  ISETP.GT.U32.AND P2, PT, R14, R3, PT ;  /* 0x000000030e00720c */ /* 0x000fe20003f44070 */
[----:B----4-:R-:W0:-:S12]  /*06c0*/  MUFU.RCP R17, R17 ;  /* 0x0000001100117308 */ /* 0x010e180000001000 */
[----:B------:R-:W-:-:S04]  /*06d0*/  @!P2 IADD3 R3, PT, PT, R3, -R14, RZ ;  /* 0x8000000e0303a210 */ /* 0x000fc80007ffe0ff */
[----:B------:R-:W-:Y:S02]  /*06e0*/  ISETP.GE.U32.AND P0, PT, R3, R14, PT ;  /* 0x0000000e0300720c */ /* 0x000fe40003f06070 */
[----:B------:R-:W-:Y:S01]  /*06f0*/  LOP3.LUT R3, R15, R12, RZ, 0x3c, !PT ;  /* 0x0000000c0f037212 */ /* 0x000fe200078e3cff */
[----:B------:R-:W-:Y:S01]  /*0700*/  @!P2 VIADD R6, R6, 0x1 ;  /* 0x000000010606a836 */ /* 0x000fe20000000000 */
[----:B------:R-:W-:Y:S02]  /*0710*/  ISETP.NE.AND P2, PT, R12, RZ, PT ;  /* 0x000000ff0c00720c */ /* 0x000fe40003f45270 */
[----:B------:R-:W-:Y:S01]  /*0720*/  ISETP.GE.AND P1, PT, R3, RZ, PT ;  /* 0x000000ff0300720c */ /* 0x000fe20003f26270 */
[----:B0-----:R-:W-:-:S06]  /*0730*/  VIADD R13, R17, 0xffffffe ;  /* 0x0ffffffe110d7836 */ /* 0x001fcc0000000000 */
[----:B------:R-:W0:Y:S01]  /*0740*/  F2I.FTZ.U32.TRUNC.NTZ R13, R13 ;  /* 0x0000000d000d7305 */ /* 0x000e22000021f000 */
[----:B------:R-:W-:-:S05]  /*0750*/  @P0 IADD3 R6, PT, PT, R6, 0x1, RZ ;  /* 0x0000000106060810 */ /* 0x000fca0007ffe0ff */
[----:B------:R-:W-:Y:S01]  /*0760*/  @!P1 IMAD.MOV R6, RZ, RZ, -R6 ;  /* 0x000000ffff069224 */ /* 0x000fe200078e0a06 */
[----:B------:R-:W-:-:S04]  /*0770*/  @!P2 LOP3.LUT R6, RZ, R12, RZ, 0x33, !PT ;  /* 0x0000000cff06a212 */ /* 0x000fc800078e33ff */
[----:B------:R-:W-:Y:S01]  /*0780*/  IADD3 R3, PT, PT, -R6, RZ, RZ ;  /* 0x000000ff06037210 */ /* 0x000fe20007ffe1ff */
[----:B0-----:R-:W-:-:S04]  /*0790*/  IMAD.MOV R14, RZ, RZ, -R13 ;  /* 0x000000ffff0e7224 */ /* 0x001fc800078e0a0d */
[----:B------:R-:W-:Y:S01]  /*07a0*/  IMAD R15, R12, R3, R15 ;  /* 0x000000030c0f7224 */ /* 0x000fe200078e020f */
[----:B------:R-:W-:Y:S01]  /*07b0*/  IABS R17, R8 ;  /* 0x0000000800117213 */ /* 0x000fe20000000000 */
[----:B------:R-:W-:Y:S02]  /*07c0*/  IMAD R3, R14, R7, RZ ;  /* 0x000000070e037224 */ /* 0x000fe400078e02ff */
[----:B------:R-:W-:Y:S01]  /*07d0*/  IMAD.MOV.U32 R12, RZ, RZ, RZ ;  /* 0x000000ffff0c7224 */ /* 0x000fe200078e00ff */
[----:B------:R-:W-:Y:S01]  /*07e0*/  IABS R14, R15 ;  /* 0x0000000f000e7213 */ /* 0x000fe20000000000 */
[----:B------:R-:W-:Y:S02]  /*07f0*/  IMAD.MOV R17, RZ, RZ, -R17 ;  /* 0x000000ffff117224 */ /* 0x000fe400078e0a11 */
[----:B------:R-:W-:Y:S01]  /*0800*/  IMAD.HI.U32 R12, R13, R3, R12 ;  /* 0x000000030d0c7227 */ /* 0x000fe200078e000c */
[----:B------:R-:W-:-:S03]  /*0810*/  MOV R13, R14 ;  /* 0x0000000e000d7202 */ /* 0x000fc60000000f00 */
[----:B------:R-:W-:Y:S02]  /*0820*/  IMAD.MOV.U32 R14, RZ, RZ, R17 ;  /* 0x000000ffff0e7224 */ /* 0x000fe400078e0011 */
[----:B------:R-:W-:Y:S01]  /*0830*/  IMAD.HI.U32 R12, R12, R13, RZ ;  /* 0x0000000d0c0c7227 */ /* 0x000fe200078e00ff */
[----:B------:R-:W-:-:S03]  /*0840*/  IABS R3, R9 ;  /* 0x0000000900037213 */ /* 0x000fc60000000000 */
[----:B------:R-:W-:Y:S01]  /*0850*/  IMAD R14, R12, R14, R13 ;  /* 0x0000000e0c0e7224 */ /* 0x000fe200078e020d */
[----:B------:R-:W0:Y:S04]  /*0860*/  I2F.RP R17, R3 ;  /* 0x0000000300117306 */ /* 0x000e280000209400 */
[----:B------:R-:W-:-:S04]  /*0870*/  ISETP.GT.U32.AND P2, PT, R7, R14, PT ;  /* 0x0000000e0700720c */ /* 0x000fc80003f44070 */
[----:B0-----:R-:W0:Y:S09]  /*0880*/  MUFU.RCP R17, R17 ;  /* 0x0000001100117308 */ /* 0x001e320000001000 */
[----:B------:R-:W-:-:S05]  /*0890*/  @!P2 IMAD.IADD R14, R14, 0x1, -R7 ;  /* 0x000000010e0ea824 */ /* 0x000fca00078e0a07 */
[----:B------:R-:W-:Y:S02]  /*08a0*/  ISETP.GE.U32.AND P0, PT, R14, R7, PT ;  /* 0x000000070e00720c */ /* 0x000fe40003f06070 */
[----:B------:R-:W-:Y:S01]  /*08b0*/  LOP3.LUT R7, R15, R8, RZ, 0x3c, !PT ;  /* 0x000000080f077212 */ /* 0x000fe200078e3cff */
[----:B------:R-:W-:Y:S01]  /*08c0*/  @!P2 VIADD R12, R12, 0x1 ;  /* 0x000000010c0ca836 */ /* 0x000fe20000000000 */
[----:B------:R-:W-:Y:S02]  /*08d0*/  ISETP.NE.AND P2, PT, R8, RZ, PT ;  /* 0x000000ff0800720c */ /* 0x000fe40003f45270 */
[----:B------:R-:W-:Y:S02]  /*08e0*/  ISETP.GE.AND P1, PT, R7, RZ, PT ;  /* 0x000000ff0700720c */ /* 0x000fe40003f26270 */
[----:B0-----:R-:W-:-:S05]  /*08f0*/  IADD3 R13, PT, PT, R17, 0xffffffe, RZ ;  /* 0x0ffffffe110d7810 */ /* 0x001fca0007ffe0ff */
[----:B------:R-:W-:Y:S01]  /*0900*/  @P0 VIADD R12, R12, 0x1 ;  /* 0x000000010c0c0836 */ /* 0x000fe20000000000 */
[----:B------:R-:W0:Y:S04]  /*0910*/  F2I.FTZ.U32.TRUNC.NTZ R13, R13 ;  /* 0x0000000d000d7305 */ /* 0x000e28000021f000 */
[----:B------:R-:W-:-:S05]  /*0920*/  MOV R7, R12 ;  /* 0x0000000c00077202 */ /* 0x000fca0000000f00 */
[----:B------:R-:W-:Y:S01]  /*0930*/  @!P1 IMAD.MOV R7, RZ, RZ, -R7 ;  /* 0x000000ffff079224 */ /* 0x000fe200078e0a07 */
[----:B------:R-:W-:-:S04]  /*0940*/  @!P2 LOP3.LUT R7, RZ, R8, RZ, 0x33, !PT ;  /* 0x00000008ff07a212 */ /* 0x000fc800078e33ff */
[----:B------:R-:W-:Y:S01]  /*0950*/  IADD3 R18, PT, PT, -R7, RZ, RZ ;  /* 0x000000ff07127210 */ /* 0x000fe20007ffe1ff */
[----:B0-----:R-:W-:-:S04]  /*0960*/  IMAD.MOV R12, RZ, RZ, -R13 ;  /* 0x000000ffff0c7224 */ /* 0x001fc800078e0a0d */
[----:B------:R-:W-:Y:S02]  /*0970*/  IMAD R18, R8, R18, R15 ;  /* 0x0000001208127224 */ /* 0x000fe400078e020f */
[----:B------:R-:W-:Y:S02]  /*0980*/  IMAD R15, R12, R3, RZ ;  /* 0x000000030c0f7224 */ /* 0x000fe400078e02ff */
[----:B------:R-:W-:Y:S01]  /*0990*/  IMAD.MOV.U32 R12, RZ, RZ, RZ ;  /* 0x000000ffff0c7224 */ /* 0x000fe200078e00ff */
[----:B------:R-:W-:Y:S02]  /*09a0*/  IABS R8, R18 ;  /* 0x0000001200087213 */ /* 0x000fe40000000000 */
[----:B------:R-:W-:Y:S01]  /*09b0*/  IABS R14, R9 ;  /* 0x00000009000e7213 */ /* 0x000fe20000000000 */
[----:B------:R-:W-:Y:S01]  /*09c0*/  IMAD.HI.U32 R12, R13, R15, R12 ;  /* 0x0000000f0d0c7227 */ /* 0x000fe200078e000c */
[----:B------:R-:W-:Y:S02]  /*09d0*/  IABS R15, R10 ;  /* 0x0000000a000f7213 */ /* 0x000fe40000000000 */
[----:B------:R-:W-:Y:S01]  /*09e0*/  MOV R13, R8 ;  /* 0x00000008000d7202 */ /* 0x000fe20000000f00 */
[----:B------:R-:W-:-:S02]  /*09f0*/  IMAD.MOV R17, RZ, RZ, -R14 ;  /* 0x000000ffff117224 */ /* 0x000fc400078e0a0e */
[----:B------:R-:W-:Y:S02]  /*0a00*/  IMAD.MOV.U32 R14, RZ, RZ, R15 ;  /* 0x000000ffff0e7224 */ /* 0x000fe400078e000f */
[----:B------:R-:W-:Y:S02]  /*0a10*/  IMAD.HI.U32 R8, R12, R13, RZ ;  /* 0x0000000d0c087227 */ /* 0x000fe400078e00ff */
[----:B------:R-:W0:Y:S02]  /*0a20*/  I2F.RP R15, R14 ;  /* 0x0000000e000f7306 */ /* 0x000e240000209400 */
[----:B------:R-:W-:-:S05]  /*0a30*/  IMAD R12, R8, R17, R13 ;  /* 0x00000011080c7224 */ /* 0x000fca00078e020d */
[----:B------:R-:W-:Y:S01]  /*0a40*/  ISETP.GT.U32.AND P2, PT, R3, R12, PT ;  /* 0x0000000c0300720c */ /* 0x000fe20003f44070 */
[----:B0-----:R-:W0:-:S12]  /*0a50*/  MUFU.RCP R15, R15 ;  /* 0x0000000f000f7308 */ /* 0x001e180000001000 */
[----:B------:R-:W-:-:S05]  /*0a60*/  @!P2 IMAD.IADD R12, R12, 0x1, -R3 ;  /* 0x000000010c0ca824 */ /* 0x000fca00078e0a03 */
[----:B------:R-:W-:Y:S02]  /*0a70*/  ISETP.GE.U32.AND P0, PT, R12, R3, PT ;  /* 0x000000030c00720c */ /* 0x000fe40003f06070 */
[----:B------:R-:W-:Y:S01]  /*0a80*/  LOP3.LUT R3, R18, R9, RZ, 0x3c, !PT ;  /* 0x0000000912037212 */ /* 0x000fe200078e3cff */
[----:B------:R-:W-:Y:S01]  /*0a90*/  @!P2 VIADD R8, R8, 0x1 ;  /* 0x000000010808a836 */ /* 0x000fe20000000000 */
[----:B------:R-:W-:Y:S02]  /*0aa0*/  ISETP.NE.AND P2, PT, R9, RZ, PT ;  /* 0x000000ff0900720c */ /* 0x000fe40003f45270 */
[----:B------:R-:W-:Y:S02]  /*0ab0*/  ISETP.GE.AND P1, PT, R3, RZ, PT ;  /* 0x000000ff0300720c */ /* 0x000fe40003f26270 */
[----:B0-----:R-:W-:-:S04]  /*0ac0*/  IADD3 R12, PT, PT, R15, 0xffffffe, RZ ;  /* 0x0ffffffe0f0c7810 */ /* 0x001fc80007ffe0ff */
[----:B------:R-:W0:Y:S01]  /*0ad0*/  F2I.FTZ.U32.TRUNC.NTZ R13, R12 ;  /* 0x0000000c000d7305 */ /* 0x000e22000021f000 */
[----:B------:R-:W-:-:S06]  /*0ae0*/  @P0 VIADD R8, R8, 0x1 ;  /* 0x0000000108080836 */ /* 0x000fcc0000000000 */
[----:B------:R-:W-:Y:S02]  /*0af0*/  @!P1 IADD3 R8, PT, PT, -R8, RZ, RZ ;  /* 0x000000ff08089210 */ /* 0x000fe40007ffe1ff */
[----:B------:R-:W-:-:S05]  /*0b00*/  @!P2 LOP3.LUT R8, RZ, R9, RZ, 0x33, !PT ;  /* 0x00000009ff08a212 */ /* 0x000fca00078e33ff */
[----:B------:R-:W-:Y:S02]  /*0b10*/  IMAD.MOV R15, RZ, RZ, -R8 ;  /* 0x000000ffff0f7224 */ /* 0x000fe400078e0a08 */
[----:B0-----:R-:W-:Y:S02]  /*0b20*/  IMAD.MOV R3, RZ, RZ, -R13 ;  /* 0x000000ffff037224 */ /* 0x001fe400078e0a0d */
[----:B------:R-:W-:Y:S01]  /*0b30*/  IMAD R15, R9, R15, R18 ;  /* 0x0000000f090f7224 */ /* 0x000fe200078e0212 */
[----:B------:R-:W-:Y:S01]  /*0b40*/  MOV R12, RZ ;  /* 0x000000ff000c7202 */ /* 0x000fe20000000f00 */
[----:B------:R-:W-:-:S03]  /*0b50*/  IMAD R3, R3, R14, RZ ;  /* 0x0000000e03037224 */ /* 0x000fc600078e02ff */
[----:B------:R-:W-:Y:S01]  /*0b60*/  IABS R9, R15 ;  /* 0x0000000f00097213 */ /* 0x000fe20000000000 */
[----:B------:R-:W-:Y:S01]  /*0b70*/  IMAD.HI.U32 R12, R13, R3, R12 ;  /* 0x000000030d0c7227 */ /* 0x000fe200078e000c */
[----:B------:R-:W-:Y:S02]  /*0b80*/  IABS R17, R10 ;  /* 0x0000000a00117213 */ /* 0x000fe40000000000 */
[----:B--2---:R-:W-:Y:S01]  /*0b90*/  IABS R3, R11 ;  /* 0x0000000b00037213 */ /* 0x004fe20000000000 */
[----:B------:R-:W-:Y:S02]  /*0ba0*/  IMAD.MOV.U32 R13, RZ, RZ, R9 ;  /* 0x000000ffff0d7224 */ /* 0x000fe400078e0009 */
[----:B------:R-:W-:Y:S02]  /*0bb0*/  IMAD.MOV R18, RZ, RZ, -R17 ;  /* 0x000000ffff127224 */ /* 0x000fe400078e0a11 */
[----:B------:R-:W-:Y:S01]  /*0bc0*/  IMAD.HI.U32 R9, R12, R13, RZ ;  /* 0x0000000d0c097227 */ /* 0x000fe200078e00ff */
[----:B------:R-:W0:Y:S03]  /*0bd0*/  I2F.RP R17, R3 ;  /* 0x0000000300117306 */ /* 0x000e260000209400 */
[----:B------:R-:W-:-:S05]  /*0be0*/  IMAD R13, R9, R18, R13 ;  /* 0x00000012090d7224 */ /* 0x000fca00078e020d */
[----:B------:R-:W-:Y:S01]  /*0bf0*/  ISETP.GT.U32.AND P2, PT, R14, R13, PT ;  /* 0x0000000d0e00720c */ /* 0x000fe20003f44070 */
[----:B0-----:R-:W0:Y:S01]  /*0c00*/  MUFU.RCP R17, R17 ;  /* 0x0000001100117308 */ /* 0x001e220000001000 */
[----:B------:R-:W-:-:S11]  /*0c10*/  LOP3.LUT R12, R15, R10, RZ, 0x3c, !PT ;  /* 0x0000000a0f0c7212 */ /* 0x000fd600078e3cff */
[----:B------:R-:W-:-:S04]  /*0c20*/  @!P2 IADD3 R13, PT, PT, R13, -R14, RZ ;  /* 0x8000000e0d0da210 */ /* 0x000fc80007ffe0ff */
[----:B------:R-:W-:Y:S01]  /*0c30*/  ISETP.GE.U32.AND P0, PT, R13, R14, PT ;  /* 0x0000000e0d00720c */ /* 0x000fe20003f06070 */
[----:B------:R-:W-:Y:S01]  /*0c40*/  @!P2 VIADD R9, R9, 0x1 ;  /* 0x000000010909a836 */ /* 0x000fe20000000000 */
[----:B------:R-:W-:Y:S02]  /*0c50*/  ISETP.GE.AND P1, PT, R12, RZ, PT ;  /* 0x000000ff0c00720c */ /* 0x000fe40003f26270 */
[----:B------:R-:W-:Y:S01]  /*0c60*/  ISETP.NE.AND P2, PT, R10, RZ, PT ;  /* 0x000000ff0a00720c */ /* 0x000fe20003f45270 */
[----:B0-----:R-:W-:-:S04]  /*0c70*/  VIADD R12, R17, 0xffffffe ;  /* 0x0ffffffe110c7836 */ /* 0x001fc80000000000 */
[----:B------:R-:W0:Y:S04]  /*0c80*/  F2I.FTZ.U32.TRUNC.NTZ R13, R12 ;  /* 0x0000000c000d7305 */ /* 0x000e28000021f000 */
[----:B------:R-:W-:-:S05]  /*0c90*/  @P0 IADD3 R9, PT, PT, R9, 0x1, RZ ;  /* 0x0000000109090810 */ /* 0x000fca0007ffe0ff */
        /* <DEDUP_REMOVED lines=10> */
[----:B---3--:R-:W-:-:S03]  /*0d40*/  IABS R12, R2 ;  /* 0x00000002000c7213 */ /* 0x008fc60000000000 */
[----:B------:R-:W-:Y:S02]  /*0d50*/  IMAD.MOV R15, RZ, RZ, -R10 ;  /* 0x000000ffff0f7224 */ /* 0x000fe400078e0a0a */
[----:B------:R-:W-:Y:S02]  /*0d60*/  IMAD.HI.U32 R10, R13, R18, RZ ;  /* 0x000000120d0a7227 */ /* 0x000fe400078e00ff */
[----:B------:R-:W0:Y:S02]  /*0d70*/  I2F.RP R13, R12 ;  /* 0x0000000c000d7306 */ /* 0x000e240000209400 */
[----:B------:R-:W-:-:S05]  /*0d80*/  IMAD R18, R10, R15, R18 ;  /* 0x0000000f0a127224 */ /* 0x000fca00078e0212 */
[----:B------:R-:W-:Y:S01]  /*0d90*/  ISETP.GT.U32.AND P2, PT, R3, R18, PT ;  /* 0x000000120300720c */ /* 0x000fe20003f44070 */
[----:B0-----:R-:W0:-:S12]  /*0da0*/  MUFU.RCP R13, R13 ;  /* 0x0000000d000d7308 */ /* 0x001e180000001000 */
[----:B------:R-:W-:-:S04]  /*0db0*/  @!P2 IADD3 R18, PT, PT, R18, -R3, RZ ;  /* 0x800000031212a210 */ /* 0x000fc80007ffe0ff */
[----:B------:R-:W-:Y:S02]  /*0dc0*/  ISETP.GE.U32.AND P0, PT, R18, R3, PT ;  /* 0x000000031200720c */ /* 0x000fe40003f06070 */
[----:B------:R-:W-:Y:S01]  /*0dd0*/  LOP3.LUT R3, R14, R11, RZ, 0x3c, !PT ;  /* 0x0000000b0e037212 */ /* 0x000fe200078e3cff */
[----:B------:R-:W-:Y:S01]  /*0de0*/  @!P2 VIADD R10, R10, 0x1 ;  /* 0x000000010a0aa836 */ /* 0x000fe20000000000 */
[----:B------:R-:W-:Y:S02]  /*0df0*/  ISETP.NE.AND P2, PT, R11, RZ, PT ;  /* 0x000000ff0b00720c */ /* 0x000fe40003f45270 */
[----:B------:R-:W-:Y:S01]  /*0e00*/  ISETP.GE.AND P1, PT, R3, RZ, PT ;  /* 0x000000ff0300720c */ /* 0x000fe20003f26270 */
[----:B0-----:R-:W-:-:S06]  /*0e10*/  VIADD R15, R13, 0xffffffe ;  /* 0x0ffffffe0d0f7836 */ /* 0x001fcc0000000000 */
[----:B------:R-:W-:Y:S01]  /*0e20*/  @P0 IADD3 R10, PT, PT, R10, 0x1, RZ ;  /* 0x000000010a0a0810 */ /* 0x000fe20007ffe0ff */
[----:B------:R-:W0:Y:S05]  /*0e30*/  F2I.FTZ.U32.TRUNC.NTZ R15, R15 ;  /* 0x0000000f000f7305 */ /* 0x000e2a000021f000 */
[----:B------:R-:W-:Y:S01]  /*0e40*/  @!P1 IMAD.MOV R10, RZ, RZ, -R10 ;  /* 0x000000ffff0a9224 */ /* 0x000fe200078e0a0a */
[----:B------:R-:W-:-:S04]  /*0e50*/  @!P2 LOP3.LUT R10, RZ, R11, RZ, 0x33, !PT ;  /* 0x0000000bff0aa212 */ /* 0x000fc800078e33ff */
[----:B------:R-:W-:-:S05]  /*0e60*/  IADD3 R3, PT, PT, -R10, RZ, RZ ;  /* 0x000000ff0a037210 */ /* 0x000fca0007ffe1ff */
[----:B------:R-:W-:Y:S01]  /*0e70*/  IMAD R13, R11, R3, R14 ;  /* 0x000000030b0d7224 */ /* 0x000fe200078e020e */
[----:B------:R-:W-:Y:S01]  /*0e80*/  IABS R14, R2 ;  /* 0x00000002000e7213 */ /* 0x000fe20000000000 */
[----:B0-----:R-:W-:-:S04]  /*0e90*/  IMAD.MOV R17, RZ, RZ, -R15 ;  /* 0x000000ffff117224 */ /* 0x001fc800078e0a0f */
[----:B------:R-:W-:Y:S01]  /*0ea0*/  IMAD.MOV R18, RZ, RZ, -R14 ;  /* 0x000000ffff127224 */ /* 0x000fe200078e0a0e */
[----:B------:R-:W-:Y:S01]  /*0eb0*/  IABS R11, R13 ;  /* 0x0000000d000b7213 */ /* 0x000fe20000000000 */
[----:B------:R-:W-:Y:S02]  /*0ec0*/  IMAD R3, R17, R12, RZ ;  /* 0x0000000c11037224 */ /* 0x000fe400078e02ff */
[----:B------:R-:W-:-:S04]  /*0ed0*/  IMAD.MOV.U32 R14, RZ, RZ, RZ ;  /* 0x000000ffff0e7224 */ /* 0x000fc800078e00ff */
[----:B------:R-:W-:Y:S01]  /*0ee0*/  IMAD.HI.U32 R14, R15, R3, R14 ;  /* 0x000000030f0e7227 */ /* 0x000fe200078e000e */
[----:B------:R-:W-:-:S05]  /*0ef0*/  MOV R3, R11 ;  /* 0x0000000b00037202 */ /* 0x000fca0000000f00 */
[----:B------:R-:W-:-:S04]  /*0f00*/  IMAD.HI.U32 R11, R14, R3, RZ ;  /* 0x000000030e0b7227 */ /* 0x000fc800078e00ff */
[----:B------:R-:W-:-:S05]  /*0f10*/  IMAD R3, R11, R18, R3 ;  /* 0x000000120b037224 */ /* 0x000fca00078e0203 */
[----:B------:R-:W-:-:S13]  /*0f20*/  ISETP.GT.U32.AND P2, PT, R12, R3, PT ;  /* 0x000000030c00720c */ /* 0x000fda0003f44070 */
[----:B------:R-:W-:-:S05]  /*0f30*/  @!P2 IMAD.IADD R3, R3, 0x1, -R12 ;  /* 0x000000010303a824 */ /* 0x000fca00078e0a0c */
[----:B------:R-:W-:Y:S02]  /*0f40*/  ISETP.GE.U32.AND P0, PT, R3, R12, PT ;  /* 0x0000000c0300720c */ /* 0x000fe40003f06070 */
[----:B------:R-:W-:Y:S01]  /*0f50*/  LOP3.LUT R3, R13, R2, RZ, 0x3c, !PT ;  /* 0x000000020d037212 */ /* 0x000fe200078e3cff */
[----:B------:R-:W-:Y:S01]  /*0f60*/  @!P2 VIADD R11, R11, 0x1 ;  /* 0x000000010b0ba836 */ /* 0x000fe20000000000 */
[----:B------:R-:W-:Y:S02]  /*0f70*/  ISETP.NE.AND P2, PT, R2, RZ, PT ;  /* 0x000000ff0200720c */ /* 0x000fe40003f45270 */
[----:B------:R-:W-:-:S07]  /*0f80*/  ISETP.GE.AND P1, PT, R3, RZ, PT ;  /* 0x000000ff0300720c */ /* 0x000fce0003f26270 */
[----:B------:R-:W-:-:S06]  /*0f90*/  @P0 IADD3 R11, PT, PT, R11, 0x1, RZ ;  /* 0x000000010b0b0810 */ /* 0x000fcc0007ffe0ff */
[----:B------:R-:W-:Y:S01]  /*0fa0*/  @!P1 IMAD.MOV R11, RZ, RZ, -R11 ;  /* 0x000000ffff0b9224 */ /* 0x000fe200078e0a0b */
[----:B------:R-:W-:Y:S01]  /*0fb0*/  @!P2 LOP3.LUT R11, RZ, R2, RZ, 0x33, !PT ;  /* 0x00000002ff0ba212 */ /* 0x000fe200078e33ff */
[----:B------:R0:W-:Y:S01]  /*0fc0*/  STL.128 [R1], R4 ;  /* 0x0000000401007387 */ /* 0x0001e20000100c00 */
[----:B------:R-:W-:-:S03]  /*0fd0*/  ULOP3.LUT UR4, UR4, 0x7ffffff8, URZ, 0xc0, !UPT ;  /* 0x7ffffff804047892 */ /* 0x000fc6000f8ec0ff */
[----:B------:R0:W-:Y:S01]  /*0fe0*/  STL.128 [R1+0x10], R8 ;  /* 0x0000100801007387 */ /* 0x0001e20000100c00 */
[----:B------:R-:W-:Y:S02]  /*0ff0*/  UIADD3 UR6, UP0, UPT, UR6, 0x20, URZ ;  /* 0x0000002006067890 */ /* 0x000fe4000ff1e0ff */
[----:B------:R-:W-:Y:S02]  /*1000*/  UIADD3 UR5, UPT, UPT, -UR4, 0x8, URZ ;  /* 0x0000000804057890 */ /* 0x000fe4000fffe1ff */
[----:B------:R-:W-:Y:S02]  /*1010*/  UIADD3.X UR7, UPT, UPT, URZ, UR7, URZ, UP0, !UPT ;  /* 0x00000007ff077290 */ /* 0x000fe400087fe4ff */
[----:B------:R-:W-:Y:S01]  /*1020*/  UISETP.NE.AND UP0, UPT, UR5, URZ, UPT ;  /* 0x000000ff0500728c */ /* 0x000fe2000bf05270 */
[----:B------:R-:W-:-:S04]  /*1030*/  IMAD.MOV R3, RZ, RZ, -R11 ;  /* 0x000000ffff037224 */ /* 0x000fc800078e0a0b */
[----:B------:R-:W-:Y:S01]  /*1040*/  IMAD R3, R2, R3, R13 ;  /* 0x0000000302037224 */ /* 0x000fe200078e020d */
[----:B------:R-:W-:-:S03]  /*1050*/  MOV R2, UR4 ;  /* 0x0000000400027c02 */ /* 0x000fc60008000f00 */
[----:B0-----:R-:W-:Y:S05]  /*1060*/  BRA.U !UP0, `(.L_x_27) ;  /* 0x0000000d08b87547 */ /* 0x001fea000b800000 */
[----:B------:R-:W-:Y:S01]  /*1070*/  VIADD R14, R1, 0x30 ;  /* 0x00000030010e7836 */ /* 0x000fe20000000000 */
[----:B------:R-:W-:Y:S01]  /*1080*/  MOV R13, UR7 ;  /* 0x00000007000d7c02 */ /* 0x000fe20008000f00 */
[----:B------:R-:W-:-:S07]  /*1090*/  IMAD.U32 R12, RZ, RZ, UR6 ;  /* 0x00000006ff0c7e24 */ /* 0x000fce000f8e00ff */
.L_x_28:
[----:B------:R-:W2:Y:S04]  /*10a0*/  LDG.E R6, desc[UR36][R12.64+-0x10] ;  /* 0xfffff0240c067981 */ /* 0x000ea8000c1e1900 */
[----:B------:R-:W3:Y:S04]  /*10b0*/  LDG.E R9, desc[UR36][R12.64+-0xc] ;  /* 0xfffff4240c097981 */ /* 0x000ee8000c1e1900 */
[----:B------:R-:W4:Y:S04]  /*10c0*/  LDG.E R8, desc[UR36][R12.64+-0x8] ;  /* 0xfffff8240c087981 */ /* 0x000f28000c1e1900 */
[----:B------:R-:W5:Y:S04]  /*10d0*/  LDG.E R17, desc[UR36][R12.64+-0x4] ;  /* 0xfffffc240c117981 */ /* 0x000f68000c1e1900 */
[----:B------:R-:W5:Y:S01]  /*10e0*/  LDG.E R15, desc[UR36][R12.64] ;  /* 0x000000240c0f7981 */ /* 0x000f62000c1e1900 */
[----:B------:R-:W-:-:S02]  /*10f0*/  IABS R20, R3 ;  /* 0x0000000300147213 */ /* 0x000fc40000000000 */
[----:B--2---:R-:W-:-:S04]  /*1100*/  IABS R7, R6 ;  /* 0x0000000600077213 */ /* 0x004fc80000000000 */
[----:B------:R-:W0:Y:S08]  /*1110*/  I2F.RP R11, R7 ;  /* 0x00000007000b7306 */ /* 0x000e300000209400 */
[----:B0-----:R-:W0:Y:S02]  /*1120*/  MUFU.RCP R11, R11 ;  /* 0x0000000b000b7308 */ /* 0x001e240000001000 */
[----:B0-----:R-:W-:-:S06]  /*1130*/  VIADD R4, R11, 0xffffffe ;  /* 0x0ffffffe0b047836 */ /* 0x001fcc0000000000 */
[----:B------:R-:W0:Y:S02]  /*1140*/  F2I.FTZ.U32.TRUNC.NTZ R5, R4 ;  /* 0x0000000400057305 */ /* 0x000e24000021f000 */
[----:B0-----:R-:W-:-:S04]  /*1150*/  IMAD.MOV R10, RZ, RZ, -R5 ;  /* 0x000000ffff0a7224 */ /* 0x001fc800078e0a05 */
[----:B------:R-:W-:Y:S02]  /*1160*/  IMAD R19, R10, R7, RZ ;  /* 0x000000070a137224 */ /* 0x000fe400078e02ff */
[----:B------:R-:W2:Y:S01]  /*1170*/  LDG.E R10, desc[UR36][R12.64+0x4] ;  /* 0x000004240c0a7981 */ /* 0x000ea2000c1e1900 */
[----:B------:R-:W-:Y:S02]  /*1180*/  MOV R4, RZ ;  /* 0x000000ff00047202 */ /* 0x000fe40000000f00 */
[----:B------:R-:W-:-:S03]  /*1190*/  IABS R21, R6 ;  /* 0x0000000600157213 */ /* 0x000fc60000000000 */
[----:B------:R-:W-:Y:S01]  /*11a0*/  IMAD.HI.U32 R18, R5, R19, R4 ;  /* 0x0000001305127227 */ /* 0x000fe200078e0004 */
[----:B---3--:R-:W-:-:S03]  /*11b0*/  IABS R5, R9 ;  /* 0x0000000900057213 */ /* 0x008fc60000000000 */
[----:B------:R-:W-:Y:S01]  /*11c0*/  IMAD.MOV.U32 R19, RZ, RZ, R20 ;  /* 0x000000ffff137224 */ /* 0x000fe200078e0014 */
[----:B------:R-:W0:Y:S01]  /*11d0*/  I2F.RP R11, R5 ;  /* 0x00000005000b7306 */ /* 0x000e220000209400 */
[----:B------:R-:W-:Y:S02]  /*11e0*/  IMAD.MOV R20, RZ, RZ, -R21 ;  /* 0x000000ffff147224 */ /* 0x000fe400078e0a15 */
[----:B------:R-:W-:-:S04]  /*11f0*/  IMAD.HI.U32 R4, R18, R19, RZ ;  /* 0x0000001312047227 */ /* 0x000fc800078e00ff */
[----:B------:R-:W-:-:S05]  /*1200*/  IMAD R18, R4, R20, R19 ;  /* 0x0000001404127224 */ /* 0x000fca00078e0213 */
[----:B------:R-:W-:Y:S01]  /*1210*/  ISETP.GT.U32.AND P2, PT, R7, R18, PT ;  /* 0x000000120700720c */ /* 0x000fe20003f44070 */
[----:B0-----:R-:W0:-:S12]  /*1220*/  MUFU.RCP R11, R11 ;  /* 0x0000000b000b7308 */ /* 0x001e180000001000 */
[-C--:B------:R-:W-:Y:S02]  /*1230*/  @!P2 IADD3 R18, PT, PT, R18, -R7.reuse, RZ ;  /* 0x800000071212a210 */ /* 0x080fe40007ffe0ff */
[----:B------:R-:W-:Y:S02]  /*1240*/  @!P2 IADD3 R4, PT, PT, R4, 0x1, RZ ;  /* 0x000000010404a810 */ /* 0x000fe40007ffe0ff */
[----:B------:R-:W-:Y:S02]  /*1250*/  ISETP.GE.U32.AND P0, PT, R18, R7, PT ;  /* 0x000000071200720c */ /* 0x000fe40003f06070 */
[----:B------:R-:W-:Y:S02]  /*1260*/  LOP3.LUT R7, R3, R6, RZ, 0x3c, !PT ;  /* 0x0000000603077212 */ /* 0x000fe400078e3cff */
[----:B------:R-:W-:Y:S02]  /*1270*/  ISETP.NE.AND P2, PT, R6, RZ, PT ;  /* 0x000000ff0600720c */ /* 0x000fe40003f45270 */
[----:B------:R-:W-:Y:S01]  /*1280*/  ISETP.GE.AND P1, PT, R7, RZ, PT ;  /* 0x000000ff0700720c */ /* 0x000fe20003f26270 */
[----:B0-----:R-:W-:-:S02]  /*1290*/  VIADD R7, R11, 0xffffffe ;  /* 0x0ffffffe0b077836 */ /* 0x001fc40000000000 */
[----:B------:R-:W3:Y:S04]  /*12a0*/  LDG.E R11, desc[UR36][R12.64+0x8] ;  /* 0x000008240c0b7981 */ /* 0x000ee8000c1e1900 */
[----:B------:R-:W0:Y:S01]  /*12b0*/  F2I.FTZ.U32.TRUNC.NTZ R7, R7 ;  /* 0x0000000700077305 */ /* 0x000e22000021f000 */
[----:B------:R-:W-:-:S05]  /*12c0*/  @P0 VIADD R4, R4, 0x1 ;  /* 0x0000000104040836 */ /* 0x000fca0000000000 */
[----:B------:R-:W-:Y:S02]  /*12d0*/  @!P1 IADD3 R4, PT, PT, -R4, RZ, RZ ;  /* 0x000000ff04049210 */ /* 0x000fe40007ffe1ff */
        /* <DEDUP_REMOVED lines=8> */
[----:B------:R-:W-:-:S04]  /*1360*/  IMAD.HI.U32 R6, R7, R3, R6 ;  /* 0x0000000307067227 */ /* 0x000fc800078e0006 */
[----:B------:R-:W-:Y:S01]  /*1370*/  IMAD.MOV.U32 R7, RZ, RZ, R18 ;  /* 0x000000ffff077224 */ /* 0x000fe200078e0012 */
[----:B------:R-:W-:Y:S02]  /*1380*/  IADD3 R22, PT, PT, RZ, -R19, RZ ;  /* 0x80000013ff167210 */ /* 0x000fe40007ffe0ff */
[----:B----4-:R-:W-:Y:S01]  /*1390*/  IABS R3, R8 ;  /* 0x0000000800037213 */ /* 0x010fe20000000000 */
[----:B------:R-:W-:-:S03]  /*13a0*/  IMAD.HI.U32 R19, R6, R7, RZ ;  /* 0x0000000706137227 */ /* 0x000fc600078e00ff */
[----:B------:R-:W-:Y:S01]  /*13b0*/  MOV R18, R3 ;  /* 0x0000000300127202 */ /* 0x000fe20000000f00 */
[----:B------:R-:W-:-:S03]  /*13c0*/  IMAD R6, R19, R22, R7 ;  /* 0x0000001613067224 */ /* 0x000fc600078e0207 */
[----:B------:R-:W0:Y:S02]  /*13d0*/  I2F.RP R3, R18 ;  /* 0x0000001200037306 */ /* 0x000e240000209400 */
        /* <DEDUP_REMOVED lines=8> */
[----:B------:R-:W-:Y:S02]  /*1460*/  @P0 IADD3 R19, PT, PT, R19, 0x1, RZ ;  /* 0x0000000113130810 */ /* 0x000fe40007ffe0ff */
[----:B0-----:R-:W-:Y:S02]  /*1470*/  IADD3 R6, PT, PT, R3, 0xffffffe, RZ ;  /* 0x0ffffffe03067810 */ /* 0x001fe40007ffe0ff */
[----:B------:R-:W4:Y:S01]  /*1480*/  LDG.E R3, desc[UR36][R12.64+0xc] ;  /* 0x00000c240c037981 */ /* 0x000f22000c1e1900 */
[----:B------:R-:W-:Y:S01]  /*1490*/  IMAD.MOV.U32 R5, RZ, RZ, R19 ;  /* 0x000000ffff057224 */ /* 0x000fe200078e0013 */
[----:B------:R0:W1:Y:S04]  /*14a0*/  F2I.FTZ.U32.TRUNC.NTZ R7, R6 ;  /* 0x0000000600077305 */ /* 0x000068000021f000 */
[----:B------:R-:W-:-:S02]  /*14b0*/  @!P1 IADD3 R5, PT, PT, -R5, RZ, RZ ;  /* 0x000000ff05059210 */ /* 0x000fc40007ffe1ff */
[----:B------:R-:W-:-:S04]  /*14c0*/  @!P2 LOP3.LUT R5, RZ, R9, RZ, 0x33, !PT ;  /* 0x00000009ff05a212 */ /* 0x000fc800078e33ff */
[----:B------:R-:W-:Y:S01]  /*14d0*/  IADD3 R19, PT, PT, -R5, RZ, RZ ;  /* 0x000000ff05137210 */ /* 0x000fe20007ffe1ff */
[----:B0-----:R-:W-:Y:S02]  /*14e0*/  IMAD.MOV.U32 R6, RZ, RZ, RZ ;  /* 0x000000ffff067224 */ /* 0x001fe400078e00ff */
[----:B-1----:R-:W-:Y:S02]  /*14f0*/  IMAD.MOV R21, RZ, RZ, -R7 ;  /* 0x000000ffff157224 */ /* 0x002fe400078e0a07 */
[----:B------:R-:W-:Y:S02]  /*1500*/  IMAD R19, R9, R19, R20 ;  /* 0x0000001309137224 */ /* 0x000fe400078e0214 */
[----:B------:R-:W-:-:S03]  /*1510*/  IMAD R9, R21, R18, RZ ;  /* 0x0000001215097224 */ /* 0x000fc600078e02ff */
[----:B------:R-:W-:Y:S01]  /*1520*/  IABS R20, R19 ;  /* 0x0000001300147213 */ /* 0x000fe20000000000 */
[----:B------:R-:W-:Y:S01]  /*1530*/  IMAD.HI.U32 R6, R7, R9, R6 ;  /* 0x0000000907067227 */ /* 0x000fe200078e0006 */
[----:B------:R-:W-:Y:S02]  /*1540*/  IABS R21, R8 ;  /* 0x0000000800157213 */ /* 0x000fe40000000000 */
[----:B-----5:R-:W-:Y:S01]  /*1550*/  IABS R7, R17 ;  /* 0x0000001100077213 */ /* 0x020fe20000000000 */
[----:B------:R-:W-:Y:S01]  /*1560*/  IMAD.MOV.U32 R9, RZ, RZ, R20 ;  /* 0x000000ffff097224 */ /* 0x000fe200078e0014 */
[----:B------:R-:W-:Y:S02]  /*1570*/  IADD3 R21, PT, PT, RZ, -R21, RZ ;  /* 0x80000015ff157210 */ /* 0x000fe40007ffe0ff */
[----:B------:R-:W0:Y:S01]  /*1580*/  I2F.RP R20, R7 ;  /* 0x0000000700147306 */ /* 0x000e220000209400 */
[----:B------:R-:W-:-:S04]  /*1590*/  IMAD.HI.U32 R6, R6, R9, RZ ;  /* 0x0000000906067227 */ /* 0x000fc800078e00ff */
[----:B------:R-:W-:-:S05]  /*15a0*/  IMAD R9, R6, R21, R9 ;  /* 0x0000001506097224 */ /* 0x000fca00078e0209 */
[----:B------:R-:W-:Y:S01]  /*15b0*/  ISETP.GT.U32.AND P2, PT, R18, R9, PT ;  /* 0x000000091200720c */ /* 0x000fe20003f44070 */
[----:B0-----:R-:W0:-:S12]  /*15c0*/  MUFU.RCP R20, R20 ;  /* 0x0000001400147308 */ /* 0x001e180000001000 */
[----:B------:R-:W-:-:S04]  /*15d0*/  @!P2 IADD3 R9, PT, PT, R9, -R18, RZ ;  /* 0x800000120909a210 */ /* 0x000fc80007ffe0ff */
[----:B------:R-:W-:Y:S02]  /*15e0*/  ISETP.GE.U32.AND P0, PT, R9, R18, PT ;  /* 0x000000120900720c */ /* 0x000fe40003f06070 */
[----:B------:R-:W-:Y:S02]  /*15f0*/  LOP3.LUT R9, R19, R8, RZ, 0x3c, !PT ;  /* 0x0000000813097212 */ /* 0x000fe400078e3cff */
[----:B------:R-:W-:Y:S02]  /*1600*/  @!P2 IADD3 R6, PT, PT, R6, 0x1, RZ ;  /* 0x000000010606a810 */ /* 0x000fe40007ffe0ff */
[----:B------:R-:W-:Y:S01]  /*1610*/  ISETP.GE.AND P1, PT, R9, RZ, PT ;  /* 0x000000ff0900720c */ /* 0x000fe20003f26270 */
[----:B0-----:R-:W-:Y:S01]  /*1620*/  VIADD R9, R20, 0xffffffe ;  /* 0x0ffffffe14097836 */ /* 0x001fe20000000000 */
[----:B------:R-:W-:-:S05]  /*1630*/  ISETP.NE.AND P2, PT, R8, RZ, PT ;  /* 0x000000ff0800720c */ /* 0x000fca0003f45270 */
        /* <DEDUP_REMOVED lines=12> */
[----:B------:R-:W-:-:S03]  /*1700*/  IABS R19, R15 ;  /* 0x0000000f00137213 */ /* 0x000fc60000000000 */
[----:B------:R-:W-:Y:S01]  /*1710*/  IMAD.MOV.U32 R9, RZ, RZ, R18 ;  /* 0x000000ffff097224 */ /* 0x000fe200078e0012 */
[----:B------:R-:W-:-:S03]  /*1720*/  IADD3 R22, PT, PT, RZ, -R21, RZ ;  /* 0x80000015ff167210 */ /* 0x000fc60007ffe0ff */
[----:B------:R-:W-:Y:S01]  /*1730*/  IMAD.HI.U32 R21, R8, R9, RZ ;  /* 0x0000000908157227 */ /* 0x000fe200078e00ff */
[----:B------:R-:W-:-:S03]  /*1740*/  MOV R18, R19 ;  /* 0x0000001300127202 */ /* 0x000fc60000000f00 */
        /* <DEDUP_REMOVED lines=11> */
[----:B------:R-:W-:Y:S01]  /*1800*/  @P0 IADD3 R21, PT, PT, R21, 0x1, RZ ;  /* 0x0000000115150810 */ /* 0x000fe20007ffe0ff */
[----:B------:R-:W0:Y:S04]  /*1810*/  F2I.FTZ.U32.TRUNC.NTZ R9, R8 ;  /* 0x0000000800097305 */ /* 0x000e28000021f000 */
[----:B------:R-:W-:-:S05]  /*1820*/  IMAD.MOV.U32 R7, RZ, RZ, R21 ;  /* 0x000000ffff077224 */ /* 0x000fca00078e0015 */
[----:B------:R-:W-:Y:S02]  /*1830*/  @!P1 IADD3 R7, PT, PT, -R7, RZ, RZ ;  /* 0x000000ff07079210 */ /* 0x000fe40007ffe1ff */
[----:B------:R-:W-:-:S04]  /*1840*/  @!P2 LOP3.LUT R7, RZ, R17, RZ, 0x33, !PT ;  /* 0x00000011ff07a212 */ /* 0x000fc800078e33ff */
[----:B------:R-:W-:Y:S01]  /*1850*/  IADD3 R19, PT, PT, -R7, RZ, RZ ;  /* 0x000000ff07137210 */ /* 0x000fe20007ffe1ff */
[--C-:B0-----:R-:W-:Y:S02]  /*1860*/  IMAD.MOV R21, RZ, RZ, -R9.reuse ;  /* 0x000000ffff157224 */ /* 0x101fe400078e0a09 */
[----:B------:R-:W-:Y:S02]  /*1870*/  IMAD.MOV.U32 R8, RZ, RZ, RZ ;  /* 0x000000ffff087224 */ /* 0x000fe400078e00ff */
[----:B------:R-:W-:Y:S02]  /*1880*/  IMAD R20, R17, R19, R20 ;  /* 0x0000001311147224 */ /* 0x000fe400078e0214 */
[----:B------:R-:W-:Y:S01]  /*1890*/  IMAD R17, R21, R18, RZ ;  /* 0x0000001215117224 */ /* 0x000fe200078e02ff */
[----:B------:R-:W-:Y:S02]  /*18a0*/  IABS R21, R15 ;  /* 0x0000000f00157213 */ /* 0x000fe40000000000 */
[----:B------:R-:W-:Y:S01]  /*18b0*/  IABS R19, R20 ;  /* 0x0000001400137213 */ /* 0x000fe20000000000 */
[----:B------:R-:W-:Y:S01]  /*18c0*/  IMAD.HI.U32 R8, R9, R17, R8 ;  /* 0x0000001109087227 */ /* 0x000fe200078e0008 */
[----:B--2---:R-:W-:-:S02]  /*18d0*/  IABS R9, R10 ;  /* 0x0000000a00097213 */ /* 0x004fc40000000000 */
[----:B------:R-:W-:-:S03]  /*18e0*/  IADD3 R21, PT, PT, RZ, -R21, RZ ;  /* 0x80000015ff157210 */ /* 0x000fc60007ffe0ff */
[----:B------:R-:W-:Y:S01]  /*18f0*/  IMAD.HI.U32 R8, R8, R19, RZ ;  /* 0x0000001308087227 */ /* 0x000fe200078e00ff */
[----:B------:R-:W0:Y:S03]  /*1900*/  I2F.RP R17, R9 ;  /* 0x0000000900117306 */ /* 0x000e260000209400 */
        /* <DEDUP_REMOVED lines=10> */
[----:B------:R0:W1:Y:S01]  /*19b0*/  F2I.FTZ.U32.TRUNC.NTZ R19, R18 ;  /* 0x0000001200137305 */ /* 0x000062000021f000 */
[----:B------:R-:W-:-:S06]  /*19c0*/  @P0 IADD3 R8, PT, PT, R8, 0x1, RZ ;  /* 0x0000000108080810 */ /* 0x000fcc0007ffe0ff */
[----:B------:R-:W-:Y:S01]  /*19d0*/  @!P1 IMAD.MOV R8, RZ, RZ, -R8 ;  /* 0x000000ffff089224 */ /* 0x000fe200078e0a08 */
[----:B------:R-:W-:Y:S01]  /*19e0*/  @!P2 LOP3.LUT R8, RZ, R15, RZ, 0x33, !PT ;  /* 0x0000000fff08a212 */ /* 0x000fe200078e33ff */
[----:B0-----:R-:W-:-:S04]  /*19f0*/  HFMA2 R18, -RZ, RZ, 0, 0 ;  /* 0x00000000ff127431 */ /* 0x001fc800000001ff */
[----:B------:R-:W-:Y:S01]  /*1a00*/  IMAD.MOV R17, RZ, RZ, -R8 ;  /* 0x000000ffff117224 */ /* 0x000fe200078e0a08 */
[----:B-1----:R-:W-:-:S03]  /*1a10*/  IADD3 R22, PT, PT, RZ, -R19, RZ ;  /* 0x80000013ff167210 */ /* 0x002fc60007ffe0ff */
[----:B------:R-:W-:Y:S02]  /*1a20*/  IMAD R17, R15, R17, R20 ;  /* 0x000000110f117224 */ /* 0x000fe400078e0214 */
[----:B------:R-:W-:-:S03]  /*1a30*/  IMAD R15, R22, R9, RZ ;  /* 0x00000009160f7224 */ /* 0x000fc600078e02ff */
[----:B------:R-:W-:Y:S02]  /*1a40*/  IABS R20, R17 ;  /* 0x0000001100147213 */ /* 0x000fe40000000000 */
[----:B------:R-:W-:Y:S01]  /*1a50*/  IABS R21, R10 ;  /* 0x0000000a00157213 */ /* 0x000fe20000000000 */
[----:B------:R-:W-:Y:S01]  /*1a60*/  IMAD.HI.U32 R18, R19, R15, R18 ;  /* 0x0000000f13127227 */ /* 0x000fe200078e0012 */
[----:B------:R-:W-:-:S03]  /*1a70*/  MOV R19, R20 ;  /* 0x0000001400137202 */ /* 0x000fc60000000f00 */
[----:B------:R-:W-:Y:S02]  /*1a80*/  IMAD.MOV R22, RZ, RZ, -R21 ;  /* 0x000000ffff167224 */ /* 0x000fe400078e0a15 */
[----:B------:R-:W-:Y:S01]  /*1a90*/  IMAD.HI.U32 R21, R18, R19, RZ ;  /* 0x0000001312157227 */ /* 0x000fe200078e00ff */
[----:B---3--:R-:W-:-:S03]  /*1aa0*/  IABS R15, R11 ;  /* 0x0000000b000f7213 */ /* 0x008fc60000000000 */
        /* <DEDUP_REMOVED lines=24> */
[----:B----4-:R-:W-:-:S03]  /*1c30*/  IABS R17, R3 ;  /* 0x0000000300117213 */ /* 0x010fc60000000000 */
        /* <DEDUP_REMOVED lines=10> */
[----:B------:R-:W-:Y:S01]  /*1ce0*/  @!P2 IADD3 R10, PT, PT, R10, 0x1, RZ ;  /* 0x000000010a0aa810 */ /* 0x000fe20007ffe0ff */
[----:B0-----:R-:W-:Y:S01]  /*1cf0*/  VIADD R18, R21, 0xffffffe ;  /* 0x0ffffffe15127836 */ /* 0x001fe20000000000 */
[----:B------:R-:W-:Y:S02]  /*1d00*/  ISETP.GE.AND P1, PT, R15, RZ, PT ;  /* 0x000000ff0f00720c */ /* 0x000fe40003f26270 */
[----:B------:R-:W-:Y:S01]  /*1d10*/  ISETP.NE.AND P2, PT, R11, RZ, PT ;  /* 0x000000ff0b00720c */ /* 0x000fe20003f45270 */
[----:B------:R0:W1:Y:S04]  /*1d20*/  F2I.FTZ.U32.TRUNC.NTZ R19, R18 ;  /* 0x0000001200137305 */ /* 0x000068000021f000 */
[----:B------:R-:W-:-:S06]  /*1d30*/  @P0 VIADD R10, R10, 0x1 ;  /* 0x000000010a0a0836 */ /* 0x000fcc0000000000 */
[----:B------:R-:W-:Y:S02]  /*1d40*/  @!P1 IADD3 R10, PT, PT, -R10, RZ, RZ ;  /* 0x000000ff0a0a9210 */ /* 0x000fe40007ffe1ff */
[----:B------:R-:W-:Y:S01]  /*1d50*/  @!P2 LOP3.LUT R10, RZ, R11, RZ, 0x33, !PT ;  /* 0x0000000bff0aa212 */ /* 0x000fe200078e33ff */
[----:B0-----:R-:W-:-:S03]  /*1d60*/  HFMA2 R18, -RZ, RZ, 0, 0 ;  /* 0x00000000ff127431 */ /* 0x001fc600000001ff */
[----:B------:R-:W-:Y:S01]  /*1d70*/  IADD3 R15, PT, PT, -R10, RZ, RZ ;  /* 0x000000ff0a0f7210 */ /* 0x000fe20007ffe1ff */
[----:B-1----:R-:W-:-:S04]  /*1d80*/  IMAD.MOV R22, RZ, RZ, -R19 ;  /* 0x000000ffff167224 */ /* 0x002fc800078e0a13 */
[----:B------:R-:W-:Y:S02]  /*1d90*/  IMAD R20, R11, R15, R20 ;  /* 0x0000000f0b147224 */ /* 0x000fe400078e0214 */
[----:B------:R-:W-:Y:S01]  /*1da0*/  IMAD R11, R22, R17, RZ ;  /* 0x00000011160b7224 */ /* 0x000fe200078e02ff */
[----:B------:R-:W-:Y:S02]  /*1db0*/  IABS R21, R3 ;  /* 0x0000000300157213 */ /* 0x000fe40000000000 */
[----:B------:R-:W-:Y:S01]  /*1dc0*/  IABS R15, R20 ;  /* 0x00000014000f7213 */ /* 0x000fe20000000000 */
[----:B------:R-:W-:-:S04]  /*1dd0*/  IMAD.HI.U32 R18, R19, R11, R18 ;  /* 0x0000000b13127227 */ /* 0x000fc800078e0012 */
[----:B------:R-:W-:Y:S02]  /*1de0*/  IMAD.MOV R22, RZ, RZ, -R21 ;  /* 0x000000ffff167224 */ /* 0x000fe400078e0a15 */
[----:B------:R-:W-:-:S04]  /*1df0*/  IMAD.HI.U32 R11, R18, R15, RZ ;  /* 0x0000000f120b7227 */ /* 0x000fc800078e00ff */
[----:B------:R-:W-:-:S05]  /*1e00*/  IMAD R18, R11, R22, R15 ;  /* 0x000000160b127224 */ /* 0x000fca00078e020f */
[----:B------:R-:W-:Y:S02]  /*1e10*/  ISETP.GT.U32.AND P2, PT, R17, R18, PT ;  /* 0x000000121100720c */ /* 0x000fe40003f44070 */
[----:B------:R-:W-:-:S11]  /*1e20*/  LOP3.LUT R15, R20, R3, RZ, 0x3c, !PT ;  /* 0x00000003140f7212 */ /* 0x000fd600078e3cff */
[----:B------:R-:W-:-:S05]  /*1e30*/  @!P2 IMAD.IADD R18, R18, 0x1, -R17 ;  /* 0x000000011212a824 */ /* 0x000fca00078e0a11 */
[----:B------:R-:W-:Y:S02]  /*1e40*/  ISETP.GE.U32.AND P0, PT, R18, R17, PT ;  /* 0x000000111200720c */ /* 0x000fe40003f06070 */
[----:B------:R-:W-:Y:S02]  /*1e50*/  ISETP.GE.AND P1, PT, R15, RZ, PT ;  /* 0x000000ff0f00720c */ /* 0x000fe40003f26270 */
[----:B------:R-:W-:Y:S02]  /*1e60*/  @!P2 IADD3 R11, PT, PT, R11, 0x1, RZ ;  /* 0x000000010b0ba810 */ /* 0x000fe40007ffe0ff */
[----:B------:R-:W-:Y:S01]  /*1e70*/  ISETP.NE.AND P2, PT, R3, RZ, PT ;  /* 0x000000ff0300720c */ /* 0x000fe20003f45270 */
[----:B------:R-:W-:-:S06]  /*1e80*/  UIADD3 UR5, UPT, UPT, UR5, 0x8, URZ ;  /* 0x0000000805057890 */ /* 0x000fcc000fffe0ff */
[----:B------:R-:W-:Y:S01]  /*1e90*/  @P0 VIADD R11, R11, 0x1 ;  /* 0x000000010b0b0836 */ /* 0x000fe20000000000 */
[----:B------:R-:W-:-:S04]  /*1ea0*/  UISETP.NE.AND UP0, UPT, UR5, URZ, UPT ;  /* 0x000000ff0500728c */ /* 0x000fc8000bf05270 */
[----:B------:R-:W-:Y:S02]  /*1eb0*/  @!P1 IADD3 R11, PT, PT, -R11, RZ, RZ ;  /* 0x000000ff0b0b9210 */ /* 0x000fe40007ffe1ff */
[----:B------:R-:W-:Y:S02]  /*1ec0*/  @!P2 LOP3.LUT R11, RZ, R3, RZ, 0x33, !PT ;  /* 0x00000003ff0ba212 */ /* 0x000fe400078e33ff */
[----:B------:R-:W-:-:S03]  /*1ed0*/  IADD3 R12, P0, PT, R12, 0x20, RZ ;  /* 0x000000200c0c7810 */ /* 0x000fc60007f1e0ff */
[----:B------:R-:W-:Y:S01]  /*1ee0*/  IMAD.MOV R15, RZ, RZ, -R11 ;  /* 0x000000ffff0f7224 */ /* 0x000fe200078e0a0b */
[----:B------:R-:W-:Y:S01]  /*1ef0*/  STL.128 [R14+-0x10], R4 ;  /* 0xfffff0040e007387 */ /* 0x000fe20000100c00 */
[----:B------:R-:W-:Y:S02]  /*1f00*/  IADD3.X R13, PT, PT, RZ, R13, RZ, P0, !PT ;  /* 0x0000000dff0d7210 */ /* 0x000fe400007fe4ff */
[----:B------:R-:W-:Y:S01]  /*1f10*/  IMAD R3, R3, R15, R20 ;  /* 0x0000000f03037224 */ /* 0x000fe200078e0214 */
[----:B------:R0:W-:Y:S02]  /*1f20*/  STL.128 [R14], R8 ;  /* 0x000000080e007387 */ /* 0x0001e40000100c00 */
[----:B0-----:R-:W-:Y:S01]  /*1f30*/  VIADD R14, R14, 0x20 ;  /* 0x000000200e0e7836 */ /* 0x001fe20000000000 */
[----:B------:R-:W-:Y:S06]  /*1f40*/  BRA.U UP0, `(.L_x_28) ;  /* 0xfffffff100547547 */ /* 0x000fec000b83ffff */
.L_x_27:
[----:B------:R-:W-:-:S09]  /*1f50*/  UISETP.NE.AND UP0, UPT, UR8, URZ, UPT ;  /* 0x000000ff0800728c */ /* 0x000fd2000bf05270 */
[----:B------:R-:W-:Y:S05]  /*1f60*/  BRA.U !UP0, `(.L_x_29) ;  /* 0x0000000d088c7547 */ /* 0x000fea000b800000 */
[----:B------:R-:W0:Y:S01]  /*1f70*/  LDCU UR4, c[0x0][0x3ac] ;  /* 0x00007580ff0477ac */ /* 0x000e220008000800 */
[----:B------:R-:W-:Y:S02]  /*1f80*/  UISETP.GE.U32.AND UP1, UPT, UR8, 0x4, UPT ;  /* 0x000000040800788c */ /* 0x000fe4000bf26070 */
[----:B0-----:R-:W-:-:S04]  /*1f90*/  ULOP3.LUT UR5, UR4, 0x3, URZ, 0xc0, !UPT ;  /* 0x0000000304057892 */ /* 0x001fc8000f8ec0ff */
[----:B------:R-:W-:-:S03]  /*1fa0*/  UISETP.NE.AND UP2, UPT, UR5, URZ, UPT ;  /* 0x000000ff0500728c */ /* 0x000fc6000bf45270 */
[----:B------:R-:W-:Y:S08]  /*1fb0*/  BRA.U !UP1, `(.L_x_30) ;  /* 0x0000000509ec7547 */ /* 0x000ff0000b800000 */
[----:B------:R-:W0:Y:S02]  /*1fc0*/  LDC.64 R4, c[0x0][0x3a0] ;  /* 0x0000e800ff047b82 */ /* 0x000e240000000a00 */
[----:B0-----:R-:W-:-:S05]  /*1fd0*/  IMAD.WIDE.U32 R12, R2, 0x4, R4 ;  /* 0x00000004020c7825 */ /* 0x001fca00078e0004 */
[----:B------:R-:W2:Y:S04]  /*1fe0*/  LDG.E R8, desc[UR36][R12.64] ;  /* 0x000000240c087981 */ /* 0x000ea8000c1e1900 */
[----:B------:R-:W3:Y:S04]  /*1ff0*/  LDG.E R6, desc[UR36][R12.64+0x4] ;  /* 0x000004240c067981 */ /* 0x000ee8000c1e1900 */
[----:B------:R-:W4:Y:S04]  /*2000*/  LDG.E R4, desc[UR36][R12.64+0x8] ;  /* 0x000008240c047981 */ /* 0x000f28000c1e1900 */
[----:B------:R0:W5:Y:S02]  /*2010*/  LDG.E R5, desc[UR36][R12.64+0xc] ;  /* 0x00000c240c057981 */ /* 0x000164000c1e1900 */
[----:B0-----:R-:W-:-:S02]  /*2020*/  IABS R12, R3 ;  /* 0x00000003000c7213 */ /* 0x001fc40000000000 */
[-C--:B--2---:R-:W-:Y:S02]  /*2030*/  IABS R7, R8.reuse ;  /* 0x0000000800077213 */ /* 0x084fe40000000000 */
[----:B------:R-:W-:Y:S02]  /*2040*/  IABS R13, R8 ;  /* 0x00000008000d7213 */ /* 0x000fe40000000000 */
[----:B------:R-:W0:Y:S08]  /*2050*/  I2F.RP R9, R7 ;  /* 0x0000000700097306 */ /* 0x000e300000209400 */
[----:B0-----:R-:W0:Y:S02]  /*2060*/  MUFU.RCP R9, R9 ;  /* 0x0000000900097308 */ /* 0x001e240000001000 */
[----:B0-----:R-:W-:-:S02]  /*2070*/  IADD3 R10, PT, PT, R9, 0xffffffe, RZ ;  /* 0x0ffffffe090a7810 */ /* 0x001fc40007ffe0ff */
[----:B---3--:R-:W-:-:S04]  /*2080*/  IABS R9, R6 ;  /* 0x0000000600097213 */ /* 0x008fc80000000000 */
[----:B------:R0:W2:Y:S02]  /*2090*/  F2I.FTZ.U32.TRUNC.NTZ R11, R10 ;  /* 0x0000000a000b7305 */ /* 0x0000a4000021f000 */
[----:B0-----:R-:W-:Y:S01]  /*20a0*/  MOV R10, RZ ;  /* 0x000000ff000a7202 */ /* 0x001fe20000000f00 */
[----:B--2---:R-:W-:-:S04]  /*20b0*/  IMAD.MOV R14, RZ, RZ, -R11 ;  /* 0x000000ffff0e7224 */ /* 0x004fc800078e0a0b */
[----:B------:R-:W-:-:S04]  /*20c0*/  IMAD R15, R14, R7, RZ ;  /* 0x000000070e0f7224 */ /* 0x000fc800078e02ff */
[----:B------:R-:W-:-:S04]  /*20d0*/  IMAD.HI.U32 R11, R11, R15, R10 ;  /* 0x0000000f0b0b7227 */ /* 0x000fc800078e000a */
[----:B------:R-:W-:Y:S02]  /*20e0*/  IMAD.MOV R15, RZ, RZ, -R13 ;  /* 0x000000ffff0f7224 */ /* 0x000fe400078e0a0d */
[----:B------:R-:W-:Y:S01]  /*20f0*/  IMAD.HI.U32 R10, R11, R12, RZ ;  /* 0x0000000c0b0a7227 */ /* 0x000fe200078e00ff */
[----:B------:R-:W0:Y:S03]  /*2100*/  I2F.RP R13, R9 ;  /* 0x00000009000d7306 */ /* 0x000e260000209400 */
        /* <DEDUP_REMOVED lines=9> */
[----:B0-----:R-:W-:Y:S01]  /*21a0*/  VIADD R11, R13, 0xffffffe ;  /* 0x0ffffffe0d0b7836 */ /* 0x001fe20000000000 */
[----:B------:R-:W-:-:S05]  /*21b0*/  IABS R12, R6 ;  /* 0x00000006000c7213 */ /* 0x000fca0000000000 */
[----:B------:R-:W-:Y:S01]  /*21c0*/  @P0 VIADD R10, R10, 0x1 ;  /* 0x000000010a0a0836 */ /* 0x000fe20000000000 */
[----:B------:R-:W0:Y:S01]  /*21d0*/  F2I.FTZ.U32.TRUNC.NTZ R11, R11 ;  /* 0x0000000b000b7305 */ /* 0x000e22000021f000 */
[----:B------:R-:W-:-:S03]  /*21e0*/  IMAD.MOV R14, RZ, RZ, -R12 ;  /* 0x000000ffff0e7224 */ /* 0x000fc600078e0a0c */
[----:B------:R-:W-:-:S05]  /*21f0*/  MOV R7, R10 ;  /* 0x0000000a00077202 */ /* 0x000fca0000000f00 */
[----:B------:R-:W-:Y:S01]  /*2200*/  @!P1 IMAD.MOV R7, RZ, RZ, -R7 ;  /* 0x000000ffff079224 */ /* 0x000fe200078e0a07 */
[----:B------:R-:W-:Y:S02]  /*2210*/  @!P2 LOP3.LUT R7, RZ, R8, RZ, 0x33, !PT ;  /* 0x00000008ff07a212 */ /* 0x000fe400078e33ff */
[----:B0-----:R-:W-:-:S03]  /*2220*/  IADD3 R10, PT, PT, RZ, -R11, RZ ;  /* 0x8000000bff0a7210 */ /* 0x001fc60007ffe0ff */
[----:B------:R-:W-:-:S04]  /*2230*/  IMAD.MOV R13, RZ, RZ, -R7 ;  /* 0x000000ffff0d7224 */ /* 0x000fc800078e0a07 */
[----:B------:R-:W-:Y:S02]  /*2240*/  IMAD R13, R8, R13, R3 ;  /* 0x0000000d080d7224 */ /* 0x000fe400078e0203 */
[----:B------:R-:W-:Y:S02]  /*2250*/  IMAD R3, R10, R9, RZ ;  /* 0x000000090a037224 */ /* 0x000fe400078e02ff */
[----:B------:R-:W-:Y:S01]  /*2260*/  HFMA2 R10, -RZ, RZ, 0, 0 ;  /* 0x00000000ff0a7431 */ /* 0x000fe200000001ff */
[----:B------:R-:W-:-:S04]  /*2270*/  IABS R8, R13 ;  /* 0x0000000d00087213 */ /* 0x000fc80000000000 */
[----:B------:R-:W-:Y:S01]  /*2280*/  IMAD.HI.U32 R10, R11, R3, R10 ;  /* 0x000000030b0a7227 */ /* 0x000fe200078e000a */
[----:B------:R-:W-:Y:S02]  /*2290*/  MOV R11, R8 ;  /* 0x00000008000b7202 */ /* 0x000fe40000000f00 */
[----:B----4-:R-:W-:-:S03]  /*22a0*/  IABS R3, R4 ;  /* 0x0000000400037213 */ /* 0x010fc60000000000 */
[----:B------:R-:W-:Y:S01]  /*22b0*/  IMAD.HI.U32 R8, R10, R11, RZ ;  /* 0x0000000b0a087227 */ /* 0x000fe200078e00ff */
[----:B------:R-:W0:Y:S03]  /*22c0*/  I2F.RP R12, R3 ;  /* 0x00000003000c7306 */ /* 0x000e260000209400 */
[----:B------:R-:W-:-:S05]  /*22d0*/  IMAD R10, R8, R14, R11 ;  /* 0x0000000e080a7224 */ /* 0x000fca00078e020b */
[----:B------:R-:W-:Y:S01]  /*22e0*/  ISETP.GT.U32.AND P2, PT, R9, R10, PT ;  /* 0x0000000a0900720c */ /* 0x000fe20003f44070 */
[----:B0-----:R-:W0:-:S12]  /*22f0*/  MUFU.RCP R12, R12 ;  /* 0x0000000c000c7308 */ /* 0x001e180000001000 */
[----:B------:R-:W-:Y:S02]  /*2300*/  @!P2 IMAD.IADD R10, R10, 0x1, -R9 ;  /* 0x000000010a0aa824 */ /* 0x000fe400078e0a09 */
[----:B------:R-:W-:Y:S01]  /*2310*/  @!P2 VIADD R8, R8, 0x1 ;  /* 0x000000010808a836 */ /* 0x000fe20000000000 */
[----:B------:R-:W-:Y:S02]  /*2320*/  ISETP.NE.AND P2, PT, R6, RZ, PT ;  /* 0x000000ff0600720c */ /* 0x000fe40003f45270 */
[----:B------:R-:W-:Y:S02]  /*2330*/  ISETP.GE.U32.AND P0, PT, R10, R9, PT ;  /* 0x000000090a00720c */ /* 0x000fe40003f06070 */
[----:B------:R-:W-:-:S04]  /*2340*/  LOP3.LUT R9, R13, R6, RZ, 0x3c, !PT ;  /* 0x000000060d097212 */ /* 0x000fc800078e3cff */
[----:B------:R-:W-:Y:S02]  /*2350*/  ISETP.GE.AND P1, PT, R9, RZ, PT ;  /* 0x000000ff0900720c */ /* 0x000fe40003f26270 */
[----:B0-----:R-:W-:-:S04]  /*2360*/  IADD3 R10, PT, PT, R12, 0xffffffe, RZ ;  /* 0x0ffffffe0c0a7810 */ /* 0x001fc80007ffe0ff */
[----:B------:R0:W2:Y:S01]  /*2370*/  F2I.FTZ.U32.TRUNC.NTZ R11, R10 ;  /* 0x0000000a000b7305 */ /* 0x0000a2000021f000 */
[----:B------:R-:W-:-:S06]  /*2380*/  @P0 IADD3 R8, PT, PT, R8, 0x1, RZ ;  /* 0x0000000108080810 */ /* 0x000fcc0007ffe0ff */
[----:B------:R-:W-:Y:S01]  /*2390*/  @!P1 IMAD.MOV R8, RZ, RZ, -R8 ;  /* 0x000000ffff089224 */ /* 0x000fe200078e0a08 */
[----:B------:R-:W-:Y:S01]  /*23a0*/  @!P2 LOP3.LUT R8, RZ, R6, RZ, 0x33, !PT ;  /* 0x00000006ff08a212 */ /* 0x000fe200078e33ff */
[----:B0-----:R-:W-:-:S04]  /*23b0*/  HFMA2 R10, -RZ, RZ, 0, 0 ;  /* 0x00000000ff0a7431 */ /* 0x001fc800000001ff */
[----:B------:R-:W-:Y:S01]  /*23c0*/  IMAD.MOV R9, RZ, RZ, -R8 ;  /* 0x000000ffff097224 */ /* 0x000fe200078e0a08 */
[----:B--2---:R-:W-:-:S03]  /*23d0*/  IADD3 R12, PT, PT, RZ, -R11, RZ ;  /* 0x8000000bff0c7210 */ /* 0x004fc60007ffe0ff */
[----:B------:R-:W-:Y:S02]  /*23e0*/  IMAD R13, R6, R9, R13 ;  /* 0x00000009060d7224 */ /* 0x000fe400078e020d */
[----:B------:R-:W-:Y:S01]  /*23f0*/  IMAD R9, R12, R3, RZ ;  /* 0x000000030c097224 */ /* 0x000fe200078e02ff */
[----:B------:R-:W-:Y:S02]  /*2400*/  IABS R12, R4 ;  /* 0x00000004000c7213 */ /* 0x000fe40000000000 */
[----:B------:R-:W-:Y:S01]  /*2410*/  IABS R6, R13 ;  /* 0x0000000d00067213 */ /* 0x000fe20000000000 */
[----:B------:R-:W-:Y:S01]  /*2420*/  IMAD.HI.U32 R10, R11, R9, R10 ;  /* 0x000000090b0a7227 */ /* 0x000fe200078e000a */
[----:B-----5:R-:W-:Y:S02]  /*2430*/  IABS R11, R5 ;  /* 0x00000005000b7213 */ /* 0x020fe40000000000 */
        /* <DEDUP_REMOVED lines=14> */
[----:B0-----:R-:W-:-:S06]  /*2520*/  VIADD R11, R14, 0xffffffe ;  /* 0x0ffffffe0e0b7836 */ /* 0x001fcc0000000000 */
[----:B------:R-:W-:Y:S01]  /*2530*/  @P0 VIADD R10, R10, 0x1 ;  /* 0x000000010a0a0836 */ /* 0x000fe20000000000 */
[----:B------:R-:W0:Y:S04]  /*2540*/  F2I.FTZ.U32.TRUNC.NTZ R11, R11 ;  /* 0x0000000b000b7305 */ /* 0x000e28000021f000 */
[----:B------:R-:W-:Y:S02]  /*2550*/  MOV R9, R10 ;  /* 0x0000000a00097202 */ /* 0x000fe40000000f00 */
[----:B------:R-:W-:-:S03]  /*2560*/  IABS R10, R5 ;  /* 0x00000005000a7213 */ /* 0x000fc60000000000 */
[----:B------:R-:W-:Y:S01]  /*2570*/  @!P1 IMAD.MOV R9, RZ, RZ, -R9 ;  /* 0x000000ffff099224 */ /* 0x000fe200078e0a09 */
[----:B------:R-:W-:-:S05]  /*2580*/  @!P2 LOP3.LUT R9, RZ, R4, RZ, 0x33, !PT ;  /* 0x00000004ff09a212 */ /* 0x000fca00078e33ff */
[----:B------:R-:W-:Y:S01]  /*2590*/  IMAD.MOV R3, RZ, RZ, -R9 ;  /* 0x000000ffff037224 */ /* 0x000fe200078e0a09 */
[----:B0-----:R-:W-:-:S03]  /*25a0*/  IADD3 R15, PT, PT, RZ, -R11, RZ ;  /* 0x8000000bff0f7210 */ /* 0x001fc60007ffe0ff */
[----:B------:R-:W-:Y:S01]  /*25b0*/  IMAD R12, R4, R3, R13 ;  /* 0x00000003040c7224 */ /* 0x000fe200078e020d */
[----:B------:R-:W-:Y:S01]  /*25c0*/  IADD3 R13, PT, PT, RZ, -R10, RZ ;  /* 0x8000000aff0d7210 */ /* 0x000fe20007ffe0ff */
[----:B------:R-:W-:Y:S02]  /*25d0*/  IMAD R3, R15, R6, RZ ;  /* 0x000000060f037224 */ /* 0x000fe400078e02ff */
[----:B------:R-:W-:Y:S01]  /*25e0*/  IMAD.MOV.U32 R10, RZ, RZ, RZ ;  /* 0x000000ffff0a7224 */ /* 0x000fe200078e00ff */
[----:B------:R-:W-:-:S03]  /*25f0*/  IABS R4, R12 ;  /* 0x0000000c00047213 */ /* 0x000fc60000000000 */
[----:B------:R-:W-:Y:S01]  /*2600*/  IMAD.HI.U32 R10, R11, R3, R10 ;  /* 0x000000030b0a7227 */ /* 0x000fe200078e000a */
[----:B------:R-:W-:-:S03]  /*2610*/  MOV R3, R4 ;  /* 0x0000000400037202 */ /* 0x000fc60000000f00 */
[----:B------:R-:W-:Y:S02]  /*2620*/  IMAD.MOV.U32 R4, RZ, RZ, R13 ;  /* 0x000000ffff047224 */ /* 0x000fe400078e000d */
[----:B------:R-:W-:-:S04]  /*2630*/  IMAD.HI.U32 R10, R10, R3, RZ ;  /* 0x000000030a0a7227 */ /* 0x000fc800078e00ff */
[----:B------:R-:W-:Y:S01]  /*2640*/  IMAD R3, R10, R4, R3 ;  /* 0x000000040a037224 */ /* 0x000fe200078e0203 */
[C---:B------:R-:W-:Y:S02]  /*2650*/  LEA R4, R2.reuse, R1, 0x2 ;  /* 0x0000000102047211 */ /* 0x040fe400078e10ff */
[----:B------:R-:W-:Y:S02]  /*2660*/  IADD3 R2, PT, PT, R2, 0x4, RZ ;  /* 0x0000000402027810 */ /* 0x000fe40007ffe0ff */
[----:B------:R-:W-:Y:S01]  /*2670*/  ISETP.GT.U32.AND P2, PT, R6, R3, PT ;  /* 0x000000030600720c */ /* 0x000fe20003f44070 */
[----:B------:R0:W-:Y:S04]  /*2680*/  STL [R4], R7 ;  /* 0x0000000704007387 */ /* 0x0001e80000100800 */
[----:B------:R0:W-:Y:S04]  /*2690*/  STL [R4+0x4], R8 ;  /* 0x0000040804007387 */ /* 0x0001e80000100800 */
[----:B------:R0:W-:Y:S04]  /*26a0*/  STL [R4+0x8], R9 ;  /* 0x0000080904007387 */ /* 0x0001e80000100800 */
[----:B------:R-:W-:Y:S01]  /*26b0*/  @!P2 IADD3 R3, PT, PT, R3, -R6, RZ ;  /* 0x800000060303a210 */ /* 0x000fe20007ffe0ff */
[----:B------:R-:W-:Y:S01]  /*26c0*/  @!P2 VIADD R10, R10, 0x1 ;  /* 0x000000010a0aa836 */ /* 0x000fe20000000000 */
[----:B------:R-:W-:-:S02]  /*26d0*/  ISETP.NE.AND P2, PT, R5, RZ, PT ;  /* 0x000000ff0500720c */ /* 0x000fc40003f45270 */
[----:B------:R-:W-:Y:S02]  /*26e0*/  ISETP.GE.U32.AND P0, PT, R3, R6, PT ;  /* 0x000000060300720c */ /* 0x000fe40003f06070 */
[----:B------:R-:W-:-:S04]  /*26f0*/  LOP3.LUT R3, R12, R5, RZ, 0x3c, !PT ;  /* 0x000000050c037212 */ /* 0x000fc800078e3cff */
[----:B------:R-:W-:-:S07]  /*2700*/  ISETP.GE.AND P1, PT, R3, RZ, PT ;  /* 0x000000ff0300720c */ /* 0x000fce0003f26270 */
[----:B------:R-:W-:-:S06]  /*2710*/  @P0 IADD3 R10, PT, PT, R10, 0x1, RZ ;  /* 0x000000010a0a0810 */ /* 0x000fcc0007ffe0ff */
[----:B------:R-:W-:Y:S01]  /*2720*/  @!P1 IMAD.MOV R10, RZ, RZ, -R10 ;  /* 0x000000ffff0a9224 */ /* 0x000fe200078e0a0a */
[----:B------:R-:W-:-:S05]  /*2730*/  @!P2 LOP3.LUT R10, RZ, R5, RZ, 0x33, !PT ;  /* 0x00000005ff0aa212 */ /* 0x000fca00078e33ff */
[----:B------:R0:W-:Y:S01]  /*2740*/  STL [R4+0xc], R10 ;  /* 0x00000c0a04007387 */ /* 0x0001e20000100800 */
[----:B------:R-:W-:-:S04]  /*2750*/  IMAD.MOV R6, RZ, RZ, -R10 ;  /* 0x000000ffff067224 */ /* 0x000fc800078e0a0a */
[----:B------:R-:W-:-:S07]  /*2760*/  IMAD R3, R5, R6, R12 ;  /* 0x0000000605037224 */ /* 0x000fce00078e020c */
.L_x_30:
[----:B------:R-:W-:Y:S05]  /*2770*/  BRA.U !UP2, `(.L_x_29) ;  /* 0x000000050a887547 */ /* 0x000fea000b800000 */
[----:B------:R-:W-:Y:S02]  /*2780*/  UISETP.NE.AND UP1, UPT, UR5, 0x1, UPT ;  /* 0x000000010500788c */ /* 0x000fe4000bf25270 */
[----:B------:R-:W-:-:S04]  /*2790*/  ULOP3.LUT UR4, UR4, 0x1, URZ, 0xc0, !UPT ;  /* 0x0000000104047892 */ /* 0x000fc8000f8ec0ff */
[----:B------:R-:W-:-:S03]  /*27a0*/  UISETP.NE.U32.AND UP2, UPT, UR4, 0x1, UPT ;  /* 0x000000010400788c */ /* 0x000fc6000bf45070 */
[----:B------:R-:W-:Y:S08]  /*27b0*/  BRA.U !UP1, `(.L_x_31) ;  /* 0x0000000509007547 */ /* 0x000ff0000b800000 */
[----:B0-----:R-:W0:Y:S02]  /*27c0*/  LDC.64 R4, c[0x0][0x3a0] ;  /* 0x0000e800ff047b82 */ /* 0x001e240000000a00 */
[----:B0-----:R-:W-:-:S05]  /*27d0*/  IMAD.WIDE.U32 R8, R2, 0x4, R4 ;  /* 0x0000000402087825 */ /* 0x001fca00078e0004 */
[----:B------:R-:W2:Y:S04]  /*27e0*/  LDG.E R6, desc[UR36][R8.64] ;  /* 0x0000002408067981 */ /* 0x000ea8000c1e1900 */
[----:B------:R0:W3:Y:S01]  /*27f0*/  LDG.E R4, desc[UR36][R8.64+0x4] ;  /* 0x0000042408047981 */ /* 0x0000e2000c1e1900 */
[----:B------:R-:W-:Y:S02]  /*2800*/  IABS R14, R3 ;  /* 0x00000003000e7213 */ /* 0x000fe40000000000 */
[-C--:B--2---:R-:W-:Y:S02]  /*2810*/  IABS R12, R6.reuse ;  /* 0x00000006000c7213 */ /* 0x084fe40000000000 */
[----:B0-----:R-:W-:Y:S02]  /*2820*/  IABS R8, R6 ;  /* 0x0000000600087213 */ /* 0x001fe40000000000 */
[----:B------:R-:W0:Y:S02]  /*2830*/  I2F.RP R5, R12 ;  /* 0x0000000c00057306 */ /* 0x000e240000209400 */
[----:B------:R-:W-:-:S06]  /*2840*/  IADD3 R8, PT, PT, RZ, -R8, RZ ;  /* 0x80000008ff087210 */ /* 0x000fcc0007ffe0ff */
[----:B0-----:R-:W0:Y:S02]  /*2850*/  MUFU.RCP R5, R5 ;  /* 0x0000000500057308 */ /* 0x001e240000001000 */
[----:B0-----:R-:W-:Y:S01]  /*2860*/  VIADD R10, R5, 0xffffffe ;  /* 0x0ffffffe050a7836 */ /* 0x001fe20000000000 */
[----:B---3--:R-:W-:-:S05]  /*2870*/  IABS R5, R4 ;  /* 0x0000000400057213 */ /* 0x008fca0000000000 */
[----:B------:R0:W2:Y:S02]  /*2880*/  F2I.FTZ.U32.TRUNC.NTZ R11, R10 ;  /* 0x0000000a000b7305 */ /* 0x0000a4000021f000 */
[----:B0-----:R-:W-:Y:S01]  /*2890*/  IMAD.MOV.U32 R10, RZ, RZ, RZ ;  /* 0x000000ffff0a7224 */ /* 0x001fe200078e00ff */
[----:B--2---:R-:W-:-:S05]  /*28a0*/  IADD3 R7, PT, PT, RZ, -R11, RZ ;  /* 0x8000000bff077210 */ /* 0x004fca0007ffe0ff */
[----:B------:R-:W-:-:S04]  /*28b0*/  IMAD R7, R7, R12, RZ ;  /* 0x0000000c07077224 */ /* 0x000fc800078e02ff */
[----:B------:R-:W-:-:S04]  /*28c0*/  IMAD.HI.U32 R11, R11, R7, R10 ;  /* 0x000000070b0b7227 */ /* 0x000fc800078e000a */
[----:B------:R-:W-:Y:S02]  /*28d0*/  IMAD.MOV.U32 R10, RZ, RZ, R8 ;  /* 0x000000ffff0a7224 */ /* 0x000fe400078e0008 */
        /* <DEDUP_REMOVED lines=13> */
[----:B------:R-:W0:Y:S05]  /*29b0*/  F2I.FTZ.U32.TRUNC.NTZ R7, R7 ;  /* 0x0000000700077305 */ /* 0x000e2a000021f000 */
[----:B------:R-:W-:Y:S02]  /*29c0*/  @!P1 IADD3 R11, PT, PT, -R11, RZ, RZ ;  /* 0x000000ff0b0b9210 */ /* 0x000fe40007ffe1ff */
[----:B------:R-:W-:-:S04]  /*29d0*/  @!P2 LOP3.LUT R11, RZ, R6, RZ, 0x33, !PT ;  /* 0x00000006ff0ba212 */ /* 0x000fc800078e33ff */
[----:B------:R-:W-:Y:S01]  /*29e0*/  IADD3 R8, PT, PT, -R11, RZ, RZ ;  /* 0x000000ff0b087210 */ /* 0x000fe20007ffe1ff */
[----:B0-----:R-:W-:-:S04]  /*29f0*/  IMAD.MOV R10, RZ, RZ, -R7 ;  /* 0x000000ffff0a7224 */ /* 0x001fc800078e0a07 */
[----:B------:R-:W-:Y:S01]  /*2a00*/  IMAD R9, R6, R8, R3 ;  /* 0x0000000806097224 */ /* 0x000fe200078e0203 */
[----:B------:R-:W-:Y:S01]  /*2a10*/  IABS R6, R4 ;  /* 0x0000000400067213 */ /* 0x000fe20000000000 */
[----:B------:R-:W-:-:S03]  /*2a20*/  IMAD R3, R10, R5, RZ ;  /* 0x000000050a037224 */ /* 0x000fc600078e02ff */
[----:B------:R-:W-:Y:S01]  /*2a30*/  IABS R8, R9 ;  /* 0x0000000900087213 */ /* 0x000fe20000000000 */
[----:B------:R-:W-:Y:S02]  /*2a40*/  IMAD.MOV R10, RZ, RZ, -R6 ;  /* 0x000000ffff0a7224 */ /* 0x000fe400078e0a06 */
[----:B------:R-:W-:-:S05]  /*2a50*/  HFMA2 R6, -RZ, RZ, 0, 0 ;  /* 0x00000000ff067431 */ /* 0x000fca00000001ff */
[----:B------:R-:W-:-:S04]  /*2a60*/  IMAD.HI.U32 R6, R7, R3, R6 ;  /* 0x0000000307067227 */ /* 0x000fc800078e0006 */
[----:B------:R-:W-:Y:S01]  /*2a70*/  IMAD.MOV.U32 R3, RZ, RZ, R8 ;  /* 0x000000ffff037224 */ /* 0x000fe200078e0008 */
[----:B------:R-:W-:-:S03]  /*2a80*/  MOV R8, R10 ;  /* 0x0000000a00087202 */ /* 0x000fc60000000f00 */
[----:B------:R-:W-:-:S04]  /*2a90*/  IMAD.HI.U32 R6, R6, R3, RZ ;  /* 0x0000000306067227 */ /* 0x000fc800078e00ff */
[----:B------:R-:W-:Y:S01]  /*2aa0*/  IMAD R8, R6, R8, R3 ;  /* 0x0000000806087224 */ /* 0x000fe200078e0203 */
[----:B------:R-:W-:-:S04]  /*2ab0*/  LOP3.LUT R3, R9, R4, RZ, 0x3c, !PT ;  /* 0x0000000409037212 */ /* 0x000fc800078e3cff */
[----:B------:R-:W-:Y:S02]  /*2ac0*/  ISETP.GT.U32.AND P2, PT, R5, R8, PT ;  /* 0x000000080500720c */ /* 0x000fe40003f44070 */
[----:B------:R-:W-:-:S11]  /*2ad0*/  ISETP.GE.AND P1, PT, R3, RZ, PT ;  /* 0x000000ff0300720c */ /* 0x000fd60003f26270 */
[----:B------:R-:W-:Y:S01]  /*2ae0*/  @!P2 IMAD.IADD R8, R8, 0x1, -R5 ;  /* 0x000000010808a824 */ /* 0x000fe200078e0a05 */
[----:B------:R-:W-:Y:S02]  /*2af0*/  @!P2 IADD3 R6, PT, PT, R6, 0x1, RZ ;  /* 0x000000010606a810 */ /* 0x000fe40007ffe0ff */
[----:B------:R-:W-:Y:S02]  /*2b00*/  ISETP.NE.AND P2, PT, R4, RZ, PT ;  /* 0x000000ff0400720c */ /* 0x000fe40003f45270 */
[----:B------:R-:W-:-:S13]  /*2b10*/  ISETP.GE.U32.AND P0, PT, R8, R5, PT ;  /* 0x000000050800720c */ /* 0x000fda0003f06070 */
[----:B------:R-:W-:-:S05]  /*2b20*/  @P0 VIADD R6, R6, 0x1 ;  /* 0x0000000106060836 */ /* 0x000fca0000000000 */
[----:B------:R-:W-:Y:S02]  /*2b30*/  MOV R5, R6 ;  /* 0x0000000600057202 */ /* 0x000fe40000000f00 */
[C---:B------:R-:W-:Y:S02]  /*2b40*/  LEA R6, R2.reuse, R1, 0x2 ;  /* 0x0000000102067211 */ /* 0x040fe400078e10ff */
[----:B------:R-:W-:Y:S01]  /*2b50*/  IADD3 R2, PT, PT, R2, 0x2, RZ ;  /* 0x0000000202027810 */ /* 0x000fe20007ffe0ff */
[----:B------:R-:W-:Y:S01]  /*2b60*/  @!P1 IMAD.MOV R5, RZ, RZ, -R5 ;  /* 0x000000ffff059224 */ /* 0x000fe200078e0a05 */
[----:B------:R-:W-:Y:S01]  /*2b70*/  @!P2 LOP3.LUT R5, RZ, R4, RZ, 0x33, !PT ;  /* 0x00000004ff05a212 */ /* 0x000fe200078e33ff */
[----:B------:R2:W-:Y:S04]  /*2b80*/  STL [R6], R11 ;  /* 0x0000000b06007387 */ /* 0x0005e80000100800 */
[----:B------:R2:W-:Y:S01]  /*2b90*/  STL [R6+0x4], R5 ;  /* 0x0000040506007387 */ /* 0x0005e20000100800 */
[----:B------:R-:W-:-:S04]  /*2ba0*/  IMAD.MOV R3, RZ, RZ, -R5 ;  /* 0x000000ffff037224 */ /* 0x000fc800078e0a05 */
[----:B------:R-:W-:-:S07]  /*2bb0*/  IMAD R3, R4, R3, R9 ;  /* 0x0000000304037224 */ /* 0x000fce00078e0209 */
.L_x_31:
[----:B------:R-:W-:Y:S05]  /*2bc0*/  BRA.U UP2, `(.L_x_29) ;  /* 0x0000000102747547 */ /* 0x000fea000b800000 */
[----:B0-2---:R-:W0:Y:S02]  /*2bd0*/  LDC.64 R4, c[0x0][0x3a0] ;  /* 0x0000e800ff047b82 */ /* 0x005e240000000a00 */
[----:B0-----:R-:W-:-:S05]  /*2be0*/  IMAD.WIDE.U32 R4, R2, 0x4, R4 ;  /* 0x0000000402047825 */ /* 0x001fca00078e0004 */
[----:B------:R0:W2:Y:S01]  /*2bf0*/  LDG.E R10, desc[UR36][R4.64] ;  /* 0x00000024040a7981 */ /* 0x0000a2000c1e1900 */
[----:B------:R-:W-:Y:S01]  /*2c00*/  IMAD R2, R2, 0x4, R1 ;  /* 0x0000000402027824 */ /* 0x000fe200078e0201 */
[----:B0-----:R-:W-:Y:S02]  /*2c10*/  IABS R4, R3 ;  /* 0x0000000300047213 */ /* 0x001fe40000000000 */
[-C--:B--2---:R-:W-:Y:S02]  /*2c20*/  IABS R9, R10.reuse ;  /* 0x0000000a00097213 */ /* 0x084fe40000000000 */
[-C--:B------:R-:W-:Y:S02]  /*2c30*/  IABS R5, R10.reuse ;  /* 0x0000000a00057213 */ /* 0x080fe40000000000 */
[----:B------:R-:W0:Y:S01]  /*2c40*/  I2F.RP R8, R9 ;  /* 0x0000000900087306 */ /* 0x000e220000209400 */
[----:B------:R-:W-:Y:S02]  /*2c50*/  LOP3.LUT R3, R3, R10, RZ, 0x3c, !PT ;  /* 0x0000000a03037212 */ /* 0x000fe400078e3cff */
[----:B------:R-:W-:-:S02]  /*2c60*/  IADD3 R5, PT, PT, RZ, -R5, RZ ;  /* 0x80000005ff057210 */ /* 0x000fc40007ffe0ff */
[----:B------:R-:W-:-:S03]  /*2c70*/  ISETP.GE.AND P1, PT, R3, RZ, PT ;  /* 0x000000ff0300720c */ /* 0x000fc60003f26270 */
[----:B0-----:R-:W0:Y:S02]  /*2c80*/  MUFU.RCP R8, R8 ;  /* 0x0000000800087308 */ /* 0x001e240000001000 */
[----:B0-----:R-:W-:-:S06]  /*2c90*/  VIADD R6, R8, 0xffffffe ;  /* 0x0ffffffe08067836 */ /* 0x001fcc0000000000 */
[----:B------:R0:W2:Y:S02]  /*2ca0*/  F2I.FTZ.U32.TRUNC.NTZ R7, R6 ;  /* 0x0000000600077305 */ /* 0x0000a4000021f000 */
[----:B0-----:R-:W-:Y:S01]  /*2cb0*/  IMAD.MOV.U32 R6, RZ, RZ, RZ ;  /* 0x000000ffff067224 */ /* 0x001fe200078e00ff */
[----:B--2---:R-:W-:-:S05]  /*2cc0*/  IADD3 R12, PT, PT, RZ, -R7, RZ ;  /* 0x80000007ff0c7210 */ /* 0x004fca0007ffe0ff */
[----:B------:R-:W-:-:S04]  /*2cd0*/  IMAD R11, R12, R9, RZ ;  /* 0x000000090c0b7224 */ /* 0x000fc800078e02ff */
[----:B------:R-:W-:-:S06]  /*2ce0*/  IMAD.HI.U32 R7, R7, R11, R6 ;  /* 0x0000000b07077227 */ /* 0x000fcc00078e0006 */
[----:B------:R-:W-:-:S04]  /*2cf0*/  IMAD.HI.U32 R7, R7, R4, RZ ;  /* 0x0000000407077227 */ /* 0x000fc800078e00ff */
[----:B------:R-:W-:-:S05]  /*2d00*/  IMAD R4, R7, R5, R4 ;  /* 0x0000000507047224 */ /* 0x000fca00078e0204 */
[----:B------:R-:W-:-:S13]  /*2d10*/  ISETP.GT.U32.AND P2, PT, R9, R4, PT ;  /* 0x000000040900720c */ /* 0x000fda0003f44070 */
[----:B------:R-:W-:Y:S01]  /*2d20*/  @!P2 IMAD.IADD R4, R4, 0x1, -R9 ;  /* 0x000000010404a824 */ /* 0x000fe200078e0a09 */
[----:B------:R-:W-:Y:S02]  /*2d30*/  @!P2 IADD3 R7, PT, PT, R7, 0x1, RZ ;  /* 0x000000010707a810 */ /* 0x000fe40007ffe0ff */
[----:B------:R-:W-:Y:S02]  /*2d40*/  ISETP.NE.AND P2, PT, R10, RZ, PT ;  /* 0x000000ff0a00720c */ /* 0x000fe40003f45270 */
[----:B------:R-:W-:-:S13]  /*2d50*/  ISETP.GE.U32.AND P0, PT, R4, R9, PT ;  /* 0x000000090400720c */ /* 0x000fda0003f06070 */
[----:B------:R-:W-:-:S05]  /*2d60*/  @P0 VIADD R7, R7, 0x1 ;  /* 0x0000000107070836 */ /* 0x000fca0000000000 */
[----:B------:R-:W-:Y:S02]  /*2d70*/  @!P1 IADD3 R7, PT, PT, -R7, RZ, RZ ;  /* 0x000000ff07079210 */ /* 0x000fe40007ffe1ff */
[----:B------:R-:W-:-:S05]  /*2d80*/  @!P2 LOP3.LUT R7, RZ, R10, RZ, 0x33, !PT ;  /* 0x0000000aff07a212 */ /* 0x000fca00078e33ff */
[----:B------:R3:W-:Y:S02]  /*2d90*/  STL [R2], R7 ;  /* 0x0000000702007387 */ /* 0x0007e40000100800 */
.L_x_29:
[----:B------:R-:W4:Y:S01]  /*2da0*/  LDCU UR6, c[0x0][0x3ac] ;  /* 0x00007580ff0677ac */ /* 0x000f220008000800 */
[----:B---3--:R-:W-:Y:S02]  /*2db0*/  HFMA2 R2, -RZ, RZ, 0, 0 ;  /* 0x00000000ff027431 */ /* 0x008fe400000001ff */
[----:B------:R-:W-:Y:S01]  /*2dc0*/  IMAD.MOV.U32 R23, RZ, RZ, RZ ;  /* 0x000000ffff177224 */ /* 0x000fe200078e00ff */
[----:B----4-:R-:W-:Y:S02]  /*2dd0*/  UISETP.GE.U32.AND UP2, UPT, UR6, 0x10, UPT ;  /* 0x000000100600788c */ /* 0x010fe4000bf46070 */
[----:B------:R-:W-:-:S04]  /*2de0*/  ULOP3.LUT UR7, UR6, 0xf, URZ, 0xc0, !UPT ;  /* 0x0000000f06077892 */ /* 0x000fc8000f8ec0ff */
[----:B------:R-:W-:-:S03]  /*2df0*/  UISETP.NE.AND UP1, UPT, UR7, URZ, UPT ;  /* 0x000000ff0700728c */ /* 0x000fc6000bf25270 */
[----:B------:R-:W-:Y:S08]  /*2e00*/  BRA.U !UP2, `(.L_x_32) ;  /* 0x000000050abc7547 */ /* 0x000ff0000b800000 */
[----:B------:R-:W3:Y:S01]  /*2e10*/  LDCU.64 UR4, c[0x0][0x398] ;  /* 0x00007300ff0477ac */ /* 0x000ee20008000a00 */
[----:B------:R-:W-:Y:S01]  /*2e20*/  MOV R23, RZ ;  /* 0x000000ff00177202 */ /* 0x000fe20000000f00 */
[----:B------:R-:W-:-:S04]  /*2e30*/  ULOP3.LUT UR9, UR6, 0x7ffffff0, URZ, 0xc0, !UPT ;  /* 0x7ffffff006097892 */ /* 0x000fc8000f8ec0ff */
[----:B------:R-:W-:Y:S02]  /*2e40*/  UIADD3 UR10, UPT, UPT, -UR9, URZ, URZ ;  /* 0x000000ff090a7290 */ /* 0x000fe4000fffe1ff */
[----:B------:R-:W-:Y:S01]  /*2e50*/  IMAD.U32 R2, RZ, RZ, UR9 ;  /* 0x00000009ff027e24 */ /* 0x000fe2000f8e00ff */
[----:B---3--:R-:W-:-:S04]  /*2e60*/  UIADD3 UR4, UP2, UPT, UR4, 0x20, URZ ;  /* 0x0000002004047890 */ /* 0x008fc8000ff5e0ff */
[----:B------:R-:W-:Y:S02]  /*2e70*/  UIADD3.X UR5, UPT, UPT, URZ, UR5, URZ, UP2, !UPT ;  /* 0x00000005ff057290 */ /* 0x000fe400097fe4ff */
[----:B0-----:R-:W-:-:S04]  /*2e80*/  MOV R8, UR4 ;  /* 0x0000000400087c02 */ /* 0x001fc80008000f00 */
[----:B------:R-:W-:-:S07]  /*2e90*/  IMAD.U32 R9, RZ, RZ, UR5 ;  /* 0x00000005ff097e24 */ /* 0x000fce000f8e00ff */
.L_x_33:
[----:B--2---:R-:W2:Y:S01]  /*2ea0*/  LDG.E R5, desc[UR36][R8.64+-0x20] ;  /* 0xffffe02408057981 */ /* 0x004ea2000c1e1900 */
[----:B------:R-:W0:Y:S03]  /*2eb0*/  LDC.64 R14, c[0x0][0x390] ;  /* 0x0000e400ff0e7b82 */ /* 0x000e260000000a00 */
[----:B------:R-:W3:Y:S04]  /*2ec0*/  LDG.E R6, desc[UR36][R8.64+-0x1c] ;  /* 0xffffe42408067981 */ /* 0x000ee8000c1e1900 */
[----:B------:R-:W4:Y:S04]  /*2ed0*/  LDG.E R7, desc[UR36][R8.64+-0x18] ;  /* 0xffffe82408077981 */ /* 0x000f28000c1e1900 */
[----:B------:R-:W5:Y:S04]  /*2ee0*/  LDG.E R20, desc[UR36][R8.64+-0x14] ;  /* 0xffffec2408147981 */ /* 0x000f68000c1e1900 */
[----:B------:R-:W5:Y:S04]  /*2ef0*/  LDG.E R12, desc[UR36][R8.64+-0x10] ;  /* 0xfffff024080c7981 */ /* 0x000f68000c1e1900 */
[----:B------:R-:W5:Y:S04]  /*2f00*/  LDG.E R4, desc[UR36][R8.64+-0xc] ;  /* 0xfffff42408047981 */ /* 0x000f68000c1e1900 */
[----:B------:R-:W5:Y:S01]  /*2f10*/  LDG.E R3, desc[UR36][R8.64+-0x8] ;  /* 0xfffff82408037981 */ /* 0x000f62000c1e1900 */
[C---:B--2---:R-:W-:Y:S01]  /*2f20*/  LEA R10, R5.reuse, R1, 0x2 ;  /* 0x00000001050a7211 */ /* 0x044fe200078e10ff */
[----:B0-----:R-:W-:-:S05]  /*2f30*/  IMAD.WIDE R24, R5, 0x4, R14 ;  /* 0x0000000405187825 */ /* 0x001fca00078e020e */
[----:B------:R-:W2:Y:S04]  /*2f40*/  LDG.E R13, desc[UR36][R24.64] ;  /* 0x00000024180d7981 */ /* 0x000ea8000c1e1900 */
[----:B------:R-:W2:Y:S01]  /*2f50*/  LDL R10, [R10] ;  /* 0x000000000a0a7983 */ /* 0x000ea20000100800 */
[C---:B---3--:R-:W-:Y:S02]  /*2f60*/  IMAD R11, R6.reuse, 0x4, R1 ;  /* 0x00000004060b7824 */ /* 0x048fe400078e0201 */
[----:B------:R-:W-:Y:S01]  /*2f70*/  IMAD.WIDE R26, R6, 0x4, R14 ;  /* 0x00000004061a7825 */ /* 0x000fe200078e020e */
[----:B----4-:R-:W-:-:S03]  /*2f80*/  LEA R22, R7, R1, 0x2 ;  /* 0x0000000107167211 */ /* 0x010fc600078e10ff */
[--C-:B------:R-:W-:Y:S01]  /*2f90*/  IMAD.WIDE R18, R7, 0x4, R14.reuse ;  /* 0x0000000407127825 */ /* 0x100fe200078e020e */
[----:B------:R-:W3:Y:S04]  /*2fa0*/  LDG.E R17, desc[UR36][R26.64] ;  /* 0x000000241a117981 */ /* 0x000ee8000c1e1900 */
[----:B------:R-:W3:Y:S01]  /*2fb0*/  LDL R11, [R11] ;  /* 0x000000000b0b7983 */ /* 0x000ee20000100800 */
[----:B-----5:R-:W-:-:S03]  /*2fc0*/  IMAD.WIDE R6, R20, 0x4, R14 ;  /* 0x0000000414067825 */ /* 0x020fc600078e020e */
[----:B------:R0:W4:Y:S01]  /*2fd0*/  LDG.E R5, desc[UR36][R18.64] ;  /* 0x0000002412057981 */ /* 0x000122000c1e1900 */
[----:B------:R-:W-:-:S03]  /*2fe0*/  IMAD.WIDE R28, R12, 0x4, R14 ;  /* 0x000000040c1c7825 */ /* 0x000fc600078e020e */
[----:B------:R-:W4:Y:S04]  /*2ff0*/  LDL R22, [R22] ;  /* 0x0000000016167983 */ /* 0x000f280000100800 */
[----:B------:R-:W5:Y:S01]  /*3000*/  LDG.E R7, desc[UR36][R6.64] ;  /* 0x0000002406077981 */ /* 0x000f62000c1e1900 */
[----:B0-----:R-:W-:Y:S01]  /*3010*/  IMAD R18, R20, 0x4, R1 ;  /* 0x0000000414127824 */ /* 0x001fe200078e0201 */
[----:B------:R-:W-:Y:S02]  /*3020*/  LEA R19, R12, R1, 0x2 ;  /* 0x000000010c137211 */ /* 0x000fe400078e10ff */
[----:B------:R-:W5:Y:S04]  /*3030*/  LDG.E R20, desc[UR36][R28.64] ;  /* 0x000000241c147981 */ /* 0x000f68000c1e1900 */
[----:B------:R-:W5:Y:S04]  /*3040*/  LDL R18, [R18] ;  /* 0x0000000012127983 */ /* 0x000f680000100800 */
[----:B------:R-:W5:Y:S01]  /*3050*/  LDL R19, [R19] ;  /* 0x0000000013137983 */ /* 0x000f620000100800 */
[----:B--2---:R-:W-:-:S03]  /*3060*/  IMAD R23, R13, R23, R10 ;  /* 0x000000170d177224 */ /* 0x004fc600078e020a */
[----:B------:R-:W2:Y:S04]  /*3070*/  LDG.E R28, desc[UR36][R8.64+0xc] ;  /* 0x00000c24081c7981 */ /* 0x000ea8000c1e1900 */
[----:B------:R-:W2:Y:S01]  /*3080*/  LDG.E R10, desc[UR36][R8.64+0x4] ;  /* 0x00000424080a7981 */ /* 0x000ea2000c1e1900 */
[----:B------:R-:W-:-:S03]  /*3090*/  IMAD.WIDE R24, R4, 0x4, R14 ;  /* 0x0000000404187825 */ /* 0x000fc600078e020e */
[----:B------:R-:W2:Y:S01]  /*30a0*/  LDG.E R6, desc[UR36][R8.64] ;  /* 0x0000002408067981 */ /* 0x000ea2000c1e1900 */
[----:B------:R-:W-:Y:S02]  /*30b0*/  IMAD R21, R4, 0x4, R1 ;  /* 0x0000000404157824 */ /* 0x000fe400078e0201 */
[C---:B------:R-:W-:Y:S01]  /*30c0*/  IMAD.WIDE R26, R3.reuse, 0x4, R14 ;  /* 0x00000004031a7825 */ /* 0x040fe200078e020e */
[----:B------:R-:W-:Y:S01]  /*30d0*/  LEA R3, R3, R1, 0x2 ;  /* 0x0000000103037211 */ /* 0x000fe200078e10ff */
[----:B------:R-:W2:Y:S04]  /*30e0*/  LDG.E R24, desc[UR36][R24.64] ;  /* 0x0000002418187981 */ /* 0x000ea8000c1e1900 */
[----:B------:R-:W2:Y:S04]  /*30f0*/  LDL R21, [R21] ;  /* 0x0000000015157983 */ /* 0x000ea80000100800 */
[----:B------:R-:W2:Y:S04]  /*3100*/  LDG.E R4, desc[UR36][R8.64+-0x4] ;  /* 0xfffffc2408047981 */ /* 0x000ea8000c1e1900 */
[----:B------:R-:W2:Y:S04]  /*3110*/  LDG.E R12, desc[UR36][R26.64] ;  /* 0x000000241a0c7981 */ /* 0x000ea8000c1e1900 */
[----:B------:R-:W2:Y:S01]  /*3120*/  LDL R3, [R3] ;  /* 0x0000000003037983 */ /* 0x000ea20000100800 */
[----:B---3--:R-:W-:-:S03]  /*3130*/  IMAD R23, R23, R17, R11 ;  /* 0x0000001117177224 */ /* 0x008fc600078e020b */
[----:B------:R-:W3:Y:S01]  /*3140*/  LDG.E R13, desc[UR36][R8.64+0x8] ;  /* 0x00000824080d7981 */ /* 0x000ee2000c1e1900 */
[----:B----4-:R-:W-:-:S03]  /*3150*/  IMAD R22, R23, R5, R22 ;  /* 0x0000000517167224 */ /* 0x010fc600078e0216 */
[----:B------:R-:W4:Y:S01]  /*3160*/  LDG.E R17, desc[UR36][R8.64+0x10] ;  /* 0x0000102408117981 */ /* 0x000f22000c1e1900 */
[----:B-----5:R-:W-:-:S03]  /*3170*/  IMAD R7, R22, R7, R18 ;  /* 0x0000000716077224 */ /* 0x020fc600078e0212 */
[----:B------:R-:W5:Y:S01]  /*3180*/  LDG.E R11, desc[UR36][R8.64+0x14] ;  /* 0x00001424080b7981 */ /* 0x000f62000c1e1900 */
[----:B------:R-:W-:-:S03]  /*3190*/  IMAD R7, R7, R20, R19 ;  /* 0x0000001407077224 */ /* 0x000fc600078e0213 */
[----:B------:R-:W5:Y:S01]  /*31a0*/  LDG.E R5, desc[UR36][R8.64+0x18] ;  /* 0x0000182408057981 */ /* 0x000f62000c1e1900 */
[----:B--2---:R-:W-:-:S06]  /*31b0*/  IMAD.WIDE R18, R10, 0x4, R14 ;  /* 0x000000040a127825 */ /* 0x004fcc00078e020e */
[----:B------:R-:W2:Y:S04]  /*31c0*/  LDG.E R18, desc[UR36][R18.64] ;  /* 0x0000002412127981 */ /* 0x000ea8000c1e1900 */
[----:B------:R-:W2:Y:S01]  /*31d0*/  LDG.E R19, desc[UR36][R8.64+0x1c] ;  /* 0x00001c2408137981 */ /* 0x000ea2000c1e1900 */
[----:B------:R-:W-:Y:S02]  /*31e0*/  IMAD R7, R7, R24, R21 ;  /* 0x0000001807077224 */ /* 0x000fe400078e0215 */
[----:B------:R-:W-:-:S04]  /*31f0*/  IMAD.WIDE R22, R4, 0x4, R14 ;  /* 0x0000000404167825 */ /* 0x000fc800078e020e */
[----:B------:R-:W-:Y:S02]  /*3200*/  IMAD R4, R4, 0x4, R1 ;  /* 0x0000000404047824 */ /* 0x000fe400078e0201 */
[----:B------:R-:W-:Y:S02]  /*3210*/  IMAD R12, R7, R12, R3 ;  /* 0x0000000c070c7224 */ /* 0x000fe400078e0203 */
[----:B------:R0:W2:Y:S01]  /*3220*/  LDG.E R3, desc[UR36][R22.64] ;  /* 0x0000002416037981 */ /* 0x0000a2000c1e1900 */
[C-C-:B------:R-:W-:Y:S01]  /*3230*/  IMAD.WIDE R20, R6.reuse, 0x4, R14.reuse ;  /* 0x0000000406147825 */ /* 0x140fe200078e020e */
[----:B------:R-:W-:Y:S02]  /*3240*/  LEA R6, R6, R1, 0x2 ;  /* 0x0000000106067211 */ /* 0x000fe400078e10ff */
[----:B------:R-:W2:Y:S04]  /*3250*/  LDL R4, [R4] ;  /* 0x0000000004047983 */ /* 0x000ea80000100800 */
[----:B------:R3:W2:Y:S01]  /*3260*/  LDG.E R7, desc[UR36][R20.64] ;  /* 0x0000002414077981 */ /* 0x0006a2000c1e1900 */
[----:B0-----:R-:W-:-:S03]  /*3270*/  IMAD.WIDE R22, R28, 0x4, R14 ;  /* 0x000000041c167825 */ /* 0x001fc600078e020e */
[----:B------:R-:W2:Y:S04]  /*3280*/  LDL R6, [R6] ;  /* 0x0000000006067983 */ /* 0x000ea80000100800 */
[----:B------:R0:W2:Y:S01]  /*3290*/  LDG.E R22, desc[UR36][R22.64] ;  /* 0x0000002416167981 */ /* 0x0000a2000c1e1900 */
[----:B----4-:R-:W-:-:S04]  /*32a0*/  IMAD.WIDE R24, R17, 0x4, R14 ;  /* 0x0000000411187825 */ /* 0x010fc800078e020e */
[C---:B---3--:R-:W-:Y:S02]  /*32b0*/  IMAD.WIDE R20, R13.reuse, 0x4, R14 ;  /* 0x000000040d147825 */ /* 0x048fe400078e020e */
[----:B------:R3:W4:Y:S02]  /*32c0*/  LDG.E R24, desc[UR36][R24.64] ;  /* 0x0000002418187981 */ /* 0x000724000c1e1900 */
[--C-:B0-----:R-:W-:Y:S01]  /*32d0*/  IMAD R23, R10, 0x4, R1.reuse ;  /* 0x000000040a177824 */ /* 0x101fe200078e0201 */
[----:B------:R-:W-:Y:S01]  /*32e0*/  LEA R10, R13, R1, 0x2 ;  /* 0x000000010d0a7211 */ /* 0x000fe200078e10ff */
[----:B------:R-:W-:Y:S01]  /*32f0*/  IMAD R28, R28, 0x4, R1 ;  /* 0x000000041c1c7824 */ /* 0x000fe200078e0201 */
[----:B------:R0:W4:Y:S04]  /*3300*/  LDG.E R29, desc[UR36][R20.64] ;  /* 0x00000024141d7981 */ /* 0x000128000c1e1900 */
[----:B------:R-:W4:Y:S01]  /*3310*/  LDL R13, [R23] ;  /* 0x00000000170d7983 */ /* 0x000f220000100800 */
[----:B-----5:R-:W-:-:S03]  /*3320*/  IMAD.WIDE R26, R11, 0x4, R14 ;  /* 0x000000040b1a7825 */ /* 0x020fc600078e020e */
[----:B------:R-:W5:Y:S01]  /*3330*/  LDL R10, [R10] ;  /* 0x000000000a0a7983 */ /* 0x000f620000100800 */
[----:B---3--:R-:W-:Y:S01]  /*3340*/  LEA R25, R17, R1, 0x2 ;  /* 0x0000000111197211 */ /* 0x008fe200078e10ff */
[----:B0-----:R-:W-:Y:S02]  /*3350*/  IMAD.WIDE R20, R5, 0x4, R14 ;  /* 0x0000000405147825 */ /* 0x001fe400078e020e */
[----:B------:R-:W3:Y:S04]  /*3360*/  LDL R17, [R28] ;  /* 0x000000001c117983 */ /* 0x000ee80000100800 */
[----:B------:R0:W3:Y:S04]  /*3370*/  LDG.E R26, desc[UR36][R26.64] ;  /* 0x000000241a1a7981 */ /* 0x0000e8000c1e1900 */
[----:B------:R1:W3:Y:S01]  /*3380*/  LDG.E R20, desc[UR36][R20.64] ;  /* 0x0000002414147981 */ /* 0x0002e2000c1e1900 */
[----:B0-----:R-:W-:-:S03]  /*3390*/  IMAD R27, R11, 0x4, R1 ;  /* 0x000000040b1b7824 */ /* 0x001fc600078e0201 */
[----:B------:R-:W3:Y:S01]  /*33a0*/  LDL R11, [R25] ;  /* 0x00000000190b7983 */ /* 0x000ee20000100800 */
[----:B-1----:R-:W-:-:S03]  /*33b0*/  LEA R21, R5, R1, 0x2 ;  /* 0x0000000105157211 */ /* 0x002fc600078e10ff */
[----:B------:R-:W3:Y:S01]  /*33c0*/  LDL R5, [R27] ;  /* 0x000000001b057983 */ /* 0x000ee20000100800 */
[----:B--2---:R-:W-:-:S04]  /*33d0*/  IMAD.WIDE R14, R19, 0x4, R14 ;  /* 0x00000004130e7825 */ /* 0x004fc800078e020e */
[----:B------:R-:W-:Y:S02]  /*33e0*/  IMAD R23, R19, 0x4, R1 ;  /* 0x0000000413177824 */ /* 0x000fe400078e0201 */
[----:B------:R-:W2:Y:S04]  /*33f0*/  LDL R19, [R21] ;  /* 0x0000000015137983 */ /* 0x000ea80000100800 */
[----:B------:R-:W2:Y:S04]  /*3400*/  LDG.E R14, desc[UR36][R14.64] ;  /* 0x000000240e0e7981 */ /* 0x000ea8000c1e1900 */
[----:B------:R-:W2:Y:S01]  /*3410*/  LDL R23, [R23] ;  /* 0x0000000017177983 */ /* 0x000ea20000100800 */
[----:B------:R-:W-:-:S04]  /*3420*/  IMAD R3, R12, R3, R4 ;  /* 0x000000030c037224 */ /* 0x000fc800078e0204 */
[----:B------:R-:W-:Y:S01]  /*3430*/  IMAD R3, R3, R7, R6 ;  /* 0x0000000703037224 */ /* 0x000fe200078e0206 */
[----:B------:R-:W-:-:S04]  /*3440*/  UIADD3 UR10, UPT, UPT, UR10, 0x10, URZ ;  /* 0x000000100a0a7890 */ /* 0x000fc8000fffe0ff */
[----:B------:R-:W-:Y:S01]  /*3450*/  UISETP.NE.AND UP2, UPT, UR10, URZ, UPT ;  /* 0x000000ff0a00728c */ /* 0x000fe2000bf45270 */
[----:B----4-:R-:W-:-:S04]  /*3460*/  IMAD R3, R3, R18, R13 ;  /* 0x0000001203037224 */ /* 0x010fc800078e020d */
[----:B-----5:R-:W-:-:S04]  /*3470*/  IMAD R3, R3, R29, R10 ;  /* 0x0000001d03037224 */ /* 0x020fc800078e020a */
[----:B---3--:R-:W-:Y:S01]  /*3480*/  IMAD R3, R3, R22, R17 ;  /* 0x0000001603037224 */ /* 0x008fe200078e0211 */
[----:B------:R-:W-:-:S03]  /*3490*/  IADD3 R8, P0, PT, R8, 0x40, RZ ;  /* 0x0000004008087810 */ /* 0x000fc60007f1e0ff */
[----:B------:R-:W-:-:S04]  /*34a0*/  IMAD R3, R3, R24, R11 ;  /* 0x0000001803037224 */ /* 0x000fc800078e020b */
[----:B------:R-:W-:Y:S01]  /*34b0*/  IMAD R3, R3, R26, R5 ;  /* 0x0000001a03037224 */ /* 0x000fe200078e0205 */
[----:B------:R-:W-:-:S03]  /*34c0*/  IADD3.X R9, PT, PT, RZ, R9, RZ, P0, !PT ;  /* 0x00000009ff097210 */ /* 0x000fc600007fe4ff */
[----:B--2---:R-:W-:-:S04]  /*34d0*/  IMAD R3, R3, R20, R19 ;  /* 0x0000001403037224 */ /* 0x004fc800078e0213 */
[----:B------:R-:W-:Y:S01]  /*34e0*/  IMAD R23, R3, R14, R23 ;  /* 0x0000000e03177224 */ /* 0x000fe200078e0217 */
[----:B------:R-:W-:Y:S06]  /*34f0*/  BRA.U UP2, `(.L_x_33) ;  /* 0xfffffff902687547 */ /* 0x000fec000b83ffff */
.L_x_32:
[----:B------:R-:W-:Y:S05]  /*3500*/  BRA.U !UP1, `(.L_x_26) ;  /* 0x0000000509ac7547 */ /* 0x000fea000b800000 */
[----:B------:R-:W-:-:S09]  /*3510*/  UISETP.GE.U32.AND UP1, UPT, UR7, 0x8, UPT ;  /* 0x000000080700788c */ /* 0x000fd2000bf26070 */
[----:B------:R-:W-:Y:S05]  /*3520*/  BRA.U !UP1, `(.L_x_34) ;  /* 0x0000000109d07547 */ /* 0x000fea000b800000 */
[----:B0-----:R-:W0:Y:S08]  /*3530*/  LDC.64 R8, c[0x0][0x398] ;  /* 0x0000e600ff087b82 */ /* 0x001e300000000a00 */
[----:B--2---:R-:W2:Y:S01]  /*3540*/  LDC.64 R4, c[0x0][0x390] ;  /* 0x0000e400ff047b82 */ /* 0x004ea20000000a00 */
[----:B0-----:R-:W-:-:S05]  /*3550*/  IMAD.WIDE.U32 R8, R2, 0x4, R8 ;  /* 0x0000000402087825 */ /* 0x001fca00078e0008 */
[----:B------:R-:W3:Y:S04]  /*3560*/  LDG.E R3, desc[UR36][R8.64] ;  /* 0x0000002408037981 */ /* 0x000ee8000c1e1900 */
[----:B------:R-:W4:Y:S04]  /*3570*/  LDG.E R6, desc[UR36][R8.64+0x4] ;  /* 0x0000042408067981 */ /* 0x000f28000c1e1900 */
[----:B------:R-:W5:Y:S04]  /*3580*/  LDG.E R10, desc[UR36][R8.64+0x8] ;  /* 0x00000824080a7981 */ /* 0x000f68000c1e1900 */
[----:B------:R-:W5:Y:S04]  /*3590*/  LDG.E R13, desc[UR36][R8.64+0xc] ;  /* 0x00000c24080d7981 */ /* 0x000f68000c1e1900 */
[----:B------:R-:W5:Y:S04]  /*35a0*/  LDG.E R12, desc[UR36][R8.64+0x10] ;  /* 0x00001024080c7981 */ /* 0x000f68000c1e1900 */
[----:B------:R-:W5:Y:S04]  /*35b0*/  LDG.E R14, desc[UR36][R8.64+0x14] ;  /* 0x00001424080e7981 */ /* 0x000f68000c1e1900 */
[----:B------:R-:W5:Y:S04]  /*35c0*/  LDG.E R21, desc[UR36][R8.64+0x18] ;  /* 0x0000182408157981 */ /* 0x000f68000c1e1900 */
[----:B------:R0:W5:Y:S01]  /*35d0*/  LDG.E R17, desc[UR36][R8.64+0x1c] ;  /* 0x00001c2408117981 */ /* 0x000162000c1e1900 */
[----:B---3--:R-:W-:-:S02]  /*35e0*/  IMAD R18, R3, 0x4, R1 ;  /* 0x0000000403127824 */ /* 0x008fc400078e0201 */
[----:B--2---:R-:W-:Y:S01]  /*35f0*/  IMAD.WIDE R26, R3, 0x4, R4 ;  /* 0x00000004031a7825 */ /* 0x004fe200078e0204 */
[----:B----4-:R-:W-:-:S03]  /*3600*/  LEA R19, R6, R1, 0x2 ;  /* 0x0000000106137211 */ /* 0x010fc600078e10ff */
[--C-:B------:R-:W-:Y:S01]  /*3610*/  IMAD.WIDE R24, R6, 0x4, R4.reuse ;  /* 0x0000000406187825 */ /* 0x100fe200078e0204 */
[----:B------:R2:W3:Y:S04]  /*3620*/  LDG.E R3, desc[UR36][R26.64] ;  /* 0x000000241a037981 */ /* 0x0004e8000c1e1900 */
[----:B------:R-:W3:Y:S01]  /*3630*/  LDL R18, [R18] ;  /* 0x0000000012127983 */ /* 0x000ee20000100800 */
[----:B-----5:R-:W-:-:S03]  /*3640*/  IMAD.WIDE R6, R10, 0x4, R4 ;  /* 0x000000040a067825 */ /* 0x020fc600078e0204 */
[----:B------:R4:W5:Y:S01]  /*3650*/  LDG.E R20, desc[UR36][R24.64] ;  /* 0x0000002418147981 */ /* 0x000962000c1e1900 */
[----:B------:R-:W-:-:S03]  /*3660*/  IMAD R22, R10, 0x4, R1 ;  /* 0x000000040a167824 */ /* 0x000fc600078e0201 */
[----:B------:R-:W5:Y:S01]  /*3670*/  LDL R19, [R19] ;  /* 0x0000000013137983 */ /* 0x000f620000100800 */
[C-C-:B0-----:R-:W-:Y:S01]  /*3680*/  IMAD.WIDE R8, R13.reuse, 0x4, R4.reuse ;  /* 0x000000040d087825 */ /* 0x141fe200078e0204 */
[----:B------:R-:W-:Y:S02]  /*3690*/  LEA R28, R13, R1, 0x2 ;  /* 0x000000010d1c7211 */ /* 0x000fe400078e10ff */
[----:B------:R0:W5:Y:S01]  /*36a0*/  LDG.E R7, desc[UR36][R6.64] ;  /* 0x0000002406077981 */ /* 0x000162000c1e1900 */
[----:B------:R-:W-:-:S03]  /*36b0*/  IMAD.WIDE R10, R12, 0x4, R4 ;  /* 0x000000040c0a7825 */ /* 0x000fc600078e0204 */
[----:B------:R-:W5:Y:S01]  /*36c0*/  LDL R22, [R22] ;  /* 0x0000000016167983 */ /* 0x000f620000100800 */
[----:B--2---:R-:W-:-:S03]  /*36d0*/  IMAD R27, R12, 0x4, R1 ;  /* 0x000000040c1b7824 */ /* 0x004fc600078e0201 */
[----:B------:R-:W2:Y:S01]  /*36e0*/  LDG.E R8, desc[UR36][R8.64] ;  /* 0x0000002408087981 */ /* 0x000ea2000c1e1900 */
[----:B------:R-:W-:-:S03]  /*36f0*/  IMAD.WIDE R12, R14, 0x4, R4 ;  /* 0x000000040e0c7825 */ /* 0x000fc600078e0204 */
[----:B------:R-:W2:Y:S01]  /*3700*/  LDL R25, [R28] ;  /* 0x000000001c197983 */ /* 0x000ea20000100800 */
[-C--:B----4-:R-:W-:Y:S01]  /*3710*/  LEA R24, R14, R1.reuse, 0x2 ;  /* 0x000000010e187211 */ /* 0x090fe200078e10ff */
[C---:B------:R-:W-:Y:S02]  /*3720*/  IMAD.WIDE R14, R21.reuse, 0x4, R4 ;  /* 0x00000004150e7825 */ /* 0x040fe400078e0204 */
[----:B------:R-:W4:Y:S04]  /*3730*/  LDG.E R10, desc[UR36][R10.64] ;  /* 0x000000240a0a7981 */ /* 0x000f28000c1e1900 */
[----:B------:R-:W4:Y:S01]  /*3740*/  LDL R27, [R27] ;  /* 0x000000001b1b7983 */ /* 0x000f220000100800 */
[----:B0-----:R-:W-:Y:S02]  /*3750*/  IMAD R6, R21, 0x4, R1 ;  /* 0x0000000415067824 */ /* 0x001fe400078e0201 */
[C---:B------:R-:W-:Y:S01]  /*3760*/  IMAD.WIDE R4, R17.reuse, 0x4, R4 ;  /* 0x0000000411047825 */ /* 0x040fe200078e0204 */
[----:B------:R-:W4:Y:S01]  /*3770*/  LDG.E R12, desc[UR36][R12.64] ;  /* 0x000000240c0c7981 */ /* 0x000f22000c1e1900 */
[----:B------:R-:W-:-:S03]  /*3780*/  LEA R17, R17, R1, 0x2 ;  /* 0x0000000111117211 */ /* 0x000fc600078e10ff */
[----:B------:R-:W4:Y:S04]  /*3790*/  LDL R21, [R24] ;  /* 0x0000000018157983 */ /* 0x000f280000100800 */
[----:B------:R-:W4:Y:S04]  /*37a0*/  LDG.E R14, desc[UR36][R14.64] ;  /* 0x000000240e0e7981 */ /* 0x000f28000c1e1900 */
[----:B------:R-:W4:Y:S04]  /*37b0*/  LDL R9, [R6] ;  /* 0x0000000006097983 */ /* 0x000f280000100800 */
[----:B------:R-:W4:Y:S04]  /*37c0*/  LDG.E R4, desc[UR36][R4.64] ;  /* 0x0000002404047981 */ /* 0x000f28000c1e1900 */
[----:B------:R-:W4:Y:S01]  /*37d0*/  LDL R17, [R17] ;  /* 0x0000000011117983 */ /* 0x000f220000100800 */
[----:B------:R-:W-:-:S02]  /*37e0*/  VIADD R2, R2, 0x8 ;  /* 0x0000000802027836 */ /* 0x000fc40000000000 */
[----:B---3--:R-:W-:-:S04]  /*37f0*/  IMAD R3, R23, R3, R18 ;  /* 0x0000000317037224 */ /* 0x008fc800078e0212 */
[----:B-----5:R-:W-:-:S04]  /*3800*/  IMAD R3, R3, R20, R19 ;  /* 0x0000001403037224 */ /* 0x020fc800078e0213 */
[----:B------:R-:W-:-:S04]  /*3810*/  IMAD R3, R3, R7, R22 ;  /* 0x0000000703037224 */ /* 0x000fc800078e0216 */
[----:B--2---:R-:W-:-:S04]  /*3820*/  IMAD R3, R3, R8, R25 ;  /* 0x0000000803037224 */ /* 0x004fc800078e0219 */
[----:B----4-:R-:W-:-:S04]  /*3830*/  IMAD R3, R3, R10, R27 ;  /* 0x0000000a03037224 */ /* 0x010fc800078e021b */
[----:B------:R-:W-:-:S04]  /*3840*/  IMAD R3, R3, R12, R21 ;  /* 0x0000000c03037224 */ /* 0x000fc800078e0215 */
[----:B------:R-:W-:-:S04]  /*3850*/  IMAD R3, R3, R14, R9 ;  /* 0x0000000e03037224 */ /* 0x000fc800078e0209 */
[----:B------:R-:W-:-:S07]  /*3860*/  IMAD R23, R3, R4, R17 ;  /* 0x0000000403177224 */ /* 0x000fce00078e0211 */
.L_x_34:
[----:B------:R-:W-:Y:S05]  /*3870*/  BRA.U !UP0, `(.L_x_26) ;  /* 0x0000000108d07547 */ /* 0x000fea000b800000 */
[----:B------:R-:W-:Y:S02]  /*3880*/  UISETP.GE.U32.AND UP0, UPT, UR8, 0x4, UPT ;  /* 0x000000040800788c */ /* 0x000fe4000bf06070 */
[----:B------:R-:W-:-:S04]  /*3890*/  ULOP3.LUT UR4, UR6, 0x3, URZ, 0xc0, !UPT ;  /* 0x0000000306047892 */ /* 0x000fc8000f8ec0ff */
[----:B------:R-:W-:-:S03]  /*38a0*/  UISETP.NE.AND UP1, UPT, UR4, URZ, UPT ;  /* 0x000000ff0400728c */ /* 0x000fc6000bf25270 */
[----:B------:R-:W-:Y:S08]  /*38b0*/  BRA.U !UP0, `(.L_x_35) ;  /* 0x0000000108707547 */ /* 0x000ff0000b800000 */
[----:B0-2---:R-:W0:Y:S02]  /*38c0*/  LDC.64 R4, c[0x0][0x398] ;  /* 0x0000e600ff047b82 */ /* 0x005e240000000a00 */
[----:B0-----:R-:W-:-:S06]  /*38d0*/  IMAD.WIDE.U32 R10, R2, 0x4, R4 ;  /* 0x00000004020a7825 */ /* 0x001fcc00078e0004 */
[----:B------:R-:W0:Y:S01]  /*38e0*/  LDC.64 R4, c[0x0][0x390] ;  /* 0x0000e400ff047b82 */ /* 0x000e220000000a00 */
[----:B------:R-:W0:Y:S04]  /*38f0*/  LDG.E R3, desc[UR36][R10.64] ;  /* 0x000000240a037981 */ /* 0x000e28000c1e1900 */
[----:B------:R-:W2:Y:S04]  /*3900*/  LDG.E R6, desc[UR36][R10.64+0x4] ;  /* 0x000004240a067981 */ /* 0x000ea8000c1e1900 */
[----:B------:R-:W3:Y:S04]  /*3910*/  LDG.E R15, desc[UR36][R10.64+0x8] ;  /* 0x000008240a0f7981 */ /* 0x000ee8000c1e1900 */
[----:B------:R-:W4:Y:S01]  /*3920*/  LDG.E R17, desc[UR36][R10.64+0xc] ;  /* 0x00000c240a117981 */ /* 0x000f22000c1e1900 */
[C---:B0-----:R-:W-:Y:S01]  /*3930*/  IMAD.WIDE R12, R3.reuse, 0x4, R4 ;  /* 0x00000004030c7825 */ /* 0x041fe200078e0204 */
[----:B------:R-:W-:-:S03]  /*3940*/  LEA R3, R3, R1, 0x2 ;  /* 0x0000000103037211 */ /* 0x000fc600078e10ff */
[C---:B--2---:R-:W-:Y:S02]  /*3950*/  IMAD.WIDE R8, R6.reuse, 0x4, R4 ;  /* 0x0000000406087825 */ /* 0x044fe400078e0204 */
[----:B------:R-:W2:Y:S02]  /*3960*/  LDG.E R12, desc[UR36][R12.64] ;  /* 0x000000240c0c7981 */ /* 0x000ea4000c1e1900 */
[----:B------:R-:W-:Y:S02]  /*3970*/  IMAD R14, R6, 0x4, R1 ;  /* 0x00000004060e7824 */ /* 0x000fe400078e0201 */
[----:B------:R-:W2:Y:S01]  /*3980*/  LDL R3, [R3] ;  /* 0x0000000003037983 */ /* 0x000ea20000100800 */
[C-C-:B---3--:R-:W-:Y:S01]  /*3990*/  IMAD.WIDE R6, R15.reuse, 0x4, R4.reuse ;  /* 0x000000040f067825 */ /* 0x148fe200078e0204 */
[----:B------:R-:W-:Y:S02]  /*39a0*/  LEA R15, R15, R1, 0x2 ;  /* 0x000000010f0f7211 */ /* 0x000fe400078e10ff */
[----:B------:R-:W3:Y:S01]  /*39b0*/  LDG.E R9, desc[UR36][R8.64] ;  /* 0x0000002408097981 */ /* 0x000ee2000c1e1900 */
[----:B----4-:R-:W-:-:S03]  /*39c0*/  IMAD.WIDE R4, R17, 0x4, R4 ;  /* 0x0000000411047825 */ /* 0x010fc600078e0204 */
[----:B------:R-:W3:Y:S01]  /*39d0*/  LDL R14, [R14] ;  /* 0x000000000e0e7983 */ /* 0x000ee20000100800 */
[----:B------:R-:W-:-:S03]  /*39e0*/  IMAD R17, R17, 0x4, R1 ;  /* 0x0000000411117824 */ /* 0x000fc600078e0201 */
[----:B------:R-:W4:Y:S04]  /*39f0*/  LDG.E R7, desc[UR36][R6.64] ;  /* 0x0000002406077981 */ /* 0x000f28000c1e1900 */
[----:B------:R-:W4:Y:S04]  /*3a00*/  LDL R15, [R15] ;  /* 0x000000000f0f7983 */ /* 0x000f280000100800 */
[----:B------:R-:W5:Y:S04]  /*3a10*/  LDG.E R5, desc[UR36][R4.64] ;  /* 0x0000002404057981 */ /* 0x000f68000c1e1900 */
[----:B------:R-:W5:Y:S01]  /*3a20*/  LDL R17, [R17] ;  /* 0x0000000011117983 */ /* 0x000f620000100800 */
[----:B------:R-:W-:Y:S01]  /*3a30*/  IADD3 R2, PT, PT, R2, 0x4, RZ ;  /* 0x0000000402027810 */ /* 0x000fe20007ffe0ff */
[----:B--2---:R-:W-:-:S04]  /*3a40*/  IMAD R12, R23, R12, R3 ;  /* 0x0000000c170c7224 */ /* 0x004fc800078e0203 */
[----:B---3--:R-:W-:-:S04]  /*3a50*/  IMAD R12, R12, R9, R14 ;  /* 0x000000090c0c7224 */ /* 0x008fc800078e020e */
[----:B----4-:R-:W-:-:S04]  /*3a60*/  IMAD R12, R12, R7, R15 ;  /* 0x000000070c0c7224 */ /* 0x010fc800078e020f */
[----:B-----5:R-:W-:-:S07]  /*3a70*/  IMAD R23, R12, R5, R17 ;  /* 0x000000050c177224 */ /* 0x020fce00078e0211 */
.L_x_35:
[----:B------:R-:W-:Y:S05]  /*3a80*/  BRA.U !UP1, `(.L_x_26) ;  /* 0x00000001094c7547 */ /* 0x000fea000b800000 */
[----:B0-2---:R-:W0:Y:S01]  /*3a90*/  LDC.64 R6, c[0x0][0x398] ;  /* 0x0000e600ff067b82 */ /* 0x005e220000000a00 */
[----:B------:R-:W-:-:S07]  /*3aa0*/  UIADD3 UR4, UPT, UPT, -UR4, URZ, URZ ;  /* 0x000000ff04047290 */ /* 0x000fce000fffe1ff */
[----:B------:R-:W2:Y:S01]  /*3ab0*/  LDC.64 R4, c[0x0][0x390] ;  /* 0x0000e400ff047b82 */ /* 0x000ea20000000a00 */
[----:B0-----:R-:W-:-:S04]  /*3ac0*/  IMAD.WIDE.U32 R2, R2, 0x4, R6 ;  /* 0x0000000402027825 */ /* 0x001fc800078e0006 */
[----:B------:R-:W-:Y:S01]  /*3ad0*/  IMAD.MOV.U32 R9, RZ, RZ, R2 ;  /* 0x000000ffff097224 */ /* 0x000fe200078e0002 */
[----:B------:R-:W-:-:S07]  /*3ae0*/  MOV R10, R3 ;  /* 0x00000003000a7202 */ /* 0x000fce0000000f00 */
.L_x_36:
[----:B------:R-:W-:Y:S01]  /*3af0*/  IMAD.MOV.U32 R6, RZ, RZ, R9 ;  /* 0x000000ffff067224 */ /* 0x000fe200078e0009 */
[----:B------:R-:W-:-:S05]  /*3b00*/  MOV R7, R10 ;  /* 0x0000000a00077202 */ /* 0x000fca0000000f00 */
[----:B------:R-:W2:Y:S01]  /*3b10*/  LDG.E R6, desc[UR36][R6.64] ;  /* 0x0000002406067981 */ /* 0x000ea2000c1e1900 */
[----:B------:R-:W-:-:S04]  /*3b20*/  UIADD3 UR4, UPT, UPT, UR4, 0x1, URZ ;  /* 0x0000000104047890 */ /* 0x000fc8000fffe0ff */
[----:B------:R-:W-:Y:S01]  /*3b30*/  UISETP.NE.AND UP0, UPT, UR4, URZ, UPT ;  /* 0x000000ff0400728c */ /* 0x000fe2000bf05270 */
[----:B--2---:R-:W-:-:S04]  /*3b40*/  IMAD.WIDE R2, R6, 0x4, R4 ;  /* 0x0000000406027825 */ /* 0x004fc800078e0204 */
[----:B------:R-:W-:Y:S02]  /*3b50*/  IMAD R8, R6, 0x4, R1 ;  /* 0x0000000406087824 */ /* 0x000fe400078e0201 */
[----:B------:R-:W2:Y:S04]  /*3b60*/  LDG.E R2, desc[UR36][R2.64] ;  /* 0x0000002402027981 */ /* 0x000ea8000c1e1900 */
[----:B------:R-:W2:Y:S01]  /*3b70*/  LDL R8, [R8] ;  /* 0x0000000008087983 */ /* 0x000ea20000100800 */
[----:B------:R-:W-:-:S04]  /*3b80*/  IADD3 R9, P0, PT, R9, 0x4, RZ ;  /* 0x0000000409097810 */ /* 0x000fc80007f1e0ff */
[----:B------:R-:W-:Y:S01]  /*3b90*/  IADD3.X R10, PT, PT, RZ, R10, RZ, P0, !PT ;  /* 0x0000000aff0a7210 */ /* 0x000fe200007fe4ff */
[----:B--2---:R-:W-:Y:S01]  /*3ba0*/  IMAD R23, R2, R23, R8 ;  /* 0x0000001702177224 */ /* 0x004fe200078e0208 */
[----:B------:R-:W-:Y:S07]  /*3bb0*/  BRA.U UP0, `(.L_x_36) ;  /* 0xfffffffd00cc7547 */ /* 0x000fee000b83ffff */
.L_x_26:
[----:B------:R-:W-:Y:S01]  /*3bc0*/  MOV R2, 0x50 ;  /* 0x0000005000027802 */ /* 0x000fe20000000f00 */
[----:B------:R-:W3:Y:S01]  /*3bd0*/  LDCU.64 UR4, c[0x4][0x40] ;  /* 0x01000800ff0477ac */ /* 0x000ee20008000a00 */
[----:B-1----:R-:W-:Y:S02]  /*3be0*/  IADD3 R25, P0, P1, R1, 0x10, R0 ;  /* 0x0000001001197810 */ /* 0x002fe4000791e000 */
[----:B0-2---:R-:W-:Y:S01]  /*3bf0*/  CS2R R6, SRZ ;  /* 0x0000000000067805 */ /* 0x005fe2000001ff00 */
[----:B------:R0:W1:Y:S01]  /*3c00*/  LDC.64 R8, c[0x4][R2] ;  /* 0x0100000002087b82 */ /* 0x0000620000000a00 */
[----:B------:R-:W-:Y:S01]  /*3c10*/  IADD3.X R24, PT, PT, RZ, UR11, RZ, P0, P1 ;  /* 0x0000000bff187c10 */ /* 0x000fe200087e24ff */
[----:B---3--:R-:W-:Y:S01]  /*3c20*/  IMAD.U32 R4, RZ, RZ, UR4 ;  /* 0x00000004ff047e24 */ /* 0x008fe2000f8e00ff */
[----:B0-----:R-:W-:-:S07]  /*3c30*/  MOV R5, UR5 ;  /* 0x0000000500057c02 */ /* 0x001fce0008000f00 */
[----:B------:R-:W-:-:S07]  /*3c40*/  LEPC R20, `(.L_x_37) ;  /* 0x000000001014794e */ /* 0x000fce0000000000 */
[----:B-1----:R-:W-:Y:S05]  /*3c50*/  CALL.ABS.NOINC R8 ;  /* 0x0000000008007343 */ /* 0x002fea0003c00000 */
.L_x_37:
[----:B------:R-:W2:Y:S01]  /*3c60*/  LDL.128 R4, [R1] ;  /* 0x0000000001047983 */ /* 0x000ea20000100c00 */
[----:B------:R-:W0:Y:S01]  /*3c70*/  LDC.64 R2, c[0x4][R2] ;  /* 0x0100000002027b82 */ /* 0x000e220000000a00 */
[----:B------:R-:W1:Y:S01]  /*3c80*/  LDCU.64 UR4, c[0x4][0x48] ;  /* 0x01000900ff0477ac */ /* 0x000e620008000a00 */
[----:B--2---:R-:W-:Y:S01]  /*3c90*/  IMAD.MOV.U32 R17, RZ, RZ, R4 ;  /* 0x000000ffff117224 */ /* 0x004fe200078e0004 */
[----:B------:R-:W-:Y:S01]  /*3ca0*/  MOV R18, R5 ;  /* 0x0000000500127202 */ /* 0x000fe20000000f00 */
[----:B------:R-:W-:Y:S01]  /*3cb0*/  IMAD.MOV.U32 R19, RZ, RZ, R6 ;  /* 0x000000ffff137224 */ /* 0x000fe200078e0006 */
[----:B------:R-:W-:Y:S01]  /*3cc0*/  MOV R22, R7 ;  /* 0x0000000700167202 */ /* 0x000fe20000000f00 */
[----:B-1----:R-:W-:Y:S01]  /*3cd0*/  IMAD.U32 R4, RZ, RZ, UR4 ;  /* 0x00000004ff047e24 */ /* 0x002fe2000f8e00ff */
[----:B------:R-:W-:Y:S01]  /*3ce0*/  MOV R5, UR5 ;  /* 0x0000000500057c02 */ /* 0x000fe20008000f00 */
[----:B------:R-:W-:Y:S01]  /*3cf0*/  IMAD.MOV.U32 R6, RZ, RZ, R25 ;  /* 0x000000ffff067224 */ /* 0x000fe200078e0019 */
[----:B------:R1:W-:Y:S01]  /*3d00*/  STL.128 [R1+0x10], R16 ;  /* 0x0000101001007387 */ /* 0x0003e20000100c00 */
[----:B------:R-:W-:-:S03]  /*3d10*/  MOV R7, R24 ;  /* 0x0000001800077202 */ /* 0x000fc60000000f00 */
[----:B0-----:R1:W-:Y:S04]  /*3d20*/  STL.64 [R1+0x20], R22 ;  /* 0x0000201601007387 */ /* 0x0013e80000100a00 */
[----:B------:R-:W-:-:S07]  /*3d30*/  LEPC R20, `(.L_x_38) ;  /* 0x000000001014794e */ /* 0x000fce0000000000 */
[----:B-1----:R-:W-:Y:S05]  /*3d40*/  CALL.ABS.NOINC R2 ;  /* 0x0000000002007343 */ /* 0x002fea0003c00000 */
.L_x_38:
[----:B------:R-:W0:Y:S02]  /*3d50*/  LDC.64 R2, c[0x0][0x388] ;  /* 0x0000e200ff027b82 */ /* 0x000e240000000a00 */
[----:B0-----:R-:W-:-:S06]  /*3d60*/  IMAD.WIDE R16, R16, 0x4, R2 ;  /* 0x0000000410107825 */ /* 0x001fcc00078e0202 */
[----:B------:R-:W0:Y:S01]  /*3d70*/  LDC.64 R2, c[0x0][0x380] ;  /* 0x0000e000ff027b82 */ /* 0x000e220000000a00 */
[----:B------:R-:W2:Y:S01]  /*3d80*/  LDG.E R17, desc[UR36][R16.64] ;  /* 0x0000002410117981 */ /* 0x000ea2000c1e1900 */
[----:B0-----:R-:W-:-:S05]  /*3d90*/  IMAD.WIDE R2, R23, 0x4, R2 ;  /* 0x0000000417027825 */ /* 0x001fca00078e0202 */
[----:B--2---:R-:W-:Y:S01]  /*3da0*/  STG.E desc[UR36][R2.64], R17 ;  /* 0x0000001102007986 */ /* 0x004fe2000c101924 */
[----:B------:R-:W-:Y:S05]  /*3db0*/  EXIT ;  /* 0x000000000000794d */ /* 0x000fea0003800000 */
.L_x_39:
        /* <DEDUP_REMOVED lines=12> */
.L_x_92:


//--------------------- .text._Z16matmul_4d_kernelPfS_S_iiiii --------------------------
	.section	.text._Z16matmul_4d_kernelPfS_S_iiiii,"ax",@progbits
	.align	128
        .global         _Z16matmul_4d_kernelPfS_S_iiiii
        .type           _Z16matmul_4d_kernelPfS_S_iiiii,@function
        .size           _Z16matmul_4d_kernelPfS_S_iiiii,(.L_x_93 - _Z16matmul_4d_kernelPfS_S_iiiii)
        .other          _Z16matmul_4d_kernelPfS_S_iiiii,@"STO_CUDA_ENTRY STV_DEFAULT"
_Z16matmul_4d_kernelPfS_S_iiiii:
.text._Z16matmul_4d_kernelPfS_S_iiiii:
[----:B------:R-:W-:Y:S08]  /*0000*/  LDC R1, c[0x0][0x37c] ;  /* 0x0000df00ff017b82 */ /* 0x000ff00000000800 */
[----:B------:R-:W0:Y:S01]  /*0010*/  LDC R0, c[0x0][0x39c] ;  /* 0x0000e700ff007b82 */ /* 0x000e220000000800 */
[----:B------:R-:W1:Y:S01]  /*0020*/  S2R R12, SR_TID.X ;  /* 0x00000000000c7919 */ /* 0x000e620000002100 */
[----:B------:R-:W2:Y:S01]  /*0030*/  LDCU UR10, c[0x0][0x3a0] ;  /* 0x00007400ff0a77ac */ /* 0x000ea20008000800 */
[----:B------:R-:W3:Y:S05]  /*0040*/  S2R R9, SR_TID.Y ;  /* 0x0000000000097919 */ /* 0x000eea0000002200 */
[----:B------:R-:W4:Y:S08]  /*0050*/  S2UR UR4, SR_CTAID.X ;  /* 0x00000000000479c3 */ /* 0x000f300000002500 */
[----:B------:R-:W-:Y:S01]  /*0060*/  S2UR UR6, SR_CTAID.Z ;  /* 0x00000000000679c3 */ /* 0x000fe20000002700 */
[----:B0-----:R-:W0:Y:S07]  /*0070*/  I2F.U32.RP R2, R0 ;  /* 0x0000000000027306 */ /* 0x001e2e0000209000 */
[----:B------:R-:W3:Y:S01]  /*0080*/  LDC R6, c[0x0][0x364] ;  /* 0x0000d900ff067b82 */ /* 0x000ee20000000800 */
[----:B------:R-:W4:Y:S07]  /*0090*/  LDCU UR5, c[0x0][0x360] ;  /* 0x00006c00ff0577ac */ /* 0x000f2e0008000800 */
[----:B------:R-:W3:Y:S01]  /*00a0*/  S2UR UR7, SR_CTAID.Y ;  /* 0x00000000000779c3 */ /* 0x000ee20000002600 */
[----:B0-----:R-:W0:Y:S01]  /*00b0*/  MUFU.RCP R2, R2 ;  /* 0x0000000200027308 */ /* 0x001e220000001000 */
[----:B----4-:R-:W-:Y:S01]  /*00c0*/  UIMAD UR4, UR4, UR5, URZ ;  /* 0x00000005040472a4 */ /* 0x010fe2000f8e02ff */
[----:B0-----:R-:W-:-:S05]  /*00d0*/  IADD3 R4, PT, PT, R2, 0xffffffe, RZ ;  /* 0x0ffffffe02047810 */ /* 0x001fca0007ffe0ff */
[----:B------:R-:W0:Y:S01]  /*00e0*/  LDC R2, c[0x0][0x3a8] ;  /* 0x0000ea00ff027b82 */ /* 0x000e220000000800 */
[----:B------:R4:W5:Y:S02]  /*00f0*/  F2I.FTZ.U32.TRUNC.NTZ R5, R4 ;  /* 0x0000000400057305 */ /* 0x000964000021f000 */
[----:B----4-:R-:W-:Y:S01]  /*0100*/  HFMA2 R4, -RZ, RZ, 0, 0 ;  /* 0x00000000ff047431 */ /* 0x010fe200000001ff */
[----:B-----5:R-:W-:-:S05]  /*0110*/  IADD3 R3, PT, PT, RZ, -R5, RZ ;  /* 0x80000005ff037210 */ /* 0x020fca0007ffe0ff */
[----:B------:R-:W-:-:S04]  /*0120*/  IMAD R3, R3, R0, RZ ;  /* 0x0000000003037224 */ /* 0x000fc800078e02ff */
[----:B------:R-:W-:Y:S01]  /*0130*/  IMAD.HI.U32 R3, R5, R3, R4 ;  /* 0x0000000305037227 */ /* 0x000fe200078e0004 */
[----:B-1----:R-:W-:-:S03]  /*0140*/  IADD3 R5, PT, PT, R12, UR4, RZ ;  /* 0x000000040c057c10 */ /* 0x002fc6000fffe0ff */
[----:B---3--:R-:W-:Y:S01]  /*0150*/  IMAD R4, R6, UR7, R9 ;  /* 0x0000000706047c24 */ /* 0x008fe2000f8e0209 */
[----:B0-----:R-:W-:Y:S01]  /*0160*/  ISETP.GE.AND P0, PT, R5, R2, PT ;  /* 0x000000020500720c */ /* 0x001fe20003f06270 */
[----:B------:R-:W-:-:S03]  /*0170*/  IMAD.HI.U32 R3, R3, UR6, RZ ;  /* 0x0000000603037c27 */ /* 0x000fc6000f8e00ff */
[----:B--2---:R-:W-:Y:S02]  /*0180*/  ISETP.GE.OR P0, PT, R4, UR10, P0 ;  /* 0x0000000a04007c0c */ /* 0x004fe40008706670 */
[----:B------:R-:W-:-:S05]  /*0190*/  IADD3 R7, PT, PT, -R3, RZ, RZ ;  /* 0x000000ff03077210 */ /* 0x000fca0007ffe1ff */
[----:B------:R-:W-:-:S05]  /*01a0*/  IMAD R7, R0, R7, UR6 ;  /* 0x0000000600077e24 */ /* 0x000fca000f8e0207 */
[----:B------:R-:W-:-:S13]  /*01b0*/  ISETP.GE.U32.AND P1, PT, R7, R0, PT ;  /* 0x000000000700720c */ /* 0x000fda0003f26070 */
[----:B------:R-:W-:Y:S01]  /*01c0*/  @P1 IADD3 R7, PT, PT, R7, -R0, RZ ;  /* 0x8000000007071210 */ /* 0x000fe20007ffe0ff */
[----:B------:R-:W-:Y:S06]  /*01d0*/  @P0 EXIT ;  /* 0x000000000000094d */ /* 0x000fec0003800000 */
[----:B------:R-:W0:Y:S01]  /*01e0*/  LDC R6, c[0x0][0x3a4] ;  /* 0x0000e900ff067b82 */ /* 0x000e220000000800 */
[----:B------:R-:W-:Y:S01]  /*01f0*/  ISETP.GE.U32.AND P0, PT, R7, R0, PT ;  /* 0x000000000700720c */ /* 0x000fe20003f06070 */
[----:B------:R-:W1:Y:S01]  /*0200*/  LDCU.64 UR8, c[0x0][0x358] ;  /* 0x00006b00ff0877ac */ /* 0x000e620008000a00 */
[----:B------:R-:W-:Y:S02]  /*0210*/  ISETP.NE.U32.AND P2, PT, R0, RZ, PT ;  /* 0x000000ff0000720c */ /* 0x000fe40003f45070 */
[----:B------:R-:W-:Y:S02]  /*0220*/  @P1 IADD3 R3, PT, PT, R3, 0x1, RZ ;  /* 0x0000000103031810 */ /* 0x000fe40007ffe0ff */
[----:B------:R-:W-:-:S07]  /*0230*/  MOV R16, RZ ;  /* 0x000000ff00107202 */ /* 0x000fce0000000f00 */
[----:B------:R-:W-:Y:S02]  /*0240*/  @P0 IADD3 R3, PT, PT, R3, 0x1, RZ ;  /* 0x0000000103030810 */ /* 0x000fe40007ffe0ff */
[----:B------:R-:W-:-:S04]  /*0250*/  @!P2 LOP3.LUT R3, RZ, R0, RZ, 0x33, !PT ;  /* 0x00000000ff03a212 */ /* 0x000fc800078e33ff */
[----:B------:R-:W-:Y:S02]  /*0260*/  IADD3 R7, PT, PT, -R3, RZ, RZ ;  /* 0x000000ff03077210 */ /* 0x000fe40007ffe1ff */
[----:B0-----:R-:W-:-:S03]  /*0270*/  ISETP.GE.AND P0, PT, R6, 0x1, PT ;  /* 0x000000010600780c */ /* 0x001fc60003f06270 */
[----:B------:R-:W-:-:S10]  /*0280*/  IMAD R8, R0, R7, UR6 ;  /* 0x0000000600087e24 */ /* 0x000fd4000f8e0207 */
[----:B-1----:R-:W-:Y:S05]  /*0290*/  @!P0 BRA `(.L_x_40) ;  /* 0x0000000400c48947 */ /* 0x002fea0003800000 */
[C---:B------:R-:W-:Y:S01]  /*02a0*/  ISETP.GE.U32.AND P0, PT, R6.reuse, 0x8, PT ;  /* 0x000000080600780c */ /* 0x040fe20003f06070 */
[----:B------:R-:W-:Y:S01]  /*02b0*/  IMAD R11, R3, R0, R8 ;  /* 0x00000000030b7224 */ /* 0x000fe200078e0208 */
[----:B------:R-:W-:Y:S01]  /*02c0*/  LOP3.LUT R9, R6, 0x7, RZ, 0xc0, !PT ;  /* 0x0000000706097812 */ /* 0x000fe200078ec0ff */
[----:B------:R-:W-:Y:S01]  /*02d0*/  HFMA2 R10, -RZ, RZ, 0, 0 ;  /* 0x00000000ff0a7431 */ /* 0x000fe200000001ff */
[----:B------:R-:W-:Y:S01]  /*02e0*/  MOV R16, RZ ;  /* 0x000000ff00107202 */ /* 0x000fe20000000f00 */
[----:B------:R-:W-:Y:S01]  /*02f0*/  IMAD R19, R11, UR10, R4 ;  /* 0x0000000a0b137c24 */ /* 0x000fe2000f8e0204 */
[----:B------:R-:W-:-:S03]  /*0300*/  ISETP.NE.AND P1, PT, R9, RZ, PT ;  /* 0x000000ff0900720c */ /* 0x000fc60003f25270 */
[----:B------:R-:W-:-:S04]  /*0310*/  IMAD R19, R19, R6, RZ ;  /* 0x0000000613137224 */ /* 0x000fc800078e02ff */
[----:B------:R-:W-:Y:S06]  /*0320*/  @!P0 BRA `(.L_x_41) ;  /* 0x0000000000bc8947 */ /* 0x000fec0003800000 */
[----:B------:R-:W-:Y:S01]  /*0330*/  IMAD R7, R2, UR6, RZ ;  /* 0x0000000602077c24 */ /* 0x000fe2000f8e02ff */
[----:B------:R-:W-:Y:S02]  /*0340*/  LOP3.LUT R10, R6, 0x7ffffff8, RZ, 0xc0, !PT ;  /* 0x7ffffff8060a7812 */ /* 0x000fe400078ec0ff */
[----:B------:R-:W-:Y:S01]  /*0350*/  MOV R16, RZ ;  /* 0x000000ff00107202 */ /* 0x000fe20000000f00 */
[----:B------:R-:W-:Y:S01]  /*0360*/  IMAD R7, R7, R6, R12 ;  /* 0x0000000607077224 */ /* 0x000fe200078e020c */
[----:B------:R-:W-:Y:S02]  /*0370*/  MOV R18, R19 ;  /* 0x0000001300127202 */ /* 0x000fe40000000f00 */
[----:B------:R-:W-:Y:S02]  /*0380*/  IADD3 R26, PT, PT, -R10, RZ, RZ ;  /* 0x000000ff0a1a7210 */ /* 0x000fe40007ffe1ff */
[----:B------:R-:W-:-:S07]  /*0390*/  IADD3 R7, PT, PT, R7, UR4, RZ ;  /* 0x0000000407077c10 */ /* 0x000fce000fffe0ff */
.L_x_42:
[----:B------:R-:W0:Y:S08]  /*03a0*/  LDC.64 R20, c[0x0][0x390] ;  /* 0x0000e400ff147b82 */ /* 0x000e300000000a00 */
[----:B------:R-:W1:Y:S01]  /*03b0*/  LDC.64 R12, c[0x0][0x388] ;  /* 0x0000e200ff0c7b82 */ /* 0x000e620000000a00 */
[----:B0-----:R-:W-:-:S05]  /*03c0*/  IMAD.WIDE R20, R7, 0x4, R20 ;  /* 0x0000000407147825 */ /* 0x001fca00078e0214 */
[----:B------:R0:W2:Y:S01]  /*03d0*/  LDG.E R17, desc[UR8][R20.64] ;  /* 0x0000000814117981 */ /* 0x0000a2000c1e1900 */
[----:B-1----:R-:W-:-:S05]  /*03e0*/  IMAD.WIDE R12, R18, 0x4, R12 ;  /* 0x00000004120c7825 */ /* 0x002fca00078e020c */
[----:B------:R-:W2:Y:S01]  /*03f0*/  LDG.E R29, desc[UR8][R12.64] ;  /* 0x000000080c1d7981 */ /* 0x000ea2000c1e1900 */
[----:B0-----:R-:W-:-:S03]  /*0400*/  IMAD.WIDE R20, R2, 0x4, R20 ;  /* 0x0000000402147825 */ /* 0x001fc600078e0214 */
[----:B------:R-:W3:Y:S04]  /*0410*/  LDG.E R24, desc[UR8][R12.64+0x4] ;  /* 0x000004080c187981 */ /* 0x000ee8000c1e1900 */
[----:B------:R-:W3:Y:S01]  /*0420*/  LDG.E R25, desc[UR8][R20.64] ;  /* 0x0000000814197981 */ /* 0x000ee2000c1e1900 */
[----:B------:R-:W-:-:S03]  /*0430*/  IMAD.WIDE R22, R2, 0x4, R20 ;  /* 0x0000000402167825 */ /* 0x000fc600078e0214 */
[----:B------:R-:W4:Y:S04]  /*0440*/  LDG.E R27, desc[UR8][R12.64+0x8] ;  /* 0x000008080c1b7981 */ /* 0x000f28000c1e1900 */
[----:B------:R2:W4:Y:S01]  /*0450*/  LDG.E R28, desc[UR8][R22.64] ;  /* 0x00000008161c7981 */ /* 0x000522000c1e1900 */
[----:B------:R-:W-:-:S04]  /*0460*/  IMAD.WIDE R14, R2, 0x4, R22 ;  /* 0x00000004020e7825 */ /* 0x000fc800078e0216 */
[----:B--2---:R-:W-:Y:S01]  /*0470*/  FFMA R23, R29, R17, R16 ;  /* 0x000000111d177223 */ /* 0x004fe20000000010 */
[----:B------:R-:W-:Y:S01]  /*0480*/  IMAD.WIDE R16, R2, 0x4, R14 ;  /* 0x0000000402107825 */ /* 0x000fe200078e020e */
[----:B------:R3:W2:Y:S04]  /*0490*/  LDG.E R29, desc[UR8][R14.64] ;  /* 0x000000080e1d7981 */ /* 0x0006a8000c1e1900 */
[----:B------:R-:W5:Y:S01]  /*04a0*/  LDG.E R22, desc[UR8][R16.64] ;  /* 0x0000000810167981 */ /* 0x000f62000c1e1900 */
[----:B---3--:R-:W-:Y:S01]  /*04b0*/  FFMA R14, R24, R25, R23 ;  /* 0x00000019180e7223 */ /* 0x008fe20000000017 */
[C---:B------:R-:W-:Y:S02]  /*04c0*/  IMAD.WIDE R24, R2.reuse, 0x4, R16 ;  /* 0x0000000402187825 */ /* 0x040fe400078e0210 */
[----:B------:R-:W2:Y:S02]  /*04d0*/  LDG.E R16, desc[UR8][R12.64+0xc] ;  /* 0x00000c080c107981 */ /* 0x000ea4000c1e1900 */
[----:B----4-:R-:W-:Y:S01]  /*04e0*/  FFMA R27, R27, R28, R14 ;  /* 0x0000001c1b1b7223 */ /* 0x010fe2000000000e */
[C---:B------:R-:W-:Y:S01]  /*04f0*/  IMAD.WIDE R20, R2.reuse, 0x4, R24 ;  /* 0x0000000402147825 */ /* 0x040fe200078e0218 */
[----:B------:R-:W5:Y:S04]  /*0500*/  LDG.E R28, desc[UR8][R12.64+0x10] ;  /* 0x000010080c1c7981 */ /* 0x000f68000c1e1900 */
[----:B------:R-:W3:Y:S01]  /*0510*/  LDG.E R23, desc[UR8][R24.64] ;  /* 0x0000000818177981 */ /* 0x000ee2000c1e1900 */
[----:B------:R-:W-:-:S03]  /*0520*/  IMAD.WIDE R14, R2, 0x4, R20 ;  /* 0x00000004020e7825 */ /* 0x000fc600078e0214 */
[----:B------:R-:W4:Y:S04]  /*0530*/  LDG.E R17, desc[UR8][R12.64+0x18] ;  /* 0x000018080c117981 */ /* 0x000f28000c1e1900 */
[----:B------:R-:W4:Y:S04]  /*0540*/  LDG.E R14, desc[UR8][R14.64] ;  /* 0x000000080e0e7981 */ /* 0x000f28000c1e1900 */
[----:B------:R-:W3:Y:S04]  /*0550*/  LDG.E R24, desc[UR8][R12.64+0x14] ;  /* 0x000014080c187981 */ /* 0x000ee8000c1e1900 */
[----:B------:R-:W4:Y:S04]  /*0560*/  LDG.E R25, desc[UR8][R12.64+0x1c] ;  /* 0x00001c080c197981 */ /* 0x000f28000c1e1900 */
[----:B------:R-:W4:Y:S01]  /*0570*/  LDG.E R12, desc[UR8][R20.64] ;  /* 0x00000008140c7981 */ /* 0x000f22000c1e1900 */
[----:B------:R-:W-:-:S04]  /*0580*/  IADD3 R26, PT, PT, R26, 0x8, RZ ;  /* 0x000000081a1a7810 */ /* 0x000fc80007ffe0ff */
[----:B------:R-:W-:Y:S02]  /*0590*/  ISETP.NE.AND P0, PT, R26, RZ, PT ;  /* 0x000000ff1a00720c */ /* 0x000fe40003f05270 */
[----:B------:R-:W-:Y:S02]  /*05a0*/  IADD3 R18, PT, PT, R18, 0x8, RZ ;  /* 0x0000000812127810 */ /* 0x000fe40007ffe0ff */
[----:B------:R-:W-:Y:S01]  /*05b0*/  LEA R7, R2, R7, 0x3 ;  /* 0x0000000702077211 */ /* 0x000fe200078e18ff */
[----:B--2---:R-:W-:-:S04]  /*05c0*/  FFMA R27, R16, R29, R27 ;  /* 0x0000001d101b7223 */ /* 0x004fc8000000001b */
[----:B-----5:R-:W-:-:S04]  /*05d0*/  FFMA R27, R28, R22, R27 ;  /* 0x000000161c1b7223 */ /* 0x020fc8000000001b */
[----:B---3--:R-:W-:-:S04]  /*05e0*/  FFMA R24, R24, R23, R27 ;  /* 0x0000001718187223 */ /* 0x008fc8000000001b */
[----:B----4-:R-:W-:-:S04]  /*05f0*/  FFMA R24, R17, R12, R24 ;  /* 0x0000000c11187223 */ /* 0x010fc80000000018 */
[----:B------:R-:W-:Y:S01]  /*0600*/  FFMA R16, R25, R14, R24 ;  /* 0x0000000e19107223 */ /* 0x000fe20000000018 */
[----:B------:R-:W-:Y:S06]  /*0610*/  @P0 BRA `(.L_x_42) ;  /* 0xfffffffc00600947 */ /* 0x000fec000383ffff */
.L_x_41:
[----:B------:R-:W-:Y:S05]  /*0620*/  @!P1 BRA `(.L_x_40) ;  /* 0x0000000000e09947 */ /* 0x000fea0003800000 */
[----:B------:R-:W-:Y:S02]  /*0630*/  ISETP.GE.U32.AND P0, PT, R9, 0x4, PT ;  /* 0x000000040900780c */ /* 0x000fe40003f06070 */
[----:B------:R-:W-:-:S04]  /*0640*/  LOP3.LUT R17, R6, 0x3, RZ, 0xc0, !PT ;  /* 0x0000000306117812 */ /* 0x000fc800078ec0ff */
[----:B------:R-:W-:-:S07]  /*0650*/  ISETP.NE.AND P1, PT, R17, RZ, PT ;  /* 0x000000ff1100720c */ /* 0x000fce0003f25270 */
[----:B------:R-:W-:Y:S06]  /*0660*/  @!P0 BRA `(.L_x_43) ;  /* 0x00000000005c8947 */ /* 0x000fec0003800000 */
[----:B------:R-:W0:Y:S01]  /*0670*/  LDC.64 R20, c[0x0][0x390] ;  /* 0x0000e400ff147b82 */ /* 0x000e220000000a00 */
[----:B------:R-:W-:-:S04]  /*0680*/  IMAD R7, R11, R6, R10 ;  /* 0x000000060b077224 */ /* 0x000fc800078e020a */
[----:B------:R-:W-:Y:S01]  /*0690*/  IMAD R9, R7, R2, R5 ;  /* 0x0000000207097224 */ /* 0x000fe200078e0205 */
[----:B------:R-:W-:Y:S02]  /*06a0*/  IADD3 R7, PT, PT, R19, R10, RZ ;  /* 0x0000000a13077210 */ /* 0x000fe40007ffe0ff */
[----:B------:R-:W1:Y:S01]  /*06b0*/  LDC.64 R12, c[0x0][0x388] ;  /* 0x0000e200ff0c7b82 */ /* 0x000e620000000a00 */
[----:B0-----:R-:W-:-:S04]  /*06c0*/  IMAD.WIDE R20, R9, 0x4, R20 ;  /* 0x0000000409147825 */ /* 0x001fc800078e0214 */
[----:B------:R-:W-:Y:S02]  /*06d0*/  IMAD.WIDE R14, R2, 0x4, R20 ;  /* 0x00000004020e7825 */ /* 0x000fe400078e0214 */
[----:B------:R-:W2:Y:S02]  /*06e0*/  LDG.E R20, desc[UR8][R20.64] ;  /* 0x0000000814147981 */ /* 0x000ea4000c1e1900 */
[----:B-1----:R-:W-:-:S04]  /*06f0*/  IMAD.WIDE R12, R7, 0x4, R12 ;  /* 0x00000004070c7825 */ /* 0x002fc800078e020c */
[C---:B------:R-:W-:Y:S01]  /*0700*/  IMAD.WIDE R22, R2.reuse, 0x4, R14 ;  /* 0x0000000402167825 */ /* 0x040fe200078e020e */
[----:B------:R-:W2:Y:S04]  /*0710*/  LDG.E R7, desc[UR8][R12.64] ;  /* 0x000000080c077981 */ /* 0x000ea8000c1e1900 */
[----:B------:R-:W3:Y:S01]  /*0720*/  LDG.E R14, desc[UR8][R14.64] ;  /* 0x000000080e0e7981 */ /* 0x000ee2000c1e1900 */
[----:B------:R-:W-:-:S03]  /*0730*/  IMAD.WIDE R24, R2, 0x4, R22 ;  /* 0x0000000402187825 */ /* 0x000fc600078e0216 */
[----:B------:R-:W3:Y:S04]  /*0740*/  LDG.E R18, desc[UR8][R12.64+0x4] ;  /* 0x000004080c127981 */ /* 0x000ee8000c1e1900 */
[----:B------:R-:W4:Y:S04]  /*0750*/  LDG.E R9, desc[UR8][R22.64] ;  /* 0x0000000816097981 */ /* 0x000f28000c1e1900 */
[----:B------:R-:W4:Y:S04]  /*0760*/  LDG.E R26, desc[UR8][R12.64+0x8] ;  /* 0x000008080c1a7981 */ /* 0x000f28000c1e1900 */
[----:B------:R-:W5:Y:S04]  /*0770*/  LDG.E R28, desc[UR8][R12.64+0xc] ;  /* 0x00000c080c1c7981 */ /* 0x000f68000c1e1900 */
[----:B------:R-:W5:Y:S01]  /*0780*/  LDG.E R24, desc[UR8][R24.64] ;  /* 0x0000000818187981 */ /* 0x000f62000c1e1900 */
[----:B------:R-:W-:Y:S01]  /*0790*/  IADD3 R10, PT, PT, R10, 0x4, RZ ;  /* 0x000000040a0a7810 */ /* 0x000fe20007ffe0ff */
[----:B--2---:R-:W-:-:S04]  /*07a0*/  FFMA R7, R7, R20, R16 ;  /* 0x0000001407077223 */ /* 0x004fc80000000010 */
[----:B---3--:R-:W-:-:S04]  /*07b0*/  FFMA R7, R18, R14, R7 ;  /* 0x0000000e12077223 */ /* 0x008fc80000000007 */
[----:B----4-:R-:W-:-:S04]  /*07c0*/  FFMA R7, R26, R9, R7 ;  /* 0x000000091a077223 */ /* 0x010fc80000000007 */
[----:B-----5:R-:W-:-:S07]  /*07d0*/  FFMA R16, R28, R24, R7 ;  /* 0x000000181c107223 */ /* 0x020fce0000000007 */
.L_x_43:
[----:B------:R-:W-:Y:S05]  /*07e0*/  @!P1 BRA `(.L_x_40) ;  /* 0x0000000000709947 */ /* 0x000fea0003800000 */
[----:B------:R-:W-:Y:S02]  /*07f0*/  ISETP.NE.AND P0, PT, R17, 0x1, PT ;  /* 0x000000011100780c */ /* 0x000fe40003f05270 */
[----:B------:R-:W-:-:S04]  /*0800*/  LOP3.LUT R7, R6, 0x1, RZ, 0xc0, !PT ;  /* 0x0000000106077812 */ /* 0x000fc800078ec0ff */
[----:B------:R-:W-:-:S07]  /*0810*/  ISETP.NE.U32.AND P1, PT, R7, 0x1, PT ;  /* 0x000000010700780c */ /* 0x000fce0003f25070 */
[----:B------:R-:W0:Y:S01]  /*0820*/  @P0 LDC.64 R12, c[0x0][0x390] ;  /* 0x0000e400ff0c0b82 */ /* 0x000e220000000a00 */
[----:B------:R-:W-:Y:S01]  /*0830*/  @P0 IMAD R9, R11, R6, R10 ;  /* 0x000000060b090224 */ /* 0x000fe200078e020a */
[----:B------:R-:W-:Y:S02]  /*0840*/  @P0 IADD3 R7, PT, PT, R19, R10, RZ ;  /* 0x0000000a13070210 */ /* 0x000fe40007ffe0ff */
[----:B------:R-:W-:Y:S01]  /*0850*/  @P0 IADD3 R10, PT, PT, R10, 0x2, RZ ;  /* 0x000000020a0a0810 */ /* 0x000fe20007ffe0ff */
[----:B------:R-:W-:-:S03]  /*0860*/  @P0 IMAD R9, R9, R2, R5 ;  /* 0x0000000209090224 */ /* 0x000fc600078e0205 */
[----:B------:R-:W1:Y:S01]  /*0870*/  @P0 LDC.64 R22, c[0x0][0x388] ;  /* 0x0000e200ff160b82 */ /* 0x000e620000000a00 */
[----:B------:R-:W-:Y:S01]  /*0880*/  @!P1 IMAD R6, R11, R6, R10 ;  /* 0x000000060b069224 */ /* 0x000fe200078e020a */
[----:B------:R-:W-:-:S06]  /*0890*/  @!P1 IADD3 R19, PT, PT, R19, R10, RZ ;  /* 0x0000000a13139210 */ /* 0x000fcc0007ffe0ff */
[----:B------:R-:W2:Y:S08]  /*08a0*/  @!P1 LDC.64 R14, c[0x0][0x388] ;  /* 0x0000e200ff0e9b82 */ /* 0x000eb00000000a00 */
[----:B------:R-:W3:Y:S01]  /*08b0*/  @!P1 LDC.64 R20, c[0x0][0x390] ;  /* 0x0000e400ff149b82 */ /* 0x000ee20000000a00 */
[----:B0-----:R-:W-:-:S04]  /*08c0*/  @P0 IMAD.WIDE R12, R9, 0x4, R12 ;  /* 0x00000004090c0825 */ /* 0x001fc800078e020c */
[----:B------:R-:W-:Y:S01]  /*08d0*/  @!P1 IMAD R9, R6, R2, R5 ;  /* 0x0000000206099224 */ /* 0x000fe200078e0205 */
[----:B------:R-:W4:Y:S01]  /*08e0*/  @P0 LDG.E R10, desc[UR8][R12.64] ;  /* 0x000000080c0a0981 */ /* 0x000f22000c1e1900 */
[----:B-1----:R-:W-:-:S04]  /*08f0*/  @P0 IMAD.WIDE R22, R7, 0x4, R22 ;  /* 0x0000000407160825 */ /* 0x002fc800078e0216 */
[----:B------:R-:W-:Y:S01]  /*0900*/  @P0 IMAD.WIDE R6, R2, 0x4, R12 ;  /* 0x0000000402060825 */ /* 0x000fe200078e020c */
[----:B------:R-:W4:Y:S03]  /*0910*/  @P0 LDG.E R11, desc[UR8][R22.64] ;  /* 0x00000008160b0981 */ /* 0x000f26000c1e1900 */
[----:B--2---:R-:W-:Y:S01]  /*0920*/  @!P1 IMAD.WIDE R14, R19, 0x4, R14 ;  /* 0x00000004130e9825 */ /* 0x004fe200078e020e */
[----:B------:R-:W2:Y:S04]  /*0930*/  @P0 LDG.E R17, desc[UR8][R22.64+0x4] ;  /* 0x0000040816110981 */ /* 0x000ea8000c1e1900 */
[----:B------:R-:W2:Y:S01]  /*0940*/  @P0 LDG.E R6, desc[UR8][R6.64] ;  /* 0x0000000806060981 */ /* 0x000ea2000c1e1900 */
[----:B---3--:R-:W-:-:S03]  /*0950*/  @!P1 IMAD.WIDE R20, R9, 0x4, R20 ;  /* 0x0000000409149825 */ /* 0x008fc600078e0214 */
[----:B------:R-:W3:Y:S04]  /*0960*/  @!P1 LDG.E R15, desc[UR8][R14.64] ;  /* 0x000000080e0f9981 */ /* 0x000ee8000c1e1900 */
[----:B------:R-:W3:Y:S01]  /*0970*/  @!P1 LDG.E R20, desc[UR8][R20.64] ;  /* 0x0000000814149981 */ /* 0x000ee2000c1e1900 */
[----:B----4-:R-:W-:-:S04]  /*0980*/  @P0 FFMA R10, R11, R10, R16 ;  /* 0x0000000a0b0a0223 */ /* 0x010fc80000000010 */
[----:B--2---:R-:W-:-:S04]  /*0990*/  @P0 FFMA R16, R17, R6, R10 ;  /* 0x0000000611100223 */ /* 0x004fc8000000000a */
[----:B---3--:R-:W-:-:S07]  /*09a0*/  @!P1 FFMA R16, R15, R20, R16 ;  /* 0x000000140f109223 */ /* 0x008fce0000000010 */
.L_x_40:
[----:B------:R-:W0:Y:S01]  /*09b0*/  LDC.64 R6, c[0x0][0x380] ;  /* 0x0000e000ff067b82 */ /* 0x000e220000000a00 */
[----:B------:R-:W-:-:S04]  /*09c0*/  IMAD R3, R3, R0, R8 ;  /* 0x0000000003037224 */ /* 0x000fc800078e0208 */
[----:B------:R-:W-:-:S04]  /*09d0*/  IMAD R3, R3, UR10, R4 ;  /* 0x0000000a03037c24 */ /* 0x000fc8000f8e0204 */
[----:B------:R-:W-:-:S04]  /*09e0*/  IMAD R3, R3, R2, R5 ;  /* 0x0000000203037224 */ /* 0x000fc800078e0205 */
[----:B0-----:R-:W-:-:S05]  /*09f0*/  IMAD.WIDE R2, R3, 0x4, R6 ;  /* 0x0000000403027825 */ /* 0x001fca00078e0206 */
[----:B------:R-:W-:Y:S01]  /*0a00*/  STG.E desc[UR8][R2.64], R16 ;  /* 0x0000001002007986 */ /* 0x000fe2000c101908 */
[----:B------:R-:W-:Y:S05]  /*0a10*/  EXIT ;  /* 0x000000000000794d */ /* 0x000fea0003800000 */
.L_x_44:
        /* <DEDUP_REMOVED lines=14> */
.L_x_93:


//--------------------- .text._Z16matmul_3d_kernelPfS_S_iiiii --------------------------
	.section	.text._Z16matmul_3d_kernelPfS_S_iiiii,"ax",@progbits
	.align	128
        .global         _Z16matmul_3d_kernelPfS_S_iiiii
        .type           _Z16matmul_3d_kernelPfS_S_iiiii,@function
        .size           _Z16matmul_3d_kernelPfS_S_iiiii,(.L_x_94 - _Z16matmul_3d_kernelPfS_S_iiiii)
        .other          _Z16matmul_3d_kernelPfS_S_iiiii,@"STO_CUDA_ENTRY STV_DEFAULT"
_Z16matmul_3d_kernelPfS_S_iiiii:
.text._Z16matmul_3d_kernelPfS_S_iiiii:
[----:B------:R-:W-:Y:S01]  /*0000*/  LDC R1, c[0x0][0x37c] ;  /* 0x0000df00ff017b82 */ /* 0x000fe20000000800 */
[----:B------:R-:W0:Y:S07]  /*0010*/  S2R R5, SR_TID.X ;  /* 0x0000000000057919 */ /* 0x000e2e0000002100 */
[----:B------:R-:W1:Y:S01]  /*0020*/  LDC R12, c[0x0][0x364] ;  /* 0x0000d900ff0c7b82 */ /* 0x000e620000000800 */
[----:B------:R-:W2:Y:S01]  /*0030*/  LDCU UR8, c[0x0][0x39c] ;  /* 0x00007380ff0877ac */ /* 0x000ea20008000800 */
[----:B------:R-:W1:Y:S06]  /*0040*/  S2R R3, SR_TID.Y ;  /* 0x0000000000037919 */ /* 0x000e6c0000002200 */
[----:B------:R-:W0:Y:S08]  /*0050*/  S2UR UR5, SR_CTAID.X ;  /* 0x00000000000579c3 */ /* 0x000e300000002500 */
[----:B------:R-:W0:Y:S08]  /*0060*/  LDC R0, c[0x0][0x360] ;  /* 0x0000d800ff007b82 */ /* 0x000e300000000800 */
[----:B------:R-:W1:Y:S08]  /*0070*/  S2UR UR4, SR_CTAID.Y ;  /* 0x00000000000479c3 */ /* 0x000e700000002600 */
[----:B------:R-:W3:Y:S01]  /*0080*/  LDC R13, c[0x0][0x3a8] ;  /* 0x0000ea00ff0d7b82 */ /* 0x000ee20000000800 */
[----:B0-----:R-:W-:-:S02]  /*0090*/  IMAD R0, R0, UR5, R5 ;  /* 0x0000000500007c24 */ /* 0x001fc4000f8e0205 */
[----:B-1----:R-:W-:-:S03]  /*00a0*/  IMAD R12, R12, UR4, R3 ;  /* 0x000000040c0c7c24 */ /* 0x002fc6000f8e0203 */
[----:B---3--:R-:W-:-:S04]  /*00b0*/  ISETP.GE.AND P0, PT, R0, R13, PT ;  /* 0x0000000d0000720c */ /* 0x008fc80003f06270 */
[----:B--2---:R-:W-:-:S13]  /*00c0*/  ISETP.GE.OR P0, PT, R12, UR8, P0 ;  /* 0x000000080c007c0c */ /* 0x004fda0008706670 */
[----:B------:R-:W-:Y:S05]  /*00d0*/  @P0 EXIT ;  /* 0x000000000000094d */ /* 0x000fea0003800000 */
[----:B------:R-:W0:Y:S01]  /*00e0*/  LDC R14, c[0x0][0x3a4] ;  /* 0x0000e900ff0e7b82 */ /* 0x000e220000000800 */
[----:B------:R-:W1:Y:S01]  /*00f0*/  S2R R15, SR_CTAID.Z ;  /* 0x00000000000f7919 */ /* 0x000e620000002700 */
[----:B------:R-:W2:Y:S01]  /*0100*/  LDCU.64 UR6, c[0x0][0x358] ;  /* 0x00006b00ff0677ac */ /* 0x000ea20008000a00 */
[----:B------:R-:W-:Y:S01]  /*0110*/  HFMA2 R29, -RZ, RZ, 0, 0 ;  /* 0x00000000ff1d7431 */ /* 0x000fe200000001ff */
[----:B0-----:R-:W-:-:S13]  /*0120*/  ISETP.GE.AND P0, PT, R14, 0x1, PT ;  /* 0x000000010e00780c */ /* 0x001fda0003f06270 */
[----:B-12---:R-:W-:Y:S05]  /*0130*/  @!P0 BRA `(.L_x_45) ;  /* 0x0000000400bc8947 */ /* 0x006fea0003800000 */
[C---:B------:R-:W-:Y:S01]  /*0140*/  ISETP.GE.U32.AND P1, PT, R14.reuse, 0x8, PT ;  /* 0x000000080e00780c */ /* 0x040fe20003f26070 */
[----:B------:R-:W-:Y:S01]  /*0150*/  IMAD R3, R15, UR8, R12 ;  /* 0x000000080f037c24 */ /* 0x000fe2000f8e020c */
[----:B------:R-:W-:Y:S02]  /*0160*/  LOP3.LUT R21, R14, 0x7, RZ, 0xc0, !PT ;  /* 0x000000070e157812 */ /* 0x000fe400078ec0ff */
[----:B------:R-:W-:Y:S01]  /*0170*/  MOV R29, RZ ;  /* 0x000000ff001d7202 */ /* 0x000fe20000000f00 */
[----:B------:R-:W-:Y:S01]  /*0180*/  IMAD R18, R3, R14, RZ ;  /* 0x0000000e03127224 */ /* 0x000fe200078e02ff */
[----:B------:R-:W-:Y:S02]  /*0190*/  ISETP.NE.AND P0, PT, R21, RZ, PT ;  /* 0x000000ff1500720c */ /* 0x000fe40003f05270 */
[----:B------:R-:W-:-:S05]  /*01a0*/  MOV R17, RZ ;  /* 0x000000ff00117202 */ /* 0x000fca0000000f00 */
[----:B------:R-:W-:Y:S06]  /*01b0*/  @!P1 BRA `(.L_x_46) ;  /* 0x0000000000c49947 */ /* 0x000fec0003800000 */
[----:B------:R-:W0:Y:S01]  /*01c0*/  LDCU.64 UR4, c[0x0][0x388] ;  /* 0x00007100ff0477ac */ /* 0x000e220008000a00 */
[----:B------:R-:W-:Y:S02]  /*01d0*/  LOP3.LUT R17, R14, 0x7ffffff8, RZ, 0xc0, !PT ;  /* 0x7ffffff80e117812 */ /* 0x000fe400078ec0ff */
[----:B------:R-:W-:Y:S02]  /*01e0*/  MOV R29, RZ ;  /* 0x000000ff001d7202 */ /* 0x000fe40000000f00 */
[----:B------:R-:W-:Y:S02]  /*01f0*/  MOV R16, R18 ;  /* 0x0000001200107202 */ /* 0x000fe40000000f00 */
[----:B------:R-:W-:Y:S02]  /*0200*/  MOV R20, R0 ;  /* 0x0000000000147202 */ /* 0x000fe40000000f00 */
[----:B------:R-:W-:Y:S01]  /*0210*/  IADD3 R19, PT, PT, -R17, RZ, RZ ;  /* 0x000000ff11137210 */ /* 0x000fe20007ffe1ff */
[----:B0-----:R-:W-:-:S04]  /*0220*/  UIADD3 UR4, UP0, UPT, UR4, 0x10, URZ ;  /* 0x0000001004047890 */ /* 0x001fc8000ff1e0ff */
[----:B------:R-:W-:-:S12]  /*0230*/  UIADD3.X UR5, UPT, UPT, URZ, UR5, URZ, UP0, !UPT ;  /* 0x00000005ff057290 */ /* 0x000fd800087fe4ff */
.L_x_47:
[----:B------:R-:W0:Y:S01]  /*0240*/  LDC.64 R10, c[0x0][0x390] ;  /* 0x0000e400ff0a7b82 */ /* 0x000e220000000a00 */
[----:B------:R-:W-:Y:S02]  /*0250*/  MOV R2, UR4 ;  /* 0x0000000400027c02 */ /* 0x000fe40008000f00 */
[----:B------:R-:W-:-:S03]  /*0260*/  MOV R3, UR5 ;  /* 0x0000000500037c02 */ /* 0x000fc60008000f00 */
[----:B------:R-:W-:-:S05]  /*0270*/  IMAD.WIDE R2, R16, 0x4, R2 ;  /* 0x0000000410027825 */ /* 0x000fca00078e0202 */
[----:B------:R-:W2:Y:S04]  /*0280*/  LDG.E R25, desc[UR6][R2.64+-0xc] ;  /* 0xfffff40602197981 */ /* 0x000ea8000c1e1900 */
[----:B------:R-:W3:Y:S01]  /*0290*/  LDG.E R27, desc[UR6][R2.64+-0x8] ;  /* 0xfffff806021b7981 */ /* 0x000ee2000c1e1900 */
[----:B0-----:R-:W-:-:S05]  /*02a0*/  IMAD.WIDE R10, R20, 0x4, R10 ;  /* 0x00000004140a7825 */ /* 0x001fca00078e020a */
[----:B------:R-:W4:Y:S01]  /*02b0*/  LDG.E R28, desc[UR6][R10.64] ;  /* 0x000000060a1c7981 */ /* 0x000f22000c1e1900 */
[----:B------:R-:W-:-:S05]  /*02c0*/  IMAD.WIDE R22, R13, 0x4, R10 ;  /* 0x000000040d167825 */ /* 0x000fca00078e020a */
[----:B------:R-:W2:Y:S04]  /*02d0*/  LDG.E R26, desc[UR6][R22.64] ;  /* 0x00000006161a7981 */ /* 0x000ea8000c1e1900 */
[----:B------:R-:W4:Y:S01]  /*02e0*/  LDG.E R10, desc[UR6][R2.64+-0x10] ;  /* 0xfffff006020a7981 */ /* 0x000f22000c1e1900 */
[----:B------:R-:W-:-:S05]  /*02f0*/  IMAD.WIDE R6, R13, 0x4, R22 ;  /* 0x000000040d067825 */ /* 0x000fca00078e0216 */
[----:B------:R0:W3:Y:S01]  /*0300*/  LDG.E R24, desc[UR6][R6.64] ;  /* 0x0000000606187981 */ /* 0x0000e2000c1e1900 */
[----:B------:R-:W-:-:S04]  /*0310*/  IMAD.WIDE R8, R13, 0x4, R6 ;  /* 0x000000040d087825 */ /* 0x000fc800078e0206 */
[C---:B------:R-:W-:Y:S02]  /*0320*/  IMAD.WIDE R4, R13.reuse, 0x4, R8 ;  /* 0x000000040d047825 */ /* 0x040fe400078e0208 */
[----:B------:R-:W5:Y:S04]  /*0330*/  LDG.E R8, desc[UR6][R8.64] ;  /* 0x0000000608087981 */ /* 0x000f68000c1e1900 */
[----:B------:R-:W5:Y:S01]  /*0340*/  LDG.E R9, desc[UR6][R2.64+0x8] ;  /* 0x0000080602097981 */ /* 0x000f62000c1e1900 */
[----:B----4-:R-:W-:Y:S01]  /*0350*/  FFMA R28, R10, R28, R29 ;  /* 0x0000001c0a1c7223 */ /* 0x010fe2000000001d */
[----:B------:R-:W-:Y:S02]  /*0360*/  IMAD.WIDE R10, R13, 0x4, R4 ;  /* 0x000000040d0a7825 */ /* 0x000fe400078e0204 */
[----:B------:R-:W5:Y:S02]  /*0370*/  LDG.E R29, desc[UR6][R2.64+-0x4] ;  /* 0xfffffc06021d7981 */ /* 0x000f64000c1e1900 */
[----:B--2---:R-:W-:-:S02]  /*0380*/  FFMA R26, R25, R26, R28 ;  /* 0x0000001a191a7223 */ /* 0x004fc4000000001c */
[----:B------:R-:W2:Y:S01]  /*0390*/  LDG.E R4, desc[UR6][R4.64] ;  /* 0x0000000604047981 */ /* 0x000ea2000c1e1900 */
[----:B------:R-:W-:-:S03]  /*03a0*/  IMAD.WIDE R22, R13, 0x4, R10 ;  /* 0x000000040d167825 */ /* 0x000fc600078e020a */
[----:B------:R-:W2:Y:S04]  /*03b0*/  LDG.E R25, desc[UR6][R2.64] ;  /* 0x0000000602197981 */ /* 0x000ea8000c1e1900 */
[----:B------:R-:W4:Y:S01]  /*03c0*/  LDG.E R10, desc[UR6][R10.64] ;  /* 0x000000060a0a7981 */ /* 0x000f22000c1e1900 */
[----:B0-----:R-:W-:-:S03]  /*03d0*/  IMAD.WIDE R6, R13, 0x4, R22 ;  /* 0x000000040d067825 */ /* 0x001fc600078e0216 */
[----:B------:R-:W4:Y:S04]  /*03e0*/  LDG.E R5, desc[UR6][R2.64+0x4] ;  /* 0x0000040602057981 */ /* 0x000f28000c1e1900 */
[----:B------:R-:W4:Y:S04]  /*03f0*/  LDG.E R28, desc[UR6][R22.64] ;  /* 0x00000006161c7981 */ /* 0x000f28000c1e1900 */
[----:B------:R-:W4:Y:S04]  /*0400*/  LDG.E R11, desc[UR6][R2.64+0xc] ;  /* 0x00000c06020b7981 */ /* 0x000f28000c1e1900 */
[----:B------:R-:W4:Y:S01]  /*0410*/  LDG.E R6, desc[UR6][R6.64] ;  /* 0x0000000606067981 */ /* 0x000f22000c1e1900 */
[----:B---3--:R-:W-:Y:S01]  /*0420*/  FFMA R24, R27, R24, R26 ;  /* 0x000000181b187223 */ /* 0x008fe2000000001a */
[----:B------:R-:W-:-:S04]  /*0430*/  IADD3 R19, PT, PT, R19, 0x8, RZ ;  /* 0x0000000813137810 */ /* 0x000fc80007ffe0ff */
[----:B------:R-:W-:Y:S02]  /*0440*/  ISETP.NE.AND P1, PT, R19, RZ, PT ;  /* 0x000000ff1300720c */ /* 0x000fe40003f25270 */
[----:B------:R-:W-:Y:S02]  /*0450*/  LEA R20, R13, R20, 0x3 ;  /* 0x000000140d147211 */ /* 0x000fe400078e18ff */
[----:B------:R-:W-:Y:S01]  /*0460*/  IADD3 R16, PT, PT, R16, 0x8, RZ ;  /* 0x0000000810107810 */ /* 0x000fe20007ffe0ff */
[----:B-----5:R-:W-:-:S04]  /*0470*/  FFMA R8, R29, R8, R24 ;  /* 0x000000081d087223 */ /* 0x020fc80000000018 */
[----:B--2---:R-:W-:-:S04]  /*0480*/  FFMA R4, R25, R4, R8 ;  /* 0x0000000419047223 */ /* 0x004fc80000000008 */
[----:B----4-:R-:W-:-:S04]  /*0490*/  FFMA R4, R5, R10, R4 ;  /* 0x0000000a05047223 */ /* 0x010fc80000000004 */
[----:B------:R-:W-:-:S04]  /*04a0*/  FFMA R4, R9, R28, R4 ;  /* 0x0000001c09047223 */ /* 0x000fc80000000004 */
[----:B------:R-:W-:Y:S01]  /*04b0*/  FFMA R29, R11, R6, R4 ;  /* 0x000000060b1d7223 */ /* 0x000fe20000000004 */
[----:B------:R-:W-:Y:S06]  /*04c0*/  @P1 BRA `(.L_x_47) ;  /* 0xfffffffc005c1947 */ /* 0x000fec000383ffff */
.L_x_46:
[----:B------:R-:W-:Y:S05]  /*04d0*/  @!P0 BRA `(.L_x_45) ;  /* 0x0000000000d48947 */ /* 0x000fea0003800000 */
[----:B------:R-:W-:Y:S02]  /*04e0*/  ISETP.GE.U32.AND P0, PT, R21, 0x4, PT ;  /* 0x000000041500780c */ /* 0x000fe40003f06070 */
[----:B------:R-:W-:-:S04]  /*04f0*/  LOP3.LUT R19, R14, 0x3, RZ, 0xc0, !PT ;  /* 0x000000030e137812 */ /* 0x000fc800078ec0ff */
[----:B------:R-:W-:-:S07]  /*0500*/  ISETP.NE.AND P1, PT, R19, RZ, PT ;  /* 0x000000ff1300720c */ /* 0x000fce0003f25270 */
[----:B------:R-:W-:Y:S06]  /*0510*/  @!P0 BRA `(.L_x_48) ;  /* 0x0000000000588947 */ /* 0x000fec0003800000 */
[----:B------:R-:W0:Y:S01]  /*0520*/  LDC.64 R10, c[0x0][0x390] ;  /* 0x0000e400ff0a7b82 */ /* 0x000e220000000a00 */
[----:B------:R-:W-:Y:S01]  /*0530*/  IMAD R7, R17, R13, R0 ;  /* 0x0000000d11077224 */ /* 0x000fe200078e0200 */
[----:B------:R-:W-:-:S06]  /*0540*/  IADD3 R5, PT, PT, R18, R17, RZ ;  /* 0x0000001112057210 */ /* 0x000fcc0007ffe0ff */
[----:B------:R-:W1:Y:S01]  /*0550*/  LDC.64 R2, c[0x0][0x388] ;  /* 0x0000e200ff027b82 */ /* 0x000e620000000a00 */
[----:B0-----:R-:W-:-:S04]  /*0560*/  IMAD.WIDE R10, R7, 0x4, R10 ;  /* 0x00000004070a7825 */ /* 0x001fc800078e020a */
[----:B-1----:R-:W-:-:S04]  /*0570*/  IMAD.WIDE R2, R5, 0x4, R2 ;  /* 0x0000000405027825 */ /* 0x002fc800078e0202 */
[C---:B------:R-:W-:Y:S01]  /*0580*/  IMAD.WIDE R4, R13.reuse, 0x4, R10 ;  /* 0x000000040d047825 */ /* 0x040fe200078e020a */
[----:B------:R-:W2:Y:S04]  /*0590*/  LDG.E R16, desc[UR6][R2.64] ;  /* 0x0000000602107981 */ /* 0x000ea8000c1e1900 */
[----:B------:R-:W2:Y:S01]  /*05a0*/  LDG.E R10, desc[UR6][R10.64] ;  /* 0x000000060a0a7981 */ /* 0x000ea2000c1e1900 */
[----:B------:R-:W-:-:S03]  /*05b0*/  IMAD.WIDE R6, R13, 0x4, R4 ;  /* 0x000000040d067825 */ /* 0x000fc600078e0204 */
[----:B------:R-:W3:Y:S04]  /*05c0*/  LDG.E R4, desc[UR6][R4.64] ;  /* 0x0000000604047981 */ /* 0x000ee8000c1e1900 */
[----:B------:R-:W3:Y:S01]  /*05d0*/  LDG.E R21, desc[UR6][R2.64+0x4] ;  /* 0x0000040602157981 */ /* 0x000ee2000c1e1900 */
[----:B------:R-:W-:-:S03]  /*05e0*/  IMAD.WIDE R8, R13, 0x4, R6 ;  /* 0x000000040d087825 */ /* 0x000fc600078e0206 */
        /* <DEDUP_REMOVED lines=9> */
.L_x_48:
[----:B------:R-:W-:Y:S05]  /*0680*/  @!P1 BRA `(.L_x_45) ;  /* 0x0000000000689947 */ /* 0x000fea0003800000 */
[----:B------:R-:W-:Y:S02]  /*0690*/  ISETP.NE.AND P0, PT, R19, 0x1, PT ;  /* 0x000000011300780c */ /* 0x000fe40003f05270 */
[----:B------:R-:W-:-:S04]  /*06a0*/  LOP3.LUT R14, R14, 0x1, RZ, 0xc0, !PT ;  /* 0x000000010e0e7812 */ /* 0x000fc800078ec0ff */
[----:B------:R-:W-:-:S07]  /*06b0*/  ISETP.NE.U32.AND P1, PT, R14, 0x1, PT ;  /* 0x000000010e00780c */ /* 0x000fce0003f25070 */
[----:B------:R-:W0:Y:S01]  /*06c0*/  @P0 LDC.64 R6, c[0x0][0x390] ;  /* 0x0000e400ff060b82 */ /* 0x000e220000000a00 */
[C---:B------:R-:W-:Y:S01]  /*06d0*/  @P0 IMAD R19, R17.reuse, R13, R0 ;  /* 0x0000000d11130224 */ /* 0x040fe200078e0200 */
[----:B------:R-:W-:Y:S02]  /*06e0*/  @P0 IADD3 R11, PT, PT, R18, R17, RZ ;  /* 0x00000011120b0210 */ /* 0x000fe40007ffe0ff */
[----:B------:R-:W-:-:S04]  /*06f0*/  @P0 IADD3 R17, PT, PT, R17, 0x2, RZ ;  /* 0x0000000211110810 */ /* 0x000fc80007ffe0ff */
[----:B------:R-:W1:Y:S08]  /*0700*/  @P0 LDC.64 R8, c[0x0][0x388] ;  /* 0x0000e200ff080b82 */ /* 0x000e700000000a00 */
[----:B------:R-:W2:Y:S08]  /*0710*/  @!P1 LDC.64 R4, c[0x0][0x388] ;  /* 0x0000e200ff049b82 */ /* 0x000eb00000000a00 */
[----:B------:R-:W3:Y:S01]  /*0720*/  @!P1 LDC.64 R2, c[0x0][0x390] ;  /* 0x0000e400ff029b82 */ /* 0x000ee20000000a00 */
[----:B0-----:R-:W-:Y:S01]  /*0730*/  @P0 IMAD.WIDE R6, R19, 0x4, R6 ;  /* 0x0000000413060825 */ /* 0x001fe200078e0206 */
[----:B------:R-:W-:-:S03]  /*0740*/  @!P1 IADD3 R19, PT, PT, R18, R17, RZ ;  /* 0x0000001112139210 */ /* 0x000fc60007ffe0ff */
        /* <DEDUP_REMOVED lines=14> */
.L_x_45:
[----:B------:R-:W0:Y:S01]  /*0830*/  LDC.64 R2, c[0x0][0x380] ;  /* 0x0000e000ff027b82 */ /* 0x000e220000000a00 */
[----:B------:R-:W-:-:S04]  /*0840*/  IMAD R12, R15, UR8, R12 ;  /* 0x000000080f0c7c24 */ /* 0x000fc8000f8e020c */
[----:B------:R-:W-:-:S04]  /*0850*/  IMAD R13, R12, R13, R0 ;  /* 0x0000000d0c0d7224 */ /* 0x000fc800078e0200 */
[----:B0-----:R-:W-:-:S05]  /*0860*/  IMAD.WIDE R2, R13, 0x4, R2 ;  /* 0x000000040d027825 */ /* 0x001fca00078e0202 */
[----:B------:R-:W-:Y:S01]  /*0870*/  STG.E desc[UR6][R2.64], R29 ;  /* 0x0000001d02007986 */ /* 0x000fe2000c101906 */
[----:B------:R-:W-:Y:S05]  /*0880*/  EXIT ;  /* 0x000000000000794d */ /* 0x000fea0003800000 */
.L_x_49:
        /* <DEDUP_REMOVED lines=15> */
.L_x_94:


//--------------------- .text._Z13matmul_kernelPfS_S_iiii --------------------------
	.section	.text._Z13matmul_kernelPfS_S_iiii,"ax",@progbits
	.align	128
        .global         _Z13matmul_kernelPfS_S_iiii
        .type           _Z13matmul_kernelPfS_S_iiii,@function
        .size           _Z13matmul_kernelPfS_S_iiii,(.L_x_95 - _Z13matmul_kernelPfS_S_iiii)
        .other          _Z13matmul_kernelPfS_S_iiii,@"STO_CUDA_ENTRY STV_DEFAULT"
_Z13matmul_kernelPfS_S_iiii:
.text._Z13matmul_kernelPfS_S_iiii:
        /* <DEDUP_REMOVED lines=15> */
[----:B------:R-:W1:Y:S01]  /*00f0*/  LDCU.64 UR4, c[0x0][0x358] ;  /* 0x00006b00ff0477ac */ /* 0x000e620008000a00 */
[----:B------:R-:W-:Y:S01]  /*0100*/  HFMA2 R24, -RZ, RZ, 0, 0 ;  /* 0x00000000ff187431 */ /* 0x000fe200000001ff */
[----:B0-----:R-:W-:-:S13]  /*0110*/  ISETP.GE.AND P0, PT, R19, 0x1, PT ;  /* 0x000000011300780c */ /* 0x001fda0003f06270 */
[----:B-1----:R-:W-:Y:S05]  /*0120*/  @!P0 BRA `(.L_x_50) ;  /* 0x0000000400e08947 */ /* 0x002fea0003800000 */
[C---:B------:R-:W-:Y:S01]  /*0130*/  ISETP.GE.U32.AND P1, PT, R19.reuse, 0x8, PT ;  /* 0x000000081300780c */ /* 0x040fe20003f26070 */
[----:B------:R-:W-:Y:S01]  /*0140*/  IMAD R20, R16, R19, RZ ;  /* 0x0000001310147224 */ /* 0x000fe200078e02ff */
[----:B------:R-:W-:Y:S02]  /*0150*/  LOP3.LUT R27, R19, 0x7, RZ, 0xc0, !PT ;  /* 0x00000007131b7812 */ /* 0x000fe400078ec0ff */
[----:B------:R-:W-:Y:S02]  /*0160*/  MOV R24, RZ ;  /* 0x000000ff00187202 */ /* 0x000fe40000000f00 */
[----:B------:R-:W-:Y:S02]  /*0170*/  ISETP.NE.AND P0, PT, R27, RZ, PT ;  /* 0x000000ff1b00720c */ /* 0x000fe40003f05270 */
[----:B------:R-:W-:-:S05]  /*0180*/  MOV R21, RZ ;  /* 0x000000ff00157202 */ /* 0x000fca0000000f00 */
[----:B------:R-:W-:Y:S06]  /*0190*/  @!P1 BRA `(.L_x_51) ;  /* 0x0000000000c49947 */ /* 0x000fec0003800000 */
[----:B------:R-:W0:Y:S01]  /*01a0*/  LDC.64 R2, c[0x0][0x388] ;  /* 0x0000e200ff027b82 */ /* 0x000e220000000a00 */
[----:B------:R-:W-:Y:S02]  /*01b0*/  LOP3.LUT R21, R19, 0x7ffffff8, RZ, 0xc0, !PT ;  /* 0x7ffffff813157812 */ /* 0x000fe400078ec0ff */
[----:B------:R-:W-:Y:S02]  /*01c0*/  MOV R24, RZ ;  /* 0x000000ff00187202 */ /* 0x000fe40000000f00 */
[----:B------:R-:W-:Y:S02]  /*01d0*/  MOV R18, R0 ;  /* 0x0000000000127202 */ /* 0x000fe40000000f00 */
[----:B------:R-:W-:Y:S01]  /*01e0*/  IADD3 R22, PT, PT, -R21, RZ, RZ ;  /* 0x000000ff15167210 */ /* 0x000fe20007ffe1ff */
[----:B0-----:R-:W-:-:S03]  /*01f0*/  IMAD.WIDE.U32 R2, R20, 0x4, R2 ;  /* 0x0000000414027825 */ /* 0x001fc600078e0002 */
[----:B------:R-:W-:-:S04]  /*0200*/  IADD3 R4, P1, PT, R2, 0x10, RZ ;  /* 0x0000001002047810 */ /* 0x000fc80007f3e0ff */
[----:B------:R-:W-:-:S09]  /*0210*/  IADD3.X R5, PT, PT, RZ, R3, RZ, P1, !PT ;  /* 0x00000003ff057210 */ /* 0x000fd20000ffe4ff */
.L_x_52:
[----:B------:R-:W0:Y:S01]  /*0220*/  LDC.64 R14, c[0x0][0x390] ;  /* 0x0000e400ff0e7b82 */ /* 0x000e220000000a00 */
[----:B------:R-:W-:Y:S02]  /*0230*/  MOV R2, R4 ;  /* 0x0000000400027202 */ /* 0x000fe40000000f00 */
[----:B------:R-:W-:-:S05]  /*0240*/  MOV R3, R5 ;  /* 0x0000000500037202 */ /* 0x000fca0000000f00 */
[----:B------:R-:W2:Y:S04]  /*0250*/  LDG.E R25, desc[UR4][R2.64+-0x10] ;  /* 0xfffff00402197981 */ /* 0x000ea8000c1e1900 */
[----:B------:R-:W3:Y:S04]  /*0260*/  LDG.E R23, desc[UR4][R2.64+-0xc] ;  /* 0xfffff40402177981 */ /* 0x000ee8000c1e1900 */
[----:B------:R-:W4:Y:S04]  /*0270*/  LDG.E R29, desc[UR4][R2.64+-0x8] ;  /* 0xfffff804021d7981 */ /* 0x000f28000c1e1900 */
[----:B------:R-:W5:Y:S01]  /*0280*/  LDG.E R28, desc[UR4][R2.64+-0x4] ;  /* 0xfffffc04021c7981 */ /* 0x000f62000c1e1900 */
[----:B0-----:R-:W-:-:S05]  /*0290*/  IMAD.WIDE R14, R18, 0x4, R14 ;  /* 0x00000004120e7825 */ /* 0x001fca00078e020e */
[----:B------:R0:W2:Y:S01]  /*02a0*/  LDG.E R26, desc[UR4][R14.64] ;  /* 0x000000040e1a7981 */ /* 0x0000a2000c1e1900 */
[----:B------:R-:W-:-:S04]  /*02b0*/  IMAD.WIDE R12, R17, 0x4, R14 ;  /* 0x00000004110c7825 */ /* 0x000fc800078e020e */
[C---:B------:R-:W-:Y:S02]  /*02c0*/  IMAD.WIDE R4, R17.reuse, 0x4, R12 ;  /* 0x0000000411047825 */ /* 0x040fe400078e020c */
[----:B------:R-:W3:Y:S02]  /*02d0*/  LDG.E R12, desc[UR4][R12.64] ;  /* 0x000000040c0c7981 */ /* 0x000ee4000c1e1900 */
[C---:B------:R-:W-:Y:S02]  /*02e0*/  IMAD.WIDE R8, R17.reuse, 0x4, R4 ;  /* 0x0000000411087825 */ /* 0x040fe400078e0204 */
[----:B------:R-:W4:Y:S02]  /*02f0*/  LDG.E R4, desc[UR4][R4.64] ;  /* 0x0000000404047981 */ /* 0x000f24000c1e1900 */
[C---:B------:R-:W-:Y:S02]  /*0300*/  IMAD.WIDE R6, R17.reuse, 0x4, R8 ;  /* 0x0000000411067825 */ /* 0x040fe400078e0208 */
[----:B------:R-:W5:Y:S02]  /*0310*/  LDG.E R8, desc[UR4][R8.64] ;  /* 0x0000000408087981 */ /* 0x000f64000c1e1900 */
[----:B------:R-:W-:-:S02]  /*0320*/  IMAD.WIDE R10, R17, 0x4, R6 ;  /* 0x00000004110a7825 */ /* 0x000fc400078e0206 */
[----:B------:R-:W5:Y:S04]  /*0330*/  LDG.E R5, desc[UR4][R2.64] ;  /* 0x0000000402057981 */ /* 0x000f68000c1e1900 */
[----:B------:R-:W5:Y:S01]  /*0340*/  LDG.E R6, desc[UR4][R6.64] ;  /* 0x0000000406067981 */ /* 0x000f62000c1e1900 */
[----:B0-----:R-:W-:-:S03]  /*0350*/  IMAD.WIDE R14, R17, 0x4, R10 ;  /* 0x00000004110e7825 */ /* 0x001fc600078e020a */
[----:B------:R-:W5:Y:S04]  /*0360*/  LDG.E R10, desc[UR4][R10.64] ;  /* 0x000000040a0a7981 */ /* 0x000f68000c1e1900 */
[----:B------:R-:W5:Y:S04]  /*0370*/  LDG.E R13, desc[UR4][R14.64] ;  /* 0x000000040e0d7981 */ /* 0x000f68000c1e1900 */
[----:B------:R-:W5:Y:S04]  /*0380*/  LDG.E R7, desc[UR4][R2.64+0x4] ;  /* 0x0000040402077981 */ /* 0x000f68000c1e1900 */
[----:B------:R-:W5:Y:S01]  /*0390*/  LDG.E R9, desc[UR4][R2.64+0xc] ;  /* 0x00000c0402097981 */ /* 0x000f62000c1e1900 */
[----:B--2---:R-:W-:Y:S01]  /*03a0*/  FFMA R26, R25, R26, R24 ;  /* 0x0000001a191a7223 */ /* 0x004fe20000000018 */
[----:B------:R-:W-:-:S02]  /*03b0*/  IMAD.WIDE R24, R17, 0x4, R14 ;  /* 0x0000000411187825 */ /* 0x000fc400078e020e */
[----:B------:R-:W2:Y:S04]  /*03c0*/  LDG.E R14, desc[UR4][R2.64+0x8] ;  /* 0x00000804020e7981 */ /* 0x000ea8000c1e1900 */
[----:B------:R-:W2:Y:S01]  /*03d0*/  LDG.E R24, desc[UR4][R24.64] ;  /* 0x0000000418187981 */ /* 0x000ea2000c1e1900 */
[----:B---3--:R-:W-:Y:S01]  /*03e0*/  FFMA R12, R23, R12, R26 ;  /* 0x0000000c170c7223 */ /* 0x008fe2000000001a */
[----:B------:R-:W-:-:S03]  /*03f0*/  IADD3 R22, PT, PT, R22, 0x8, RZ ;  /* 0x0000000816167810 */ /* 0x000fc60007ffe0ff */
[----:B----4-:R-:W-:Y:S01]  /*0400*/  FFMA R29, R29, R4, R12 ;  /* 0x000000041d1d7223 */ /* 0x010fe2000000000c */
[----:B------:R-:W-:-:S03]  /*0410*/  ISETP.NE.AND P1, PT, R22, RZ, PT ;  /* 0x000000ff1600720c */ /* 0x000fc60003f25270 */
[----:B-----5:R-:W-:Y:S01]  /*0420*/  FFMA R8, R28, R8, R29 ;  /* 0x000000081c087223 */ /* 0x020fe2000000001d */
[----:B------:R-:W-:-:S03]  /*0430*/  IADD3 R4, P2, PT, R2, 0x20, RZ ;  /* 0x0000002002047810 */ /* 0x000fc60007f5e0ff */
[----:B------:R-:W-:Y:S01]  /*0440*/  FFMA R6, R5, R6, R8 ;  /* 0x0000000605067223 */ /* 0x000fe20000000008 */
[----:B------:R-:W-:Y:S02]  /*0450*/  IADD3.X R5, PT, PT, RZ, R3, RZ, P2, !PT ;  /* 0x00000003ff057210 */ /* 0x000fe400017fe4ff */
[----:B------:R-:W-:Y:S01]  /*0460*/  LEA R18, R17, R18, 0x3 ;  /* 0x0000001211127211 */ /* 0x000fe200078e18ff */
[----:B------:R-:W-:-:S04]  /*0470*/  FFMA R7, R7, R10, R6 ;  /* 0x0000000a07077223 */ /* 0x000fc80000000006 */
[----:B--2---:R-:W-:-:S04]  /*0480*/  FFMA R14, R14, R13, R7 ;  /* 0x0000000d0e0e7223 */ /* 0x004fc80000000007 */
[----:B------:R-:W-:Y:S01]  /*0490*/  FFMA R24, R9, R24, R14 ;  /* 0x0000001809187223 */ /* 0x000fe2000000000e */
[----:B------:R-:W-:Y:S06]  /*04a0*/  @P1 BRA `(.L_x_52) ;  /* 0xfffffffc005c1947 */ /* 0x000fec000383ffff */
.L_x_51:
[----:B------:R-:W-:Y:S05]  /*04b0*/  @!P0 BRA `(.L_x_50) ;  /* 0x0000000000fc8947 */ /* 0x000fea0003800000 */
[----:B------:R-:W-:Y:S02]  /*04c0*/  ISETP.GE.U32.AND P1, PT, R27, 0x4, PT ;  /* 0x000000041b00780c */ /* 0x000fe40003f26070 */
[----:B------:R-:W-:-:S04]  /*04d0*/  LOP3.LUT R14, R19, 0x3, RZ, 0xc0, !PT ;  /* 0x00000003130e7812 */ /* 0x000fc800078ec0ff */
[----:B------:R-:W-:-:S07]  /*04e0*/  ISETP.NE.AND P0, PT, R14, RZ, PT ;  /* 0x000000ff0e00720c */ /* 0x000fce0003f05270 */
[----:B------:R-:W-:Y:S06]  /*04f0*/  @!P1 BRA `(.L_x_53) ;  /* 0x00000000006c9947 */ /* 0x000fec0003800000 */
[----:B------:R-:W0:Y:S01]  /*0500*/  LDC.64 R4, c[0x0][0x390] ;  /* 0x0000e400ff047b82 */ /* 0x000e220000000a00 */
[----:B------:R-:W1:Y:S01]  /*0510*/  LDCU.64 UR6, c[0x0][0x388] ;  /* 0x00007100ff0677ac */ /* 0x000e620008000a00 */
[----:B------:R-:W-:Y:S01]  /*0520*/  IMAD R7, R21, R17, R0 ;  /* 0x0000001115077224 */ /* 0x000fe200078e0200 */
[CC--:B------:R-:W-:Y:S02]  /*0530*/  IADD3 R3, PT, PT, R20.reuse, R21.reuse, RZ ;  /* 0x0000001514037210 */ /* 0x0c0fe40007ffe0ff */
[----:B------:R-:W-:-:S03]  /*0540*/  IADD3 R8, P1, PT, R20, R21, RZ ;  /* 0x0000001514087210 */ /* 0x000fc60007f3e0ff */
[----:B------:R-:W2:Y:S01]  /*0550*/  LDC.64 R12, c[0x0][0x388] ;  /* 0x0000e200ff0c7b82 */ /* 0x000ea20000000a00 */
[----:B0-----:R-:W-:-:S04]  /*0560*/  IMAD.WIDE R4, R7, 0x4, R4 ;  /* 0x0000000407047825 */ /* 0x001fc800078e0204 */
[----:B------:R-:W-:Y:S02]  /*0570*/  IMAD.WIDE R6, R17, 0x4, R4 ;  /* 0x0000000411067825 */ /* 0x000fe400078e0204 */
[----:B------:R-:W3:Y:S02]  /*0580*/  LDG.E R4, desc[UR4][R4.64] ;  /* 0x0000000404047981 */ /* 0x000ee4000c1e1900 */
[----:B--2---:R-:W-:Y:S01]  /*0590*/  IMAD.WIDE.U32 R12, R3, 0x4, R12 ;  /* 0x00000004030c7825 */ /* 0x004fe200078e000c */
[----:B------:R-:W-:Y:S02]  /*05a0*/  IADD3.X R3, PT, PT, RZ, RZ, RZ, P1, !PT ;  /* 0x000000ffff037210 */ /* 0x000fe40000ffe4ff */
[----:B-1----:R-:W-:-:S03]  /*05b0*/  LEA R2, P1, R8, UR6, 0x2 ;  /* 0x0000000608027c11 */ /* 0x002fc6000f8210ff */
[----:B------:R-:W3:Y:S01]  /*05c0*/  LDG.E R13, desc[UR4][R12.64] ;  /* 0x000000040c0d7981 */ /* 0x000ee2000c1e1900 */
[----:B------:R-:W-:Y:S01]  /*05d0*/  LEA.HI.X R3, R8, UR7, R3, 0x2, P1 ;  /* 0x0000000708037c11 */ /* 0x000fe200088f1403 */
[C---:B------:R-:W-:Y:S02]  /*05e0*/  IMAD.WIDE R8, R17.reuse, 0x4, R6 ;  /* 0x0000000411087825 */ /* 0x040fe400078e0206 */
[----:B------:R-:W2:Y:S04]  /*05f0*/  LDG.E R6, desc[UR4][R6.64] ;  /* 0x0000000406067981 */ /* 0x000ea8000c1e1900 */
[----:B------:R-:W2:Y:S01]  /*0600*/  LDG.E R15, desc[UR4][R2.64+0x4] ;  /* 0x00000404020f7981 */ /* 0x000ea2000c1e1900 */
[----:B------:R-:W-:-:S03]  /*0610*/  IMAD.WIDE R10, R17, 0x4, R8 ;  /* 0x00000004110a7825 */ /* 0x000fc600078e0208 */
[----:B------:R-:W4:Y:S04]  /*0620*/  LDG.E R22, desc[UR4][R8.64] ;  /* 0x0000000408167981 */ /* 0x000f28000c1e1900 */
[----:B------:R-:W4:Y:S04]  /*0630*/  LDG.E R18, desc[UR4][R2.64+0x8] ;  /* 0x0000080402127981 */ /* 0x000f28000c1e1900 */
[----:B------:R-:W5:Y:S04]  /*0640*/  LDG.E R26, desc[UR4][R2.64+0xc] ;  /* 0x00000c04021a7981 */ /* 0x000f68000c1e1900 */
[----:B------:R-:W5:Y:S01]  /*0650*/  LDG.E R10, desc[UR4][R10.64] ;  /* 0x000000040a0a7981 */ /* 0x000f62000c1e1900 */
[----:B------:R-:W-:Y:S01]  /*0660*/  IADD3 R21, PT, PT, R21, 0x4, RZ ;  /* 0x0000000415157810 */ /* 0x000fe20007ffe0ff */
[----:B---3--:R-:W-:-:S04]  /*0670*/  FFMA R24, R13, R4, R24 ;  /* 0x000000040d187223 */ /* 0x008fc80000000018 */
[----:B--2---:R-:W-:-:S04]  /*0680*/  FFMA R15, R15, R6, R24 ;  /* 0x000000060f0f7223 */ /* 0x004fc80000000018 */
[----:B----4-:R-:W-:-:S04]  /*0690*/  FFMA R15, R18, R22, R15 ;  /* 0x00000016120f7223 */ /* 0x010fc8000000000f */
[----:B-----5:R-:W-:-:S07]  /*06a0*/  FFMA R24, R26, R10, R15 ;  /* 0x0000000a1a187223 */ /* 0x020fce000000000f */
.L_x_53:
[----:B------:R-:W-:Y:S05]  /*06b0*/  @!P0 BRA `(.L_x_50) ;  /* 0x00000000007c8947 */ /* 0x000fea0003800000 */
[----:B------:R-:W-:Y:S02]  /*06c0*/  ISETP.NE.AND P1, PT, R14, 0x1, PT ;  /* 0x000000010e00780c */ /* 0x000fe40003f25270 */
[----:B------:R-:W-:-:S04]  /*06d0*/  LOP3.LUT R19, R19, 0x1, RZ, 0xc0, !PT ;  /* 0x0000000113137812 */ /* 0x000fc800078ec0ff */
[----:B------:R-:W-:-:S07]  /*06e0*/  ISETP.NE.U32.AND P0, PT, R19, 0x1, PT ;  /* 0x000000011300780c */ /* 0x000fce0003f05070 */
[----:B------:R-:W0:Y:S01]  /*06f0*/  @P1 LDC.64 R10, c[0x0][0x388] ;  /* 0x0000e200ff0a1b82 */ /* 0x000e220000000a00 */
[CC--:B------:R-:W-:Y:S02]  /*0700*/  @P1 IADD3 R13, PT, PT, R20.reuse, R21.reuse, RZ ;  /* 0x00000015140d1210 */ /* 0x0c0fe40007ffe0ff */
[----:B------:R-:W-:-:S04]  /*0710*/  @P1 IADD3 R12, P2, PT, R20, R21, RZ ;  /* 0x00000015140c1210 */ /* 0x000fc80007f5e0ff */
[----:B------:R-:W-:Y:S01]  /*0720*/  @P1 IADD3.X R14, PT, PT, RZ, RZ, RZ, P2, !PT ;  /* 0x000000ffff0e1210 */ /* 0x000fe200017fe4ff */
[----:B------:R-:W1:Y:S08]  /*0730*/  @P1 LDC.64 R8, c[0x0][0x390] ;  /* 0x0000e400ff081b82 */ /* 0x000e700000000a00 */
[----:B------:R-:W2:Y:S08]  /*0740*/  @P1 LDC.64 R6, c[0x0][0x388] ;  /* 0x0000e200ff061b82 */ /* 0x000eb00000000a00 */
[----:B------:R-:W3:Y:S01]  /*0750*/  @!P0 LDC.64 R4, c[0x0][0x388] ;  /* 0x0000e200ff048b82 */ /* 0x000ee20000000a00 */
[----:B0-----:R-:W-:-:S04]  /*0760*/  @P1 IMAD.WIDE.U32 R10, R13, 0x4, R10 ;  /* 0x000000040d0a1825 */ /* 0x001fc800078e000a */
[C---:B------:R-:W-:Y:S01]  /*0770*/  @P1 IMAD R13, R21.reuse, R17, R0 ;  /* 0x00000011150d1224 */ /* 0x040fe200078e0200 */
[----:B------:R-:W-:Y:S01]  /*0780*/  @P1 IADD3 R21, PT, PT, R21, 0x2, RZ ;  /* 0x0000000215151810 */ /* 0x000fe20007ffe0ff */
[----:B------:R-:W4:Y:S01]  /*0790*/  @P1 LDG.E R11, desc[UR4][R10.64] ;  /* 0x000000040a0b1981 */ /* 0x000f22000c1e1900 */
[----:B------:R-:W0:Y:S01]  /*07a0*/  @!P0 LDC.64 R2, c[0x0][0x390] ;  /* 0x0000e400ff028b82 */ /* 0x000e220000000a00 */
[----:B-1----:R-:W-:Y:S01]  /*07b0*/  @P1 IMAD.WIDE R8, R13, 0x4, R8 ;  /* 0x000000040d081825 */ /* 0x002fe200078e0208 */
[----:B------:R-:W-:Y:S02]  /*07c0*/  @!P0 IADD3 R15, PT, PT, R20, R21, RZ ;  /* 0x00000015140f8210 */ /* 0x000fe40007ffe0ff */
[----:B--2---:R-:W-:Y:S01]  /*07d0*/  @P1 LEA R6, P2, R12, R6, 0x2 ;  /* 0x000000060c061211 */ /* 0x004fe200078410ff */
[----:B------:R-:W-:-:S03]  /*07e0*/  @!P0 IMAD R21, R21, R17, R0 ;  /* 0x0000001115158224 */ /* 0x000fc600078e0200 */
[----:B------:R-:W-:Y:S01]  /*07f0*/  @P1 LEA.HI.X R7, R12, R7, R14, 0x2, P2 ;  /* 0x000000070c071211 */ /* 0x000fe200010f140e */
[----:B------:R-:W-:Y:S01]  /*0800*/  @P1 IMAD.WIDE R12, R17, 0x4, R8 ;  /* 0x00000004110c1825 */ /* 0x000fe200078e0208 */
[----:B------:R-:W4:Y:S03]  /*0810*/  @P1 LDG.E R14, desc[UR4][R8.64] ;  /* 0x00000004080e1981 */ /* 0x000f26000c1e1900 */
[----:B---3--:R-:W-:Y:S01]  /*0820*/  @!P0 IMAD.WIDE.U32 R4, R15, 0x4, R4 ;  /* 0x000000040f048825 */ /* 0x008fe200078e0004 */
[----:B------:R-:W2:Y:S04]  /*0830*/  @P1 LDG.E R6, desc[UR4][R6.64+0x4] ;  /* 0x0000040406061981 */ /* 0x000ea8000c1e1900 */
[----:B------:R-:W2:Y:S01]  /*0840*/  @P1 LDG.E R12, desc[UR4][R12.64] ;  /* 0x000000040c0c1981 */ /* 0x000ea2000c1e1900 */
[----:B0-----:R-:W-:-:S03]  /*0850*/  @!P0 IMAD.WIDE R2, R21, 0x4, R2 ;  /* 0x0000000415028825 */ /* 0x001fc600078e0202 */
[----:B------:R-:W3:Y:S04]  /*0860*/  @!P0 LDG.E R5, desc[UR4][R4.64] ;  /* 0x0000000404058981 */ /* 0x000ee8000c1e1900 */
[----:B------:R-:W3:Y:S01]  /*0870*/  @!P0 LDG.E R2, desc[UR4][R2.64] ;  /* 0x0000000402028981 */ /* 0x000ee2000c1e1900 */
[----:B----4-:R-:W-:-:S04]  /*0880*/  @P1 FFMA R11, R11, R14, R24 ;  /* 0x0000000e0b0b1223 */ /* 0x010fc80000000018 */
[----:B--2---:R-:W-:-:S04]  /*0890*/  @P1 FFMA R24, R6, R12, R11 ;  /* 0x0000000c06181223 */ /* 0x004fc8000000000b */
[----:B---3--:R-:W-:-:S07]  /*08a0*/  @!P0 FFMA R24, R5, R2, R24 ;  /* 0x0000000205188223 */ /* 0x008fce0000000018 */
.L_x_50:
[----:B------:R-:W0:Y:S01]  /*08b0*/  LDC.64 R2, c[0x0][0x380] ;  /* 0x0000e000ff027b82 */ /* 0x000e220000000a00 */
[----:B------:R-:W-:-:S04]  /*08c0*/  IMAD R17, R16, R17, R0 ;  /* 0x0000001110117224 */ /* 0x000fc800078e0200 */
[----:B0-----:R-:W-:-:S05]  /*08d0*/  IMAD.WIDE R2, R17, 0x4, R2 ;  /* 0x0000000411027825 */ /* 0x001fca00078e0202 */
[----:B------:R-:W-:Y:S01]  /*08e0*/  STG.E desc[UR4][R2.64], R24 ;  /* 0x0000001802007986 */ /* 0x000fe2000c101904 */
[----:B------:R-:W-:Y:S05]  /*08f0*/  EXIT ;  /* 0x000000000000794d */ /* 0x000fea0003800000 */
.L_x_54:
        /* <DEDUP_REMOVED lines=16> */
.L_x_95:


//--------------------- .text._Z22multiply_scalar_kernelPfS_ii --------------------------
	.section	.text._Z22multiply_scalar_kernelPfS_ii,"ax",@progbits
	.align	128
        .global         _Z22multiply_scalar_kernelPfS_ii
        .type           _Z22multiply_scalar_kernelPfS_ii,@function
        .size           _Z22multiply_scalar_kernelPfS_ii,(.L_x_96 - _Z22multiply_scalar_kernelPfS_ii)
        .other          _Z22multiply_scalar_kernelPfS_ii,@"STO_CUDA_ENTRY STV_DEFAULT"
_Z22multiply_scalar_kernelPfS_ii:
.text._Z22multiply_scalar_kernelPfS_ii:
[----:B------:R-:W-:Y:S01]  /*0000*/  LDC R1, c[0x0][0x37c] ;  /* 0x0000df00ff017b82 */ /* 0x000fe20000000800 */
[----:B------:R-:W0:Y:S07]  /*0010*/  S2R R0, SR_TID.X ;  /* 0x0000000000007919 */ /* 0x000e2e0000002100 */
[----:B------:R-:W0:Y:S01]  /*0020*/  S2UR UR4, SR_CTAID.X ;  /* 0x00000000000479c3 */ /* 0x000e220000002500 */
[----:B------:R-:W1:Y:S07]  /*0030*/  LDCU UR5, c[0x0][0x394] ;  /* 0x00007280ff0577ac */ /* 0x000e6e0008000800 */
[----:B------:R-:W0:Y:S02]  /*0040*/  LDC R7, c[0x0][0x360] ;  /* 0x0000d800ff077b82 */ /* 0x000e240000000800 */
[----:B0-----:R-:W-:-:S05]  /*0050*/  IMAD R7, R7, UR4, R0 ;  /* 0x0000000407077c24 */ /* 0x001fca000f8e0200 */
[----:B-1----:R-:W-:-:S13]  /*0060*/  ISETP.GE.AND P0, PT, R7, UR5, PT ;  /* 0x0000000507007c0c */ /* 0x002fda000bf06270 */
[----:B------:R-:W-:Y:S05]  /*0070*/  @P0 EXIT ;  /* 0x000000000000094d */ /* 0x000fea0003800000 */
[----:B------:R-:W0:Y:S01]  /*0080*/  LDC.64 R2, c[0x0][0x388] ;  /* 0x0000e200ff027b82 */ /* 0x000e220000000a00 */
[----:B------:R-:W1:Y:S01]  /*0090*/  LDCU.64 UR4, c[0x0][0x358] ;  /* 0x00006b00ff0477ac */ /* 0x000e620008000a00 */
[----:B------:R-:W2:Y:S06]  /*00a0*/  LDCU UR6, c[0x0][0x390] ;  /* 0x00007200ff0677ac */ /* 0x000eac0008000800 */
[----:B------:R-:W3:Y:S01]  /*00b0*/  LDC.64 R4, c[0x0][0x380] ;  /* 0x0000e000ff047b82 */ /* 0x000ee20000000a00 */
[----:B0-----:R-:W-:-:S06]  /*00c0*/  IMAD.WIDE R2, R7, 0x4, R2 ;  /* 0x0000000407027825 */ /* 0x001fcc00078e0202 */
[----:B-1----:R-:W4:Y:S01]  /*00d0*/  LDG.E R2, desc[UR4][R2.64] ;  /* 0x0000000402027981 */ /* 0x002f22000c1e1900 */
[----:B--2---:R-:W-:Y:S01]  /*00e0*/  I2FP.F32.S32 R9, UR6 ;  /* 0x0000000600097c45 */ /* 0x004fe20008201400 */
[----:B---3--:R-:W-:-:S04]  /*00f0*/  IMAD.WIDE R4, R7, 0x4, R4 ;  /* 0x0000000407047825 */ /* 0x008fc800078e0204 */
[----:B----4-:R-:W-:-:S05]  /*0100*/  FMUL R9, R2, R9 ;  /* 0x0000000902097220 */ /* 0x010fca0000400000 */
[----:B------:R-:W-:Y:S01]  /*0110*/  STG.E desc[UR4][R4.64], R9 ;  /* 0x0000000904007986 */ /* 0x000fe2000c101904 */
[----:B------:R-:W-:Y:S05]  /*0120*/  EXIT ;  /* 0x000000000000794d */ /* 0x000fea0003800000 */
.L_x_55:
        /* <DEDUP_REMOVED lines=13> */
.L_x_96:


//--------------------- .text._Z15multiply_kernelPfS_S_i --------------------------
	.section	.text._Z15multiply_kernelPfS_S_i,"ax",@progbits
	.align	128
        .global         _Z15multiply_kernelPfS_S_i
        .type           _Z15multiply_kernelPfS_S_i,@function
        .size           _Z15multiply_kernelPfS_S_i,(.L_x_97 - _Z15multiply_kernelPfS_S_i)
        .other          _Z15multiply_kernelPfS_S_i,@"STO_CUDA_ENTRY STV_DEFAULT"
_Z15multiply_kernelPfS_S_i:
.text._Z15multiply_kernelPfS_S_i:
        /* <DEDUP_REMOVED lines=9> */
[----:B------:R-:W1:Y:S07]  /*0090*/  LDCU.64 UR4, c[0x0][0x358] ;  /* 0x00006b00ff0477ac */ /* 0x000e6e0008000a00 */
[----:B------:R-:W2:Y:S08]  /*00a0*/  LDC.64 R4, c[0x0][0x390] ;  /* 0x0000e400ff047b82 */ /* 0x000eb00000000a00 */
[----:B------:R-:W3:Y:S01]  /*00b0*/  LDC.64 R6, c[0x0][0x380] ;  /* 0x0000e000ff067b82 */ /* 0x000ee20000000a00 */
[----:B0-----:R-:W-:-:S06]  /*00c0*/  IMAD.WIDE R2, R9, 0x4, R2 ;  /* 0x0000000409027825 */ /* 0x001fcc00078e0202 */
[----:B-1----:R-:W4:Y:S01]  /*00d0*/  LDG.E R2, desc[UR4][R2.64] ;  /* 0x0000000402027981 */ /* 0x002f22000c1e1900 */
[----:B--2---:R-:W-:-:S06]  /*00e0*/  IMAD.WIDE R4, R9, 0x4, R4 ;  /* 0x0000000409047825 */ /* 0x004fcc00078e0204 */
[----:B------:R-:W4:Y:S01]  /*00f0*/  LDG.E R5, desc[UR4][R4.64] ;  /* 0x0000000404057981 */ /* 0x000f22000c1e1900 */
[----:B---3--:R-:W-:-:S04]  /*0100*/  IMAD.WIDE R6, R9, 0x4, R6 ;  /* 0x0000000409067825 */ /* 0x008fc800078e0206 */
[----:B----4-:R-:W-:-:S05]  /*0110*/  FMUL R9, R2, R5 ;  /* 0x0000000502097220 */ /* 0x010fca0000400000 */
[----:B------:R-:W-:Y:S01]  /*0120*/  STG.E desc[UR4][R6.64], R9 ;  /* 0x0000000906007986 */ /* 0x000fe2000c101904 */
[----:B------:R-:W-:Y:S05]  /*0130*/  EXIT ;  /* 0x000000000000794d */ /* 0x000fea0003800000 */
.L_x_56:
        /* <DEDUP_REMOVED lines=12> */
.L_x_97:


//--------------------- .text._Z18add_bias_3d_kernelPfS_S_PiS0_iiii --------------------------
	.section	.text._Z18add_bias_3d_kernelPfS_S_PiS0_iiii,"ax",@progbits
	.align	128
        .global         _Z18add_bias_3d_kernelPfS_S_PiS0_iiii
        .type           _Z18add_bias_3d_kernelPfS_S_PiS0_iiii,@function
        .size           _Z18add_bias_3d_kernelPfS_S_PiS0_iiii,(.L_x_98 - _Z18add_bias_3d_kernelPfS_S_PiS0_iiii)
        .other          _Z18add_bias_3d_kernelPfS_S_PiS0_iiii,@"STO_CUDA_ENTRY STV_DEFAULT"
_Z18add_bias_3d_kernelPfS_S_PiS0_iiii:
.text._Z18add_bias_3d_kernelPfS_S_PiS0_iiii:
[----:B------:R-:W-:Y:S01]  /*0000*/  LDC R1, c[0x0][0x37c] ;  /* 0x0000df00ff017b82 */ /* 0x000fe20000000800 */
[----:B------:R-:W0:Y:S07]  /*0010*/  S2R R2, SR_TID.X ;  /* 0x0000000000027919 */ /* 0x000e2e0000002100 */
[----:B------:R-:W1:Y:S01]  /*0020*/  LDC R0, c[0x0][0x364] ;  /* 0x0000d900ff007b82 */ /* 0x000e620000000800 */
[----:B------:R-:W2:Y:S01]  /*0030*/  LDCU UR6, c[0x0][0x3b4] ;  /* 0x00007680ff0677ac */ /* 0x000ea20008000800 */
[----:B------:R-:W1:Y:S01]  /*0040*/  S2R R3, SR_TID.Y ;  /* 0x0000000000037919 */ /* 0x000e620000002200 */
[----:B------:R-:W3:Y:S05]  /*0050*/  LDCU UR7, c[0x0][0x3ac] ;  /* 0x00007580ff0777ac */ /* 0x000eea0008000800 */
[----:B------:R-:W0:Y:S08]  /*0060*/  S2UR UR5, SR_CTAID.X ;  /* 0x00000000000579c3 */ /* 0x000e300000002500 */
[----:B------:R-:W0:Y:S08]  /*0070*/  LDC R9, c[0x0][0x360] ;  /* 0x0000d800ff097b82 */ /* 0x000e300000000800 */
[----:B------:R-:W1:Y:S01]  /*0080*/  S2UR UR4, SR_CTAID.Y ;  /* 0x00000000000479c3 */ /* 0x000e620000002600 */
[----:B0-----:R-:W-:-:S05]  /*0090*/  IMAD R9, R9, UR5, R2 ;  /* 0x0000000509097c24 */ /* 0x001fca000f8e0202 */
[----:B--2---:R-:W-:Y:S01]  /*00a0*/  ISETP.GE.AND P0, PT, R9, UR6, PT ;  /* 0x0000000609007c0c */ /* 0x004fe2000bf06270 */
[----:B-1----:R-:W-:-:S05]  /*00b0*/  IMAD R0, R0, UR4, R3 ;  /* 0x0000000400007c24 */ /* 0x002fca000f8e0203 */
[----:B---3--:R-:W-:-:S13]  /*00c0*/  ISETP.GE.OR P0, PT, R0, UR7, P0 ;  /* 0x0000000700007c0c */ /* 0x008fda0008706670 */
[----:B------:R-:W-:Y:S05]  /*00d0*/  @P0 EXIT ;  /* 0x000000000000094d */ /* 0x000fea0003800000 */
[----:B------:R-:W0:Y:S01]  /*00e0*/  S2R R7, SR_CTAID.Z ;  /* 0x0000000000077919 */ /* 0x000e220000002700 */
[----:B------:R-:W1:Y:S01]  /*00f0*/  LDC.64 R4, c[0x0][0x390] ;  /* 0x0000e400ff047b82 */ /* 0x000e620000000a00 */
[----:B------:R-:W2:Y:S01]  /*0100*/  LDCU UR8, c[0x0][0x3b0] ;  /* 0x00007600ff0877ac */ /* 0x000ea20008000800 */
[----:B------:R-:W3:Y:S06]  /*0110*/  LDCU.64 UR4, c[0x0][0x358] ;  /* 0x00006b00ff0477ac */ /* 0x000eec0008000a00 */
[----:B------:R-:W4:Y:S01]  /*0120*/  LDC.64 R2, c[0x0][0x388] ;  /* 0x0000e200ff027b82 */ /* 0x000f220000000a00 */
[----:B-1----:R-:W-:-:S06]  /*0130*/  IMAD.WIDE R4, R9, 0x4, R4 ;  /* 0x0000000409047825 */ /* 0x002fcc00078e0204 */
[----:B---3--:R-:W3:Y:S01]  /*0140*/  LDG.E R5, desc[UR4][R4.64] ;  /* 0x0000000404057981 */ /* 0x008ee2000c1e1900 */
[----:B0-----:R-:W-:-:S04]  /*0150*/  IMAD R0, R7, UR7, R0 ;  /* 0x0000000707007c24 */ /* 0x001fc8000f8e0200 */
[----:B--2---:R-:W-:-:S04]  /*0160*/  IMAD R7, R0, UR8, R9 ;  /* 0x0000000800077c24 */ /* 0x004fc8000f8e0209 */
[----:B----4-:R-:W-:Y:S02]  /*0170*/  IMAD.WIDE R2, R7, 0x4, R2 ;  /* 0x0000000407027825 */ /* 0x010fe400078e0202 */
[----:B------:R-:W0:Y:S04]  /*0180*/  LDC.64 R6, c[0x0][0x380] ;  /* 0x0000e000ff067b82 */ /* 0x000e280000000a00 */
[----:B------:R-:W3:Y:S01]  /*0190*/  LDG.E R2, desc[UR4][R2.64] ;  /* 0x0000000402027981 */ /* 0x000ee2000c1e1900 */
[----:B------:R-:W-:-:S04]  /*01a0*/  IMAD R9, R0, UR6, R9 ;  /* 0x0000000600097c24 */ /* 0x000fc8000f8e0209 */
[----:B0-----:R-:W-:-:S04]  /*01b0*/  IMAD.WIDE R6, R9, 0x4, R6 ;  /* 0x0000000409067825 */ /* 0x001fc800078e0206 */
[----:B---3--:R-:W-:-:S05]  /*01c0*/  FADD R9, R2, R5 ;  /* 0x0000000502097221 */ /* 0x008fca0000000000 */
[----:B------:R-:W-:Y:S01]  /*01d0*/  STG.E desc[UR4][R6.64], R9 ;  /* 0x0000000906007986 */ /* 0x000fe2000c101904 */
[----:B------:R-:W-:Y:S05]  /*01e0*/  EXIT ;  /* 0x000000000000794d */ /* 0x000fea0003800000 */
.L_x_57:
        /* <DEDUP_REMOVED lines=9> */
.L_x_98:


//--------------------- .text._Z15add_bias_kernelPfS_S_PiS0_iii --------------------------
	.section	.text._Z15add_bias_kernelPfS_S_PiS0_iii,"ax",@progbits
	.align	128
        .global         _Z15add_bias_kernelPfS_S_PiS0_iii
        .type           _Z15add_bias_kernelPfS_S_PiS0_iii,@function
        .size           _Z15add_bias_kernelPfS_S_PiS0_iii,(.L_x_99 - _Z15add_bias_kernelPfS_S_PiS0_iii)
        .other          _Z15add_bias_kernelPfS_S_PiS0_iii,@"STO_CUDA_ENTRY STV_DEFAULT"
_Z15add_bias_kernelPfS_S_PiS0_iii:
.text._Z15add_bias_kernelPfS_S_PiS0_iii:
        /* <DEDUP_REMOVED lines=14> */
[----:B------:R-:W0:Y:S01]  /*00e0*/  LDC.64 R4, c[0x0][0x390] ;  /* 0x0000e400ff047b82 */ /* 0x000e220000000a00 */
[----:B------:R-:W1:Y:S01]  /*00f0*/  LDCU UR7, c[0x0][0x3ac] ;  /* 0x00007580ff0777ac */ /* 0x000e620008000800 */
[----:B------:R-:W2:Y:S06]  /*0100*/  LDCU.64 UR4, c[0x0][0x358] ;  /* 0x00006b00ff0477ac */ /* 0x000eac0008000a00 */
[----:B------:R-:W3:Y:S01]  /*0110*/  LDC.64 R2, c[0x0][0x388] ;  /* 0x0000e200ff027b82 */ /* 0x000ee20000000a00 */
[----:B-1----:R-:W-:Y:S02]  /*0120*/  IMAD R7, R0, UR7, R9 ;  /* 0x0000000700077c24 */ /* 0x002fe4000f8e0209 */
[----:B0-----:R-:W-:-:S06]  /*0130*/  IMAD.WIDE R4, R9, 0x4, R4 ;  /* 0x0000000409047825 */ /* 0x001fcc00078e0204 */
[----:B--2---:R-:W2:Y:S01]  /*0140*/  LDG.E R5, desc[UR4][R4.64] ;  /* 0x0000000404057981 */ /* 0x004ea2000c1e1900 */
[----:B---3--:R-:W-:Y:S02]  /*0150*/  IMAD.WIDE R2, R7, 0x4, R2 ;  /* 0x0000000407027825 */ /* 0x008fe400078e0202 */
[----:B------:R-:W0:Y:S04]  /*0160*/  LDC.64 R6, c[0x0][0x380] ;  /* 0x0000e000ff067b82 */ /* 0x000e280000000a00 */
[----:B------:R-:W2:Y:S01]  /*0170*/  LDG.E R2, desc[UR4][R2.64] ;  /* 0x0000000402027981 */ /* 0x000ea2000c1e1900 */
[----:B------:R-:W-:-:S04]  /*0180*/  IMAD R9, R0, UR6, R9 ;  /* 0x0000000600097c24 */ /* 0x000fc8000f8e0209 */
[----:B0-----:R-:W-:-:S04]  /*0190*/  IMAD.WIDE R6, R9, 0x4, R6 ;  /* 0x0000000409067825 */ /* 0x001fc800078e0206 */
[----:B--2---:R-:W-:-:S05]  /*01a0*/  FADD R9, R2, R5 ;  /* 0x0000000502097221 */ /* 0x004fca0000000000 */
[----:B------:R-:W-:Y:S01]  /*01b0*/  STG.E desc[UR4][R6.64], R9 ;  /* 0x0000000906007986 */ /* 0x000fe2000c101904 */
[----:B------:R-:W-:Y:S05]  /*01c0*/  EXIT ;  /* 0x000000000000794d */ /* 0x000fea0003800000 */
.L_x_58:
        /* <DEDUP_REMOVED lines=11> */
.L_x_99:


//--------------------- .text._Z10add_kernelPfS_S_i --------------------------
	.section	.text._Z10add_kernelPfS_S_i,"ax",@progbits
	.align	128
        .global         _Z10add_kernelPfS_S_i
        .type           _Z10add_kernelPfS_S_i,@function
        .size           _Z10add_kernelPfS_S_i,(.L_x_100 - _Z10add_kernelPfS_S_i)
        .other          _Z10add_kernelPfS_S_i,@"STO_CUDA_ENTRY STV_DEFAULT"
_Z10add_kernelPfS_S_i:
.text._Z10add_kernelPfS_S_i:
        /* <DEDUP_REMOVED lines=17> */
[----:B----4-:R-:W-:-:S05]  /*0110*/  FADD R9, R2, R5 ;  /* 0x0000000502097221 */ /* 0x010fca0000000000 */
[----:B------:R-:W-:Y:S01]  /*0120*/  STG.E desc[UR4][R6.64], R9 ;  /* 0x0000000906007986 */ /* 0x000fe2000c101904 */
[----:B------:R-:W-:Y:S05]  /*0130*/  EXIT ;  /* 0x000000000000794d */ /* 0x000fea0003800000 */
.L_x_59:
        /* <DEDUP_REMOVED lines=12> */
.L_x_100:


//--------------------- .text._Z16init_rand_kernelPfiy --------------------------
	.section	.text._Z16init_rand_kernelPfiy,"ax",@progbits
	.align	128
        .global         _Z16init_rand_kernelPfiy
        .type           _Z16init_rand_kernelPfiy,@function
        .size           _Z16init_rand_kernelPfiy,(.L_x_89 - _Z16init_rand_kernelPfiy)
        .other          _Z16init_rand_kernelPfiy,@"STO_CUDA_ENTRY STV_DEFAULT"
_Z16init_rand_kernelPfiy:
.text._Z16init_rand_kernelPfiy:
[----:B------:R-:W0:Y:S01]  /*0000*/  LDC R1, c[0x0][0x37c] ;  /* 0x0000df00ff017b82 */ /* 0x000e220000000800 */
[----:B------:R-:W1:Y:S07]  /*0010*/  S2R R3, SR_TID.X ;  /* 0x0000000000037919 */ /* 0x000e6e0000002100 */
[----:B------:R-:W1:Y:S01]  /*0020*/  S2UR UR4, SR_CTAID.X ;  /* 0x00000000000479c3 */ /* 0x000e620000002500 */
[----:B------:R-:W2:Y:S01]  /*0030*/  LDCU UR5, c[0x0][0x388] ;  /* 0x00007100ff0577ac */ /* 0x000ea20008000800 */
[----:B0-----:R-:W-:-:S06]  /*0040*/  VIADD R1, R1, 0xffffffd0 ;  /* 0xffffffd001017836 */ /* 0x001fcc0000000000 */
[----:B------:R-:W1:Y:S02]  /*0050*/  LDC R8, c[0x0][0x360] ;  /* 0x0000d800ff087b82 */ /* 0x000e640000000800 */
[----:B-1----:R-:W-:-:S05]  /*0060*/  IMAD R8, R8, UR4, R3 ;  /* 0x0000000408087c24 */ /* 0x002fca000f8e0203 */
[----:B--2---:R-:W-:-:S13]  /*0070*/  ISETP.GE.AND P0, PT, R8, UR5, PT ;  /* 0x0000000508007c0c */ /* 0x004fda000bf06270 */
[----:B------:R-:W-:Y:S05]  /*0080*/  @P0 EXIT ;  /* 0x000000000000094d */ /* 0x000fea0003800000 */
[----:B------:R-:W0:Y:S01]  /*0090*/  LDC.64 R2, c[0x0][0x390] ;  /* 0x0000e400ff027b82 */ /* 0x000e220000000a00 */
[----:B------:R-:W-:Y:S01]  /*00a0*/  ISETP.NE.AND P0, PT, R8, RZ, PT ;  /* 0x000000ff0800720c */ /* 0x000fe20003f05270 */
[----:B------:R-:W1:Y:S01]  /*00b0*/  LDCU.64 UR6, c[0x0][0x358] ;  /* 0x00006b00ff0677ac */ /* 0x000e620008000a00 */
[----:B------:R-:W-:Y:S01]  /*00c0*/  BSSY.RECONVERGENT B0, `(.L_x_60) ;  /* 0x000025e000007945 */ /* 0x000fe20003800200 */
[----:B0-----:R-:W-:Y:S02]  /*00d0*/  LOP3.LUT R0, R2, 0xaad26b49, RZ, 0x3c, !PT ;  /* 0xaad26b4902007812 */ /* 0x001fe400078e3cff */
[----:B------:R-:W-:-:S03]  /*00e0*/  LOP3.LUT R2, R3, 0xf7dcefdd, RZ, 0x3c, !PT ;  /* 0xf7dcefdd03027812 */ /* 0x000fc600078e3cff */
[----:B------:R-:W-:Y:S02]  /*00f0*/  IMAD R0, R0, 0x4182bed5, RZ ;  /* 0x4182bed500007824 */ /* 0x000fe400078e02ff */
[----:B------:R-:W-:Y:S02]  /*0100*/  IMAD R9, R2, -0x658354e5, RZ ;  /* 0x9a7cab1b02097824 */ /* 0x000fe400078e02ff */
[C---:B------:R-:W-:Y:S01]  /*0110*/  VIADD R5, R0.reuse, 0x583f19 ;  /* 0x00583f1900057836 */ /* 0x040fe20000000000 */
[C---:B------:R-:W-:Y:S01]  /*0120*/  LOP3.LUT R6, R0.reuse, 0x159a55e5, RZ, 0x3c, !PT ;  /* 0x159a55e500067812 */ /* 0x040fe200078e3cff */
[C---:B------:R-:W-:Y:S01]  /*0130*/  VIADD R3, R0.reuse, 0x75bcd15 ;  /* 0x075bcd1500037836 */ /* 0x040fe20000000000 */
[----:B------:R-:W-:Y:S01]  /*0140*/  IADD3 R2, PT, PT, R0, 0x64f0c9, R9 ;  /* 0x0064f0c900027810 */ /* 0x000fe20007ffe009 */
[C---:B------:R-:W-:Y:S01]  /*0150*/  VIADD R7, R9.reuse, 0x1f123bb5 ;  /* 0x1f123bb509077836 */ /* 0x040fe20000000000 */
[----:B------:R-:W-:Y:S02]  /*0160*/  LOP3.LUT R4, R9, 0x5491333, RZ, 0x3c, !PT ;  /* 0x0549133309047812 */ /* 0x000fe400078e3cff */
[----:B------:R-:W-:Y:S01]  /*0170*/  SHF.R.S32.HI R0, RZ, 0x1f, R8 ;  /* 0x0000001fff007819 */ /* 0x000fe20000011408 */
[----:B------:R0:W-:Y:S04]  /*0180*/  STL.64 [R1], R2 ;  /* 0x0000000201007387 */ /* 0x0001e80000100a00 */
[----:B------:R0:W-:Y:S04]  /*0190*/  STL.64 [R1+0x8], R6 ;  /* 0x0000080601007387 */ /* 0x0001e80000100a00 */
[----:B------:R0:W-:Y:S01]  /*01a0*/  STL.64 [R1+0x10], R4 ;  /* 0x0000100401007387 */ /* 0x0001e20000100a00 */
[----:B-1----:R-:W-:Y:S05]  /*01b0*/  @!P0 BRA `(.L_x_61) ;  /* 0x0000002400388947 */ /* 0x002fea0003800000 */
[----:B------:R-:W-:Y:S02]  /*01c0*/  IMAD.MOV.U32 R13, RZ, RZ, R0 ;  /* 0x000000ffff0d7224 */ /* 0x000fe400078e0000 */
[----:B------:R-:W-:Y:S02]  /*01d0*/  IMAD.MOV.U32 R9, RZ, RZ, RZ ;  /* 0x000000ffff097224 */ /* 0x000fe400078e00ff */
[----:B0-----:R-:W-:-:S07]  /*01e0*/  IMAD.MOV.U32 R2, RZ, RZ, R8 ;  /* 0x000000ffff027224 */ /* 0x001fce00078e0008 */
.L_x_70:
[----:B------:R-:W-:Y:S01]  /*01f0*/  LOP3.LUT R0, R2, 0x3, RZ, 0xc0, !PT ;  /* 0x0000000302007812 */ /* 0x000fe200078ec0ff */
[----:B------:R-:W-:Y:S03]  /*0200*/  BSSY.RECONVERGENT B1, `(.L_x_62) ;  /* 0x0000243000017945 */ /* 0x000fe60003800200 */
[----:B------:R-:W-:-:S04]  /*0210*/  ISETP.NE.U32.AND P0, PT, R0, RZ, PT ;  /* 0x000000ff0000720c */ /* 0x000fc80003f05070 */
[----:B------:R-:W-:-:S13]  /*0220*/  ISETP.NE.AND.EX P0, PT, RZ, RZ, PT, P0 ;  /* 0x000000ffff00720c */ /* 0x000fda0003f05300 */
[----:B0-----:R-:W-:Y:S05]  /*0230*/  @!P0 BRA `(.L_x_63) ;  /* 0x0000002000fc8947 */ /* 0x001fea0003800000 */
[----:B------:R-:W0:Y:S01]  /*0240*/  LDC.64 R10, c[0x4][RZ] ;  /* 0x01000000ff0a7b82 */ /* 0x000e220000000a00 */
[----:B------:R-:W-:Y:S01]  /*0250*/  IMAD.MOV.U32 R0, RZ, RZ, RZ ;  /* 0x000000ffff007224 */ /* 0x000fe200078e00ff */
[----:B------:R-:W-:Y:S02]  /*0260*/  CS2R R4, SRZ ;  /* 0x0000000000047805 */ /* 0x000fe4000001ff00 */
[----:B------:R-:W-:Y:S01]  /*0270*/  CS2R R6, SRZ ;  /* 0x0000000000067805 */ /* 0x000fe2000001ff00 */
[----:B------:R-:W-:Y:S02]  /*0280*/  IMAD.MOV.U32 R3, RZ, RZ, RZ ;  /* 0x000000ffff037224 */ /* 0x000fe400078e00ff */
[----:B0-----:R-:W-:-:S07]  /*0290*/  IMAD.WIDE.U32 R10, R9, 0xc80, R10 ;  /* 0x00000c80090a7825 */ /* 0x001fce00078e000a */
.L_x_65:
[----:B------:R-:W-:-:S06]  /*02a0*/  IMAD R12, R0, 0x4, R1 ;  /* 0x00000004000c7824 */ /* 0x000fcc00078e0201 */
[----:B------:R-:W5:Y:S01]  /*02b0*/  LDL R12, [R12+0x4] ;  /* 0x000004000c0c7983 */ /* 0x000f620000100800 */
[----:B------:R-:W-:-:S05]  /*02c0*/  UMOV UR4, URZ ;  /* 0x000000ff00047c82 */ /* 0x000fca0008000000 */
.L_x_64:
[----:B-----5:R-:W-:Y:S01]  /*02d0*/  SHF.R.U32.HI R22, RZ, UR4, R12 ;  /* 0x00000004ff167c19 */ /* 0x020fe2000801160c */
[----:B------:R-:W-:-:S03]  /*02e0*/  IMAD.SHL.U32 R14, R0, 0x20, RZ ;  /* 0x00000020000e7824 */ /* 0x000fc600078e00ff */
[----:B------:R-:W-:Y:S01]  /*02f0*/  LOP3.LUT R15, R22, 0x1, RZ, 0xc0, !PT ;  /* 0x00000001160f7812 */ /* 0x000fe200078ec0ff */
[----:B------:R-:W-:-:S03]  /*0300*/  VIADD R14, R14, UR4 ;  /* 0x000000040e0e7c36 */ /* 0x000fc60008000000 */
[----:B------:R-:W-:Y:S01]  /*0310*/  ISETP.NE.U32.AND P0, PT, R15, 0x1, PT ;  /* 0x000000010f00780c */ /* 0x000fe20003f05070 */
[----:B------:R-:W-:-:S03]  /*0320*/  IMAD R15, R14, 0x5, RZ ;  /* 0x000000050e0f7824 */ /* 0x000fc600078e02ff */
[----:B------:R-:W-:Y:S01]  /*0330*/  R2P PR, R22, 0x7e ;  /* 0x0000007e16007804 */ /* 0x000fe20000000000 */
[----:B------:R-:W-:-:S08]  /*0340*/  IMAD.WIDE.U32 R14, R15, 0x4, R10 ;  /* 0x000000040f0e7825 */ /* 0x000fd000078e000a */
[----:B------:R-:W2:Y:S04]  /*0350*/  @!P0 LDG.E R16, desc[UR6][R14.64+0x10] ;  /* 0x000010060e108981 */ /* 0x000ea8000c1e1900 */
[----:B------:R-:W3:Y:S04]  /*0360*/  @P1 LDG.E R18, desc[UR6][R14.64+0x24] ;  /* 0x000024060e121981 */ /* 0x000ee8000c1e1900 */
[----:B------:R-:W4:Y:S04]  /*0370*/  @P2 LDG.E R20, desc[UR6][R14.64+0x38] ;  /* 0x000038060e142981 */ /* 0x000f28000c1e1900 */
[----:B------:R-:W4:Y:S04]  /*0380*/  @P3 LDG.E R24, desc[UR6][R14.64+0x4c] ;  /* 0x00004c060e183981 */ /* 0x000f28000c1e1900 */
[----:B------:R-:W4:Y:S04]  /*0390*/  @P4 LDG.E R26, desc[UR6][R14.64+0x60] ;  /* 0x000060060e1a4981 */ /* 0x000f28000c1e1900 */
[----:B------:R-:W4:Y:S04]  /*03a0*/  @!P0 LDG.E R17, desc[UR6][R14.64+0x4] ;  /* 0x000004060e118981 */ /* 0x000f28000c1e1900 */
[----:B------:R-:W4:Y:S04]  /*03b0*/  @!P0 LDG.E R19, desc[UR6][R14.64+0xc] ;  /* 0x00000c060e138981 */ /* 0x000f28000c1e1900 */
[----:B------:R-:W4:Y:S04]  /*03c0*/  @P1 LDG.E R21, desc[UR6][R14.64+0x18] ;  /* 0x000018060e151981 */ /* 0x000f28000c1e1900 */
[----:B------:R-:W4:Y:S04]  /*03d0*/  @P3 LDG.E R23, desc[UR6][R14.64+0x40] ;  /* 0x000040060e173981 */ /* 0x000f28000c1e1900 */
[----:B------:R-:W4:Y:S04]  /*03e0*/  @P5 LDG.E R25, desc[UR6][R14.64+0x70] ;  /* 0x000070060e195981 */ /* 0x000f28000c1e1900 */
[----:B------:R-:W4:Y:S01]  /*03f0*/  @P6 LDG.E R28, desc[UR6][R14.64+0x88] ;  /* 0x000088060e1c6981 */ /* 0x000f22000c1e1900 */
[----:B--2---:R-:W-:-:S03]  /*0400*/  @!P0 LOP3.LUT R5, R5, R16, RZ, 0x3c, !PT ;  /* 0x0000001005058212 */ /* 0x004fc600078e3cff */
[----:B------:R-:W2:Y:S01]  /*0410*/  @!P0 LDG.E R16, desc[UR6][R14.64] ;  /* 0x000000060e108981 */ /* 0x000ea2000c1e1900 */
[----:B---3--:R-:W-:-:S03]  /*0420*/  @P1 LOP3.LUT R5, R5, R18, RZ, 0x3c, !PT ;  /* 0x0000001205051212 */ /* 0x008fc600078e3cff */
[----:B------:R-:W3:Y:S01]  /*0430*/  @!P0 LDG.E R18, desc[UR6][R14.64+0x8] ;  /* 0x000008060e128981 */ /* 0x000ee2000c1e1900 */
[----:B----4-:R-:W-:-:S03]  /*0440*/  @P2 LOP3.LUT R5, R5, R20, RZ, 0x3c, !PT ;  /* 0x0000001405052212 */ /* 0x010fc600078e3cff */
[----:B------:R-:W4:Y:S01]  /*0450*/  @P1 LDG.E R20, desc[UR6][R14.64+0x14] ;  /* 0x000014060e141981 */ /* 0x000f22000c1e1900 */
[----:B------:R-:W-:-:S03]  /*0460*/  @P3 LOP3.LUT R5, R5, R24, RZ, 0x3c, !PT ;  /* 0x0000001805053212 */ /* 0x000fc600078e3cff */
[----:B------:R-:W4:Y:S01]  /*0470*/  @P5 LDG.E R24, desc[UR6][R14.64+0x74] ;  /* 0x000074060e185981 */ /* 0x000f22000c1e1900 */
[----:B------:R-:W-:-:S03]  /*0480*/  @P4 LOP3.LUT R5, R5, R26, RZ, 0x3c, !PT ;  /* 0x0000001a05054212 */ /* 0x000fc600078e3cff */
[----:B------:R-:W4:Y:S01]  /*0490*/  @P3 LDG.E R26, desc[UR6][R14.64+0x44] ;  /* 0x000044060e1a3981 */ /* 0x000f22000c1e1900 */
[----:B------:R-:W-:-:S03]  /*04a0*/  @!P0 LOP3.LUT R6, R6, R17, RZ, 0x3c, !PT ;  /* 0x0000001106068212 */ /* 0x000fc600078e3cff */
[----:B------:R-:W4:Y:S01]  /*04b0*/  @P1 LDG.E R17, desc[UR6][R14.64+0x20] ;  /* 0x000020060e111981 */ /* 0x000f22000c1e1900 */
[----:B------:R-:W-:-:S03]  /*04c0*/  @!P0 LOP3.LUT R4, R4, R19, RZ, 0x3c, !PT ;  /* 0x0000001304048212 */ /* 0x000fc600078e3cff */
[----:B------:R-:W4:Y:S01]  /*04d0*/  @P2 LDG.E R19, desc[UR6][R14.64+0x2c] ;  /* 0x00002c060e132981 */ /* 0x000f22000c1e1900 */
[----:B------:R-:W-:-:S03]  /*04e0*/  @P1 LOP3.LUT R6, R6, R21, RZ, 0x3c, !PT ;  /* 0x0000001506061212 */ /* 0x000fc600078e3cff */
[----:B------:R-:W4:Y:S01]  /*04f0*/  @P2 LDG.E R21, desc[UR6][R14.64+0x34] ;  /* 0x000034060e152981 */ /* 0x000f22000c1e1900 */
[----:B--2---:R-:W-:-:S03]  /*0500*/  @!P0 LOP3.LUT R3, R3, R16, RZ, 0x3c, !PT ;  /* 0x0000001003038212 */ /* 0x004fc600078e3cff */
[----:B------:R-:W2:Y:S01]  /*0510*/  @P1 LDG.E R16, desc[UR6][R14.64+0x1c] ;  /* 0x00001c060e101981 */ /* 0x000ea2000c1e1900 */
[----:B---3--:R-:W-:-:S03]  /*0520*/  @!P0 LOP3.LUT R7, R7, R18, RZ, 0x3c, !PT ;  /* 0x0000001207078212 */ /* 0x008fc600078e3cff */
[----:B------:R-:W3:Y:S01]  /*0530*/  @P2 LDG.E R18, desc[UR6][R14.64+0x28] ;  /* 0x000028060e122981 */ /* 0x000ee2000c1e1900 */
[----:B----4-:R-:W-:-:S03]  /*0540*/  @P1 LOP3.LUT R3, R3, R20, RZ, 0x3c, !PT ;  /* 0x0000001403031212 */ /* 0x010fc600078e3cff */
[----:B------:R-:W4:Y:S01]  /*0550*/  @P2 LDG.E R20, desc[UR6][R14.64+0x30] ;  /* 0x000030060e142981 */ /* 0x000f22000c1e1900 */
[----:B------:R-:W-:-:S03]  /*0560*/  @P5 LOP3.LUT R5, R5, R24, RZ, 0x3c, !PT ;  /* 0x0000001805055212 */ /* 0x000fc600078e3cff */
[----:B------:R-:W4:Y:S01]  /*0570*/  @P3 LDG.E R24, desc[UR6][R14.64+0x3c] ;  /* 0x00003c060e183981 */ /* 0x000f22000c1e1900 */
[----:B------:R-:W-:-:S03]  /*0580*/  @P1 LOP3.LUT R4, R4, R17, RZ, 0x3c, !PT ;  /* 0x0000001104041212 */ /* 0x000fc600078e3cff */
[----:B------:R-:W4:Y:S01]  /*0590*/  @P3 LDG.E R17, desc[UR6][R14.64+0x48] ;  /* 0x000048060e113981 */ /* 0x000f22000c1e1900 */
[----:B------:R-:W-:-:S03]  /*05a0*/  @P2 LOP3.LUT R6, R6, R19, RZ, 0x3c, !PT ;  /* 0x0000001306062212 */ /* 0x000fc600078e3cff */
[----:B------:R-:W4:Y:S01]  /*05b0*/  @P4 LDG.E R19, desc[UR6][R14.64+0x54] ;  /* 0x000054060e134981 */ /* 0x000f22000c1e1900 */
[----:B------:R-:W-:Y:S02]  /*05c0*/  @P2 LOP3.LUT R4, R4, R21, RZ, 0x3c, !PT ;  /* 0x0000001504042212 */ /* 0x000fe400078e3cff */
[----:B------:R-:W-:Y:S01]  /*05d0*/  @P3 LOP3.LUT R6, R6, R23, RZ, 0x3c, !PT ;  /* 0x0000001706063212 */ /* 0x000fe200078e3cff */
[----:B------:R-:W4:Y:S04]  /*05e0*/  @P4 LDG.E R21, desc[UR6][R14.64+0x5c] ;  /* 0x00005c060e154981 */ /* 0x000f28000c1e1900 */
[----:B------:R-:W4:Y:S01]  /*05f0*/  @P5 LDG.E R23, desc[UR6][R14.64+0x68] ;  /* 0x000068060e175981 */ /* 0x000f22000c1e1900 */
[----:B--2---:R-:W-:-:S03]  /*0600*/  @P1 LOP3.LUT R7, R7, R16, RZ, 0x3c, !PT ;  /* 0x0000001007071212 */ /* 0x004fc600078e3cff */
[----:B------:R-:W2:Y:S01]  /*0610*/  @P4 LDG.E R16, desc[UR6][R14.64+0x50] ;  /* 0x000050060e104981 */ /* 0x000ea2000c1e1900 */
[----:B---3--:R-:W-:-:S03]  /*0620*/  @P2 LOP3.LUT R3, R3, R18, RZ, 0x3c, !PT ;  /* 0x0000001203032212 */ /* 0x008fc600078e3cff */
[----:B------:R-:W3:Y:S01]  /*0630*/  @P4 LDG.E R18, desc[UR6][R14.64+0x58] ;  /* 0x000058060e124981 */ /* 0x000ee2000c1e1900 */
[----:B----4-:R-:W-:-:S03]  /*0640*/  @P2 LOP3.LUT R7, R7, R20, RZ, 0x3c, !PT ;  /* 0x0000001407072212 */ /* 0x010fc600078e3cff */
[----:B------:R-:W4:Y:S01]  /*0650*/  @P5 LDG.E R20, desc[UR6][R14.64+0x64] ;  /* 0x000064060e145981 */ /* 0x000f22000c1e1900 */
[----:B------:R-:W-:-:S03]  /*0660*/  @P3 LOP3.LUT R3, R3, R24, RZ, 0x3c, !PT ;  /* 0x0000001803033212 */ /* 0x000fc600078e3cff */
[----:B------:R-:W4:Y:S01]  /*0670*/  @P5 LDG.E R24, desc[UR6][R14.64+0x6c] ;  /* 0x00006c060e185981 */ /* 0x000f22000c1e1900 */
[----:B------:R-:W-:Y:S02]  /*0680*/  LOP3.LUT P0, RZ, R22, 0x80, RZ, 0xc0, !PT ;  /* 0x0000008016ff7812 */ /* 0x000fe4000780c0ff */
[----:B------:R-:W-:Y:S02]  /*0690*/  @P3 LOP3.LUT R7, R7, R26, RZ, 0x3c, !PT ;  /* 0x0000001a07073212 */ /* 0x000fe400078e3cff */
[----:B------:R-:W-:Y:S02]  /*06a0*/  @P3 LOP3.LUT R4, R4, R17, RZ, 0x3c, !PT ;  /* 0x0000001104043212 */ /* 0x000fe400078e3cff */
[----:B------:R-:W4:Y:S01]  /*06b0*/  @P6 LDG.E R17, desc[UR6][R14.64+0x7c] ;  /* 0x00007c060e116981 */ /* 0x000f22000c1e1900 */
[----:B------:R-:W-:-:S03]  /*06c0*/  @P4 LOP3.LUT R6, R6, R19, RZ, 0x3c, !PT ;  /* 0x0000001306064212 */ /* 0x000fc600078e3cff */
[----:B------:R-:W4:Y:S01]  /*06d0*/  @P6 LDG.E R19, desc[UR6][R14.64+0x84] ;  /* 0x000084060e136981 */ /* 0x000f22000c1e1900 */
[----:B------:R-:W-:-:S03]  /*06e0*/  @P4 LOP3.LUT R4, R4, R21, RZ, 0x3c, !PT ;  /* 0x0000001504044212 */ /* 0x000fc600078e3cff */
[----:B------:R-:W4:Y:S01]  /*06f0*/  @P0 LDG.E R26, desc[UR6][R14.64+0x9c] ;  /* 0x00009c060e1a0981 */ /* 0x000f22000c1e1900 */
[----:B------:R-:W-:-:S03]  /*0700*/  @P5 LOP3.LUT R6, R6, R23, RZ, 0x3c, !PT ;  /* 0x0000001706065212 */ /* 0x000fc600078e3cff */
        /* <DEDUP_REMOVED lines=10> */
[----:B------:R-:W-:Y:S02]  /*07b0*/  @P5 LOP3.LUT R4, R4, R25, RZ, 0x3c, !PT ;  /* 0x0000001904045212 */ /* 0x000fe400078e3cff */
[----:B------:R-:W-:Y:S02]  /*07c0*/  @P6 LOP3.LUT R5, R5, R28, RZ, 0x3c, !PT ;  /* 0x0000001c05056212 */ /* 0x000fe400078e3cff */
[----:B------:R-:W-:Y:S02]  /*07d0*/  @P6 LOP3.LUT R6, R6, R17, RZ, 0x3c, !PT ;  /* 0x0000001106066212 */ /* 0x000fe400078e3cff */
[----:B------:R-:W-:Y:S02]  /*07e0*/  @P6 LOP3.LUT R4, R4, R19, RZ, 0x3c, !PT ;  /* 0x0000001304046212 */ /* 0x000fe400078e3cff */
[----:B------:R-:W-:Y:S02]  /*07f0*/  @P0 LOP3.LUT R5, R5, R26, RZ, 0x3c, !PT ;  /* 0x0000001a05050212 */ /* 0x000fe400078e3cff */
[----:B------:R-:W-:-:S02]  /*0800*/  @P0 LOP3.LUT R6, R6, R21, RZ, 0x3c, !PT ;  /* 0x0000001506060212 */ /* 0x000fc400078e3cff */
[----:B------:R-:W-:Y:S02]  /*0810*/  @P0 LOP3.LUT R4, R4, R23, RZ, 0x3c, !PT ;  /* 0x0000001704040212 */ /* 0x000fe400078e3cff */
[----:B--2---:R-:W-:Y:S02]  /*0820*/  @P6 LOP3.LUT R3, R3, R16, RZ, 0x3c, !PT ;  /* 0x0000001003036212 */ /* 0x004fe400078e3cff */
[----:B---3--:R-:W-:Y:S02]  /*0830*/  @P6 LOP3.LUT R7, R7, R18, RZ, 0x3c, !PT ;  /* 0x0000001207076212 */ /* 0x008fe400078e3cff */
[----:B----4-:R-:W-:Y:S02]  /*0840*/  @P0 LOP3.LUT R3, R3, R20, RZ, 0x3c, !PT ;  /* 0x0000001403030212 */ /* 0x010fe400078e3cff */
[----:B------:R-:W-:Y:S02]  /*0850*/  @P0 LOP3.LUT R7, R7, R24, RZ, 0x3c, !PT ;  /* 0x0000001807070212 */ /* 0x000fe400078e3cff */
[----:B------:R-:W-:-:S13]  /*0860*/  R2P PR, R22.B1, 0x7f ;  /* 0x0000007f16007804 */ /* 0x000fda0000001000 */
[----:B------:R-:W2:Y:S04]  /*0870*/  @P0 LDG.E R18, desc[UR6][R14.64+0xa0] ;  /* 0x0000a0060e120981 */ /* 0x000ea8000c1e1900 */
[----:B------:R-:W3:Y:S04]  /*0880*/  @P0 LDG.E R19, desc[UR6][R14.64+0xa4] ;  /* 0x0000a4060e130981 */ /* 0x000ee8000c1e1900 */
[----:B------:R-:W4:Y:S04]  /*0890*/  @P0 LDG.E R20, desc[UR6][R14.64+0xa8] ;  /* 0x0000a8060e140981 */ /* 0x000f28000c1e1900 */
[----:B------:R-:W4:Y:S04]  /*08a0*/  @P0 LDG.E R21, desc[UR6][R14.64+0xac] ;  /* 0x0000ac060e150981 */ /* 0x000f28000c1e1900 */
[----:B------:R-:W4:Y:S04]  /*08b0*/  @P0 LDG.E R24, desc[UR6][R14.64+0xb0] ;  /* 0x0000b0060e180981 */ /* 0x000f28000c1e1900 */
[----:B------:R-:W4:Y:S04]  /*08c0*/  @P1 LDG.E R16, desc[UR6][R14.64+0xbc] ;  /* 0x0000bc060e101981 */ /* 0x000f28000c1e1900 */
[----:B------:R-:W4:Y:S04]  /*08d0*/  @P1 LDG.E R26, desc[UR6][R14.64+0xb4] ;  /* 0x0000b4060e1a1981 */ /* 0x000f28000c1e1900 */
        /* <DEDUP_REMOVED lines=11> */
[----:B------:R-:W-:Y:S01]  /*0990*/  LOP3.LUT P0, RZ, R22, 0x8000, RZ, 0xc0, !PT ;  /* 0x0000800016ff7812 */ /* 0x000fe2000780c0ff */
[----:B------:R-:W4:Y:S01]  /*09a0*/  @P2 LDG.E R24, desc[UR6][R14.64+0xd8] ;  /* 0x0000d8060e182981 */ /* 0x000f22000c1e1900 */
[----:B------:R-:W-:-:S03]  /*09b0*/  @P1 LOP3.LUT R7, R7, R16, RZ, 0x3c, !PT ;  /* 0x0000001007071212 */ /* 0x000fc600078e3cff */
[----:B------:R-:W4:Y:S01]  /*09c0*/  @P2 LDG.E R22, desc[UR6][R14.64+0xd0] ;  /* 0x0000d0060e162981 */ /* 0x000f22000c1e1900 */
[----:B------:R-:W-:-:S03]  /*09d0*/  @P1 LOP3.LUT R3, R3, R26, RZ, 0x3c, !PT ;  /* 0x0000001a03031212 */ /* 0x000fc600078e3cff */
[----:B------:R-:W4:Y:S01]  /*09e0*/  @P3 LDG.E R16, desc[UR6][R14.64+0xe4] ;  /* 0x0000e4060e103981 */ /* 0x000f22000c1e1900 */
[----:B------:R-:W-:-:S03]  /*09f0*/  @P1 LOP3.LUT R6, R6, R23, RZ, 0x3c, !PT ;  /* 0x0000001706061212 */ /* 0x000fc600078e3cff */
[----:B------:R-:W4:Y:S01]  /*0a00*/  @P3 LDG.E R26, desc[UR6][R14.64+0xdc] ;  /* 0x0000dc060e1a3981 */ /* 0x000f22000c1e1900 */
[----:B------:R-:W-:-:S03]  /*0a10*/  @P1 LOP3.LUT R4, R4, R17, RZ, 0x3c, !PT ;  /* 0x0000001104041212 */ /* 0x000fc600078e3cff */
        /* <DEDUP_REMOVED lines=43> */
[----:B------:R-:W-:-:S04]  /*0cd0*/  UIADD3 UR4, UPT, UPT, UR4, 0x10, URZ ;  /* 0x0000001004047890 */ /* 0x000fc8000fffe0ff */
[----:B------:R-:W-:Y:S01]  /*0ce0*/  UISETP.NE.AND UP0, UPT, UR4, 0x20, UPT ;  /* 0x000000200400788c */ /* 0x000fe2000bf05270 */
[----:B--2---:R-:W-:Y:S02]  /*0cf0*/  @P5 LOP3.LUT R5, R5, R18, RZ, 0x3c, !PT ;  /* 0x0000001205055212 */ /* 0x004fe400078e3cff */
[----:B---3--:R-:W-:Y:S02]  /*0d00*/  @P6 LOP3.LUT R6, R6, R19, RZ, 0x3c, !PT ;  /* 0x0000001306066212 */ /* 0x008fe400078e3cff */
[----:B----4-:R-:W-:Y:S02]  /*0d10*/  @P6 LOP3.LUT R3, R3, R20, RZ, 0x3c, !PT ;  /* 0x0000001403036212 */ /* 0x010fe400078e3cff */
[----:B------:R-:W-:Y:S02]  /*0d20*/  @P6 LOP3.LUT R4, R4, R21, RZ, 0x3c, !PT ;  /* 0x0000001504046212 */ /* 0x000fe400078e3cff */
[----:B------:R-:W-:Y:S02]  /*0d30*/  @P6 LOP3.LUT R7, R7, R22, RZ, 0x3c, !PT ;  /* 0x0000001607076212 */ /* 0x000fe400078e3cff */
[----:B------:R-:W-:-:S02]  /*0d40*/  @P6 LOP3.LUT R5, R5, R16, RZ, 0x3c, !PT ;  /* 0x0000001005056212 */ /* 0x000fc400078e3cff */
[----:B------:R-:W-:Y:S02]  /*0d50*/  @P0 LOP3.LUT R3, R3, R24, RZ, 0x3c, !PT ;  /* 0x0000001803030212 */ /* 0x000fe400078e3cff */
[----:B------:R-:W-:Y:S02]  /*0d60*/  @P0 LOP3.LUT R5, R5, R28, RZ, 0x3c, !PT ;  /* 0x0000001c05050212 */ /* 0x000fe400078e3cff */
[----:B------:R-:W-:Y:S02]  /*0d70*/  @P0 LOP3.LUT R7, R7, R26, RZ, 0x3c, !PT ;  /* 0x0000001a07070212 */ /* 0x000fe400078e3cff */
[----:B------:R-:W-:Y:S02]  /*0d80*/  @P0 LOP3.LUT R4, R4, R23, RZ, 0x3c, !PT ;  /* 0x0000001704040212 */ /* 0x000fe400078e3cff */
[----:B------:R-:W-:Y:S01]  /*0d90*/  @P0 LOP3.LUT R6, R6, R17, RZ, 0x3c, !PT ;  /* 0x0000001106060212 */ /* 0x000fe200078e3cff */
[----:B------:R-:W-:Y:S06]  /*0da0*/  BRA.U UP0, `(.L_x_64) ;  /* 0xfffffff500487547 */ /* 0x000fec000b83ffff */
[----:B------:R-:W-:-:S05]  /*0db0*/  VIADD R0, R0, 0x1 ;  /* 0x0000000100007836 */ /* 0x000fca0000000000 */
[----:B------:R-:W-:-:S13]  /*0dc0*/  ISETP.NE.AND P0, PT, R0, 0x5, PT ;  /* 0x000000050000780c */ /* 0x000fda0003f05270 */
[----:B------:R-:W-:Y:S05]  /*0dd0*/  @P0 BRA `(.L_x_65) ;  /* 0xfffffff400300947 */ /* 0x000fea000383ffff */
[----:B------:R-:W-:Y:S01]  /*0de0*/  LOP3.LUT R0, R2, 0x3, RZ, 0xc0, !PT ;  /* 0x0000000302007812 */ /* 0x000fe200078ec0ff */
[----:B------:R0:W-:Y:S03]  /*0df0*/  STL.64 [R1+0x8], R6 ;  /* 0x0000080601007387 */ /* 0x0001e60000100a00 */
[----:B------:R-:W-:Y:S01]  /*0e00*/  ISETP.NE.U32.AND P0, PT, R0, 0x1, PT ;  /* 0x000000010000780c */ /* 0x000fe20003f05070 */
[----:B------:R0:W-:Y:S03]  /*0e10*/  STL.64 [R1+0x10], R4 ;  /* 0x0000100401007387 */ /* 0x0001e60000100a00 */
[----:B------:R-:W-:Y:S01]  /*0e20*/  ISETP.NE.AND.EX P0, PT, RZ, RZ, PT, P0 ;  /* 0x000000ffff00720c */ /* 0x000fe20003f05300 */
[----:B------:R0:W-:-:S12]  /*0e30*/  STL [R1+0x4], R3 ;  /* 0x0000040301007387 */ /* 0x0001d80000100800 */
[----:B0-----:R-:W-:Y:S05]  /*0e40*/  @!P0 BRA `(.L_x_63) ;  /* 0x0000001400f88947 */ /* 0x001fea0003800000 */
[----:B------:R-:W-:Y:S01]  /*0e50*/  UMOV UR4, URZ ;  /* 0x000000ff00047c82 */ /* 0x000fe20008000000 */
[----:B------:R-:W-:Y:S01]  /*0e60*/  IMAD.MOV.U32 R0, RZ, RZ, RZ ;  /* 0x000000ffff007224 */ /* 0x000fe200078e00ff */
[----:B------:R-:W-:Y:S01]  /*0e70*/  CS2R R6, SRZ ;  /* 0x0000000000067805 */ /* 0x000fe2000001ff00 */
[----:B------:R-:W-:Y:S02]  /*0e80*/  IMAD.MOV.U32 R4, RZ, RZ, RZ ;  /* 0x000000ffff047224 */ /* 0x000fe400078e00ff */
[----:B------:R-:W-:Y:S02]  /*0e90*/  IMAD.MOV.U32 R3, RZ, RZ, RZ ;  /* 0x000000ffff037224 */ /* 0x000fe400078e00ff */
[----:B------:R-:W-:-:S07]  /*0ea0*/  IMAD.U32 R5, RZ, RZ, UR4 ;  /* 0x00000004ff057e24 */ /* 0x000fce000f8e00ff */
.L_x_67:
[----:B------:R-:W-:-:S06]  /*0eb0*/  IMAD R12, R0, 0x4, R1 ;  /* 0x00000004000c7824 */ /* 0x000fcc00078e0201 */
[----:B------:R-:W5:Y:S01]  /*0ec0*/  LDL R12, [R12+0x4] ;  /* 0x000004000c0c7983 */ /* 0x000f620000100800 */
[----:B------:R-:W-:-:S05]  /*0ed0*/  UMOV UR4, URZ ;  /* 0x000000ff00047c82 */ /* 0x000fca0008000000 */
.L_x_66:
        /* <DEDUP_REMOVED lines=180> */
[----:B------:R0:W-:Y:S03]  /*1a20*/  STL [R1+0x4], R3 ;  /* 0x0000040301007387 */ /* 0x0001e60000100800 */
[----:B------:R-:W-:Y:S01]  /*1a30*/  ISETP.NE.AND.EX P0, PT, RZ, RZ, PT, P0 ;  /* 0x000000ffff00720c */ /* 0x000fe20003f05300 */
[----:B------:R0:W-:-:S12]  /*1a40*/  STL.64 [R1+0x10], R4 ;  /* 0x0000100401007387 */ /* 0x0001d80000100a00 */
[----:B0-----:R-:W-:Y:S05]  /*1a50*/  @P0 BRA `(.L_x_63) ;  /* 0x0000000800f40947 */ /* 0x001fea0003800000 */
[----:B------:R-:W-:Y:S01]  /*1a60*/  UMOV UR4, URZ ;  /* 0x000000ff00047c82 */ /* 0x000fe20008000000 */
[----:B------:R-:W-:Y:S01]  /*1a70*/  IMAD.MOV.U32 R0, RZ, RZ, RZ ;  /* 0x000000ffff007224 */ /* 0x000fe200078e00ff */
[----:B------:R-:W-:Y:S01]  /*1a80*/  CS2R R6, SRZ ;  /* 0x0000000000067805 */ /* 0x000fe2000001ff00 */
[----:B------:R-:W-:Y:S02]  /*1a90*/  IMAD.MOV.U32 R4, RZ, RZ, RZ ;  /* 0x000000ffff047224 */ /* 0x000fe400078e00ff */
[----:B------:R-:W-:Y:S02]  /*1aa0*/  IMAD.MOV.U32 R3, RZ, RZ, RZ ;  /* 0x000000ffff037224 */ /* 0x000fe400078e00ff */
[----:B------:R-:W-:-:S07]  /*1ab0*/  IMAD.U32 R5, RZ, RZ, UR4 ;  /* 0x00000004ff057e24 */ /* 0x000fce000f8e00ff */
.L_x_69:
[----:B------:R-:W-:-:S06]  /*1ac0*/  IMAD R12, R0, 0x4, R1 ;  /* 0x00000004000c7824 */ /* 0x000fcc00078e0201 */
[----:B------:R-:W5:Y:S01]  /*1ad0*/  LDL R12, [R12+0x4] ;  /* 0x000004000c0c7983 */ /* 0x000f620000100800 */
[----:B------:R-:W-:-:S05]  /*1ae0*/  UMOV UR4, URZ ;  /* 0x000000ff00047c82 */ /* 0x000fca0008000000 */
.L_x_68:
        /* <DEDUP_REMOVED lines=177> */
[----:B------:R0:W-:Y:S04]  /*2600*/  STL.64 [R1+0x8], R6 ;  /* 0x0000080601007387 */ /* 0x0001e80000100a00 */
[----:B------:R0:W-:Y:S04]  /*2610*/  STL [R1+0x4], R3 ;  /* 0x0000040301007387 */ /* 0x0001e80000100800 */
[----:B------:R0:W-:Y:S02]  /*2620*/  STL.64 [R1+0x10], R4 ;  /* 0x0000100401007387 */ /* 0x0001e40000100a00 */
.L_x_63:
[----:B------:R-:W-:Y:S05]  /*2630*/  BSYNC.RECONVERGENT B1 ;  /* 0x0000000000017941 */ /* 0x000fea0003800200 */
.L_x_62:
[C---:B------:R-:W-:Y:S01]  /*2640*/  ISETP.GT.U32.AND P0, PT, R2.reuse, 0x3, PT ;  /* 0x000000030200780c */ /* 0x040fe20003f04070 */
[----:B------:R-:W-:Y:S01]  /*2650*/  VIADD R9, R9, 0x1 ;  /* 0x0000000109097836 */ /* 0x000fe20000000000 */
[--C-:B------:R-:W-:Y:S02]  /*2660*/  SHF.R.U64 R2, R2, 0x2, R13.reuse ;  /* 0x0000000202027819 */ /* 0x100fe4000000120d */
[----:B------:R-:W-:Y:S02]  /*2670*/  ISETP.GT.U32.AND.EX P0, PT, R13, RZ, PT, P0 ;  /* 0x000000ff0d00720c */ /* 0x000fe40003f04100 */
[----:B------:R-:W-:-:S11]  /*2680*/  SHF.R.U32.HI R13, RZ, 0x2, R13 ;  /* 0x00000002ff0d7819 */ /* 0x000fd6000001160d */
[----:B------:R-:W-:Y:S05]  /*2690*/  @P0 BRA `(.L_x_70) ;  /* 0xffffffd800d40947 */ /* 0x000fea000383ffff */
.L_x_61:
[----:B------:R-:W-:Y:S05]  /*26a0*/  BSYNC.RECONVERGENT B0 ;  /* 0x0000000000007941 */ /* 0x000fea0003800200 */
.L_x_60:
[----:B0-----:R-:W0:Y:S01]  /*26b0*/  LDC.64 R6, c[0x0][0x390] ;  /* 0x0000e400ff067b82 */ /* 0x001e220000000a00 */
[----:B------:R-:W-:Y:S01]  /*26c0*/  SHF.R.U32.HI R0, RZ, 0x2, R3 ;  /* 0x00000002ff007819 */ /* 0x000fe20000011603 */
[----:B------:R-:W-:Y:S01]  /*26d0*/  IMAD.MOV.U32 R4, RZ, RZ, 0x42c80000 ;  /* 0x42c80000ff047424 */ /* 0x000fe200078e00ff */
[----:B------:R-:W-:Y:S02]  /*26e0*/  BSSY.RECONVERGENT B1, `(.L_x_71) ;  /* 0x000001a000017945 */ /* 0x000fe40003800200 */
[----:B------:R-:W-:Y:S01]  /*26f0*/  LOP3.LUT R0, R0, R3, RZ, 0x3c, !PT ;  /* 0x0000000300007212 */ /* 0x000fe200078e3cff */
[----:B------:R-:W-:-:S04]  /*2700*/  IMAD.SHL.U32 R3, R5, 0x10, RZ ;  /* 0x0000001005037824 */ /* 0x000fc800078e00ff */
[----:B------:R-:W-:-:S05]  /*2710*/  IMAD.SHL.U32 R2, R0, 0x2, RZ ;  /* 0x0000000200027824 */ /* 0x000fca00078e00ff */
[----:B------:R-:W-:-:S04]  /*2720*/  LOP3.LUT R2, R0, R2, R3, 0x96, !PT ;  /* 0x0000000200027212 */ /* 0x000fc800078e9603 */
[----:B------:R-:W-:Y:S01]  /*2730*/  LOP3.LUT R2, R2, R5, RZ, 0x3c, !PT ;  /* 0x0000000502027212 */ /* 0x000fe200078e3cff */
[----:B------:R-:W-:Y:S01]  /*2740*/  IMAD.MOV.U32 R5, RZ, RZ, 0x3c23d70a ;  /* 0x3c23d70aff057424 */ /* 0x000fe200078e00ff */
[----:B0-----:R-:W-:Y:S02]  /*2750*/  LOP3.LUT R6, R6, 0xaad26b49, RZ, 0x3c, !PT ;  /* 0xaad26b4906067812 */ /* 0x001fe400078e3cff */
[----:B------:R-:W-:-:S03]  /*2760*/  LOP3.LUT R7, R7, 0xf7dcefdd, RZ, 0x3c, !PT ;  /* 0xf7dcefdd07077812 */ /* 0x000fc600078e3cff */
[----:B------:R-:W-:Y:S02]  /*2770*/  IMAD R6, R6, 0x4182bed5, RZ ;  /* 0x4182bed506067824 */ /* 0x000fe400078e02ff */
[----:B------:R-:W-:-:S05]  /*2780*/  IMAD R7, R7, -0x658354e5, RZ ;  /* 0x9a7cab1b07077824 */ /* 0x000fca00078e02ff */
[----:B------:R-:W-:-:S04]  /*2790*/  IADD3 R7, PT, PT, R6, 0x64f0c9, R7 ;  /* 0x0064f0c906077810 */ /* 0x000fc80007ffe007 */
[----:B------:R-:W-:-:S05]  /*27a0*/  IADD3 R2, PT, PT, R7, 0x587c5, R2 ;  /* 0x000587c507027810 */ /* 0x000fca0007ffe002 */
[----:B------:R-:W-:-:S05]  /*27b0*/  IMAD.HI.U32 R0, R2, 0x51eb851f, RZ ;  /* 0x51eb851f02007827 */ /* 0x000fca00078e00ff */
[----:B------:R-:W-:-:S05]  /*27c0*/  SHF.R.U32.HI R3, RZ, 0x5, R0 ;  /* 0x00000005ff037819 */ /* 0x000fca0000011600 */
[----:B------:R-:W-:Y:S02]  /*27d0*/  IMAD R0, R3, -0x64, R2 ;  /* 0xffffff9c03007824 */ /* 0x000fe400078e0202 */
[----:B------:R-:W-:-:S03]  /*27e0*/  FFMA R2, R5, -R4, 1 ;  /* 0x3f80000005027423 */ /* 0x000fc60000000804 */
[----:B------:R-:W-:Y:S01]  /*27f0*/  I2FP.F32.U32 R0, R0 ;  /* 0x0000000000007245 */ /* 0x000fe20000201000 */
[----:B------:R-:W-:-:S03]  /*2800*/  FFMA R3, R2, R5, 0.0099999997764825820923 ;  /* 0x3c23d70a02037423 */ /* 0x000fc60000000005 */
[----:B------:R-:W0:Y:S01]  /*2810*/  FCHK P0, R0, 100 ;  /* 0x42c8000000007902 */ /* 0x000e220000000000 */
[----:B------:R-:W-:-:S04]  /*2820*/  FFMA R2, R0, R3, RZ ;  /* 0x0000000300027223 */ /* 0x000fc800000000ff */
[----:B------:R-:W-:-:S04]  /*2830*/  FFMA R4, R2, -100, R0 ;  /* 0xc2c8000002047823 */ /* 0x000fc80000000000 */
[----:B------:R-:W-:Y:S01]  /*2840*/  FFMA R5, R3, R4, R2 ;  /* 0x0000000403057223 */ /* 0x000fe20000000002 */
[----:B0-----:R-:W-:Y:S06]  /*2850*/  @!P0 BRA `(.L_x_72) ;  /* 0x0000000000088947 */ /* 0x001fec0003800000 */
[----:B------:R-:W-:-:S07]  /*2860*/  MOV R2, 0x2880 ;  /* 0x0000288000027802 */ /* 0x000fce0000000f00 */
[----:B------:R-:W-:Y:S05]  /*2870*/  CALL.REL.NOINC `($__internal_1_$__cuda_sm3x_div_rn_noftz_f32_slowpath) ;  /* 0x00000000001c7944 */ /* 0x000fea0003c00000 */
.L_x_72:
[----:B------:R-:W-:Y:S05]  /*2880*/  BSYNC.RECONVERGENT B1 ;  /* 0x0000000000017941 */ /* 0x000fea0003800200 */
.L_x_71:
[----:B------:R-:W0:Y:S01]  /*2890*/  LDCU.64 UR4, c[0x0][0x380] ;  /* 0x00007000ff0477ac */ /* 0x000e220008000a00 */
[----:B------:R-:W-:Y:S02]  /*28a0*/  SHF.R.S32.HI R3, RZ, 0x1f, R8 ;  /* 0x0000001fff037819 */ /* 0x000fe40000011408 */
[----:B0-----:R-:W-:-:S04]  /*28b0*/  LEA R2, P0, R8, UR4, 0x2 ;  /* 0x0000000408027c11 */ /* 0x001fc8000f8010ff */
[----:B------:R-:W-:-:S05]  /*28c0*/  LEA.HI.X R3, R8, UR5, R3, 0x2, P0 ;  /* 0x0000000508037c11 */ /* 0x000fca00080f1403 */
[----:B------:R-:W-:Y:S01]  /*28d0*/  STG.E desc[UR6][R2.64], R5 ;  /* 0x0000000502007986 */ /* 0x000fe2000c101906 */
[----:B------:R-:W-:Y:S05]  /*28e0*/  EXIT ;  /* 0x000000000000794d */ /* 0x000fea0003800000 */
        .weak           $__internal_1_$__cuda_sm3x_div_rn_noftz_f32_slowpath
        .type           $__internal_1_$__cuda_sm3x_div_rn_noftz_f32_slowpath,@function
        .size           $__internal_1_$__cuda_sm3x_div_rn_noftz_f32_slowpath,(.L_x_89 - $__internal_1_$__cuda_sm3x_div_rn_noftz_f32_slowpath)
$__internal_1_$__cuda_sm3x_div_rn_noftz_f32_slowpath:
[--C-:B------:R-:W-:Y:S01]  /*28f0*/  SHF.R.U32.HI R3, RZ, 0x17, R0.reuse ;  /* 0x00000017ff037819 */ /* 0x100fe20000011600 */
[----:B------:R-:W-:Y:S04]  /*2900*/  BSSY.RECONVERGENT B0, `(.L_x_73) ;  /* 0x000005c000007945 */ /* 0x000fe80003800200 */
[----:B------:R-:W-:Y:S01]  /*2910*/  BSSY.RELIABLE B2, `(.L_x_74) ;  /* 0x000001a000027945 */ /* 0x000fe20003800100 */
[----:B------:R-:W-:Y:S01]  /*2920*/  LOP3.LUT R5, R3, 0xff, RZ, 0xc0, !PT ;  /* 0x000000ff03057812 */ /* 0x000fe200078ec0ff */
[----:B------:R-:W-:-:S04]  /*2930*/  IMAD.MOV.U32 R3, RZ, RZ, R0 ;  /* 0x000000ffff037224 */ /* 0x000fc800078e0000 */
[----:B------:R-:W-:-:S05]  /*2940*/  VIADD R6, R5, 0xffffffff ;  /* 0xffffffff05067836 */ /* 0x000fca0000000000 */
[----:B------:R-:W-:-:S13]  /*2950*/  ISETP.GT.U32.OR P0, PT, R6, 0xfd, !PT ;  /* 0x000000fd0600780c */ /* 0x000fda0007f04470 */
[----:B------:R-:W-:Y:S01]  /*2960*/  @!P0 IMAD.MOV.U32 R4, RZ, RZ, RZ ;  /* 0x000000ffff048224 */ /* 0x000fe200078e00ff */
[----:B------:R-:W-:Y:S06]  /*2970*/  @!P0 BRA `(.L_x_75) ;  /* 0x00000000004c8947 */ /* 0x000fec0003800000 */
[----:B------:R-:W-:-:S13]  /*2980*/  FSETP.GTU.FTZ.AND P0, PT, |R0|, +INF , PT ;  /* 0x7f8000000000780b */ /* 0x000fda0003f1c200 */
[----:B------:R-:W-:Y:S05]  /*2990*/  @P0 BREAK.RELIABLE B2 ;  /* 0x0000000000020942 */ /* 0x000fea0003800100 */
[----:B------:R-:W-:Y:S05]  /*29a0*/  @P0 BRA `(.L_x_76) ;  /* 0x0000000400400947 */ /* 0x000fea0003800000 */
[----:B------:R-:W-:-:S05]  /*29b0*/  IMAD.MOV.U32 R4, RZ, RZ, 0x42c80000 ;  /* 0x42c80000ff047424 */ /* 0x000fca00078e00ff */
[----:B------:R-:W-:-:S13]  /*29c0*/  LOP3.LUT P0, RZ, R4, 0x7fffffff, R3, 0xc8, !PT ;  /* 0x7fffffff04ff7812 */ /* 0x000fda000780c803 */
[----:B------:R-:W-:Y:S05]  /*29d0*/  @!P0 BREAK.RELIABLE B2 ;  /* 0x0000000000028942 */ /* 0x000fea0003800100 */
[----:B------:R-:W-:Y:S05]  /*29e0*/  @!P0 BRA `(.L_x_77) ;  /* 0x0000000400288947 */ /* 0x000fea0003800000 */
[----:B------:R-:W-:-:S13]  /*29f0*/  LOP3.LUT P0, RZ, R3, 0x7fffffff, RZ, 0xc0, !PT ;  /* 0x7fffffff03ff7812 */ /* 0x000fda000780c0ff */
[----:B------:R-:W-:Y:S05]  /*2a00*/  @!P0 BREAK.RELIABLE B2 ;  /* 0x0000000000028942 */ /* 0x000fea0003800100 */
[----:B------:R-:W-:Y:S05]  /*2a10*/  @!P0 BRA `(.L_x_78) ;  /* 0x0000000400148947 */ /* 0x000fea0003800000 */
[----:B------:R-:W-:Y:S02]  /*2a20*/  FSETP.NEU.FTZ.AND P1, PT, |R0|, +INF , PT ;  /* 0x7f8000000000780b */ /* 0x000fe40003f3d200 */
[----:B------:R-:W-:-:S04]  /*2a30*/  LOP3.LUT P0, RZ, R4, 0x7fffffff, RZ, 0xc0, !PT ;  /* 0x7fffffff04ff7812 */ /* 0x000fc8000780c0ff */
[----:B------:R-:W-:-:S13]  /*2a40*/  PLOP3.LUT P0, PT, P1, P0, PT, 0x2f, 0xf2 ;  /* 0x0000000000f2781c */ /* 0x000fda0000f00577 */
[----:B------:R-:W-:Y:S05]  /*2a50*/  @P0 BREAK.RELIABLE B2 ;  /* 0x0000000000020942 */ /* 0x000fea0003800100 */
[----:B------:R-:W-:Y:S05]  /*2a60*/  @P0 BRA `(.L_x_79) ;  /* 0x0000000000f40947 */ /* 0x000fea0003800000 */
[----:B------:R-:W-:-:S13]  /*2a70*/  ISETP.GE.AND P0, PT, R6, RZ, PT ;  /* 0x000000ff0600720c */ /* 0x000fda0003f06270 */
[----:B------:R-:W-:Y:S02]  /*2a80*/  @P0 IMAD.MOV.U32 R4, RZ, RZ, RZ ;  /* 0x000000ffff040224 */ /* 0x000fe400078e00ff */
[----:B------:R-:W-:Y:S01]  /*2a90*/  @!P0 FFMA R3, R0, 1.84467440737095516160e+19, RZ ;  /* 0x5f80000000038823 */ /* 0x000fe200000000ff */
[----:B------:R-:W-:-:S07]  /*2aa0*/  @!P0 IMAD.MOV.U32 R4, RZ, RZ, -0x40 ;  /* 0xffffffc0ff048424 */ /* 0x000fce00078e00ff */
.L_x_75:
[----:B------:R-:W-:Y:S05]  /*2ab0*/  BSYNC.RELIABLE B2 ;  /* 0x0000000000027941 */ /* 0x000fea0003800100 */
.L_x_74:
[----:B------:R-:W-:Y:S01]  /*2ac0*/  UMOV UR4, 0x42c80000 ;  /* 0x42c8000000047882 */ /* 0x000fe20000000000 */
[----:B------:R-:W-:Y:S01]  /*2ad0*/  VIADD R5, R5, 0xffffff81 ;  /* 0xffffff8105057836 */ /* 0x000fe20000000000 */
[----:B------:R-:W-:Y:S01]  /*2ae0*/  UIADD3 UR4, UPT, UPT, UR4, -0x3000000, URZ ;  /* 0xfd00000004047890 */ /* 0x000fe2000fffe0ff */
[----:B------:R-:W-:Y:S02]  /*2af0*/  BSSY.RECONVERGENT B2, `(.L_x_80) ;  /* 0x0000033000027945 */ /* 0x000fe40003800200 */
[----:B------:R-:W-:Y:S01]  /*2b00*/  IMAD R0, R5, -0x800000, R3 ;  /* 0xff80000005007824 */ /* 0x000fe200078e0203 */
[----:B------:R-:W-:Y:S02]  /*2b10*/  IADD3 R4, PT, PT, R4, -0x6, R5 ;  /* 0xfffffffa04047810 */ /* 0x000fe40007ffe005 */
[----:B------:R-:W-:-:S03]  /*2b20*/  FADD.FTZ R7, -RZ, -UR4 ;  /* 0x80000004ff077e21 */ /* 0x000fc60008010100 */
[----:B------:R-:W0:Y:S02]  /*2b30*/  MUFU.RCP R6, UR4 ;  /* 0x0000000400067d08 */ /* 0x000e240008001000 */
[----:B0-----:R-:W-:-:S04]  /*2b40*/  FFMA R9, R6, R7, 1 ;  /* 0x3f80000006097423 */ /* 0x001fc80000000007 */
[----:B------:R-:W-:-:S04]  /*2b50*/  FFMA R9, R6, R9, R6 ;  /* 0x0000000906097223 */ /* 0x000fc80000000006 */
[----:B------:R-:W-:-:S04]  /*2b60*/  FFMA R6, R0, R9, RZ ;  /* 0x0000000900067223 */ /* 0x000fc800000000ff */
[----:B------:R-:W-:-:S04]  /*2b70*/  FFMA R3, R7, R6, R0 ;  /* 0x0000000607037223 */ /* 0x000fc80000000000 */
[----:B------:R-:W-:-:S04]  /*2b80*/  FFMA R6, R9, R3, R6 ;  /* 0x0000000309067223 */ /* 0x000fc80000000006 */
[----:B------:R-:W-:-:S04]  /*2b90*/  FFMA R7, R7, R6, R0 ;  /* 0x0000000607077223 */ /* 0x000fc80000000000 */
[----:B------:R-:W-:-:S05]  /*2ba0*/  FFMA R3, R9, R7, R6 ;  /* 0x0000000709037223 */ /* 0x000fca0000000006 */
[----:B------:R-:W-:-:S04]  /*2bb0*/  SHF.R.U32.HI R0, RZ, 0x17, R3 ;  /* 0x00000017ff007819 */ /* 0x000fc80000011603 */
[----:B------:R-:W-:-:S05]  /*2bc0*/  LOP3.LUT R0, R0, 0xff, RZ, 0xc0, !PT ;  /* 0x000000ff00007812 */ /* 0x000fca00078ec0ff */
[----:B------:R-:W-:-:S04]  /*2bd0*/  IMAD.IADD R10, R0, 0x1, R4 ;  /* 0x00000001000a7824 */ /* 0x000fc800078e0204 */
[----:B------:R-:W-:-:S05]  /*2be0*/  VIADD R0, R10, 0xffffffff ;  /* 0xffffffff0a007836 */ /* 0x000fca0000000000 */
        /* <DEDUP_REMOVED lines=10> */
[C---:B------:R-:W-:Y:S01]  /*2c90*/  VIADD R5, R10.reuse, 0x20 ;  /* 0x000000200a057836 */ /* 0x040fe20000000000 */
[C---:B------:R-:W-:Y:S02]  /*2ca0*/  ISETP.NE.AND P2, PT, R10.reuse, RZ, PT ;  /* 0x000000ff0a00720c */ /* 0x040fe40003f45270 */
[----:B------:R-:W-:Y:S02]  /*2cb0*/  ISETP.NE.AND P1, PT, R10, RZ, PT ;  /* 0x000000ff0a00720c */ /* 0x000fe40003f25270 */
[----:B------:R-:W-:Y:S01]  /*2cc0*/  LOP3.LUT R4, R0, 0x7fffff, RZ, 0xc0, !PT ;  /* 0x007fffff00047812 */ /* 0x000fe200078ec0ff */
[CCC-:B------:R-:W-:Y:S01]  /*2cd0*/  FFMA.RP R0, R9.reuse, R7.reuse, R6.reuse ;  /* 0x0000000709007223 */ /* 0x1c0fe20000008006 */
[----:B------:R-:W-:Y:S01]  /*2ce0*/  FFMA.RM R9, R9, R7, R6 ;  /* 0x0000000709097223 */ /* 0x000fe20000004006 */
[----:B------:R-:W-:Y:S01]  /*2cf0*/  IMAD.MOV R7, RZ, RZ, -R10 ;  /* 0x000000ffff077224 */ /* 0x000fe200078e0a0a */
[----:B------:R-:W-:-:S03]  /*2d00*/  LOP3.LUT R4, R4, 0x800000, RZ, 0xfc, !PT ;  /* 0x0080000004047812 */ /* 0x000fc600078efcff */
[----:B------:R-:W-:Y:S02]  /*2d10*/  FSETP.NEU.FTZ.AND P0, PT, R0, R9, PT ;  /* 0x000000090000720b */ /* 0x000fe40003f1d000 */
[----:B------:R-:W-:Y:S02]  /*2d20*/  SHF.L.U32 R5, R4, R5, RZ ;  /* 0x0000000504057219 */ /* 0x000fe400000006ff */
[----:B------:R-:W-:Y:S02]  /*2d30*/  SEL R7, R7, RZ, P2 ;  /* 0x000000ff07077207 */ /* 0x000fe40001000000 */
[----:B------:R-:W-:Y:S02]  /*2d40*/  ISETP.NE.AND P1, PT, R5, RZ, P1 ;  /* 0x000000ff0500720c */ /* 0x000fe40000f25270 */
[----:B------:R-:W-:Y:S02]  /*2d50*/  SHF.R.U32.HI R7, RZ, R7, R4 ;  /* 0x00000007ff077219 */ /* 0x000fe40000011604 */
[----:B------:R-:W-:-:S02]  /*2d60*/  PLOP3.LUT P0, PT, P0, P1, PT, 0xf8, 0x8f ;  /* 0x00000000008f781c */ /* 0x000fc40000703f70 */
[----:B------:R-:W-:Y:S02]  /*2d70*/  SHF.R.U32.HI R5, RZ, 0x1, R7 ;  /* 0x00000001ff057819 */ /* 0x000fe40000011607 */
[----:B------:R-:W-:-:S04]  /*2d80*/  SEL R0, RZ, 0x1, !P0 ;  /* 0x00000001ff007807 */ /* 0x000fc80004000000 */
[----:B------:R-:W-:-:S04]  /*2d90*/  LOP3.LUT R0, R0, 0x1, R5, 0xf8, !PT ;  /* 0x0000000100007812 */ /* 0x000fc800078ef805 */
[----:B------:R-:W-:-:S05]  /*2da0*/  LOP3.LUT R0, R0, R7, RZ, 0xc0, !PT ;  /* 0x0000000700007212 */ /* 0x000fca00078ec0ff */
[----:B------:R-:W-:-:S05]  /*2db0*/  IMAD.IADD R0, R5, 0x1, R0 ;  /* 0x0000000105007824 */ /* 0x000fca00078e0200 */
[----:B------:R-:W-:Y:S01]  /*2dc0*/  LOP3.LUT R3, R0, R3, RZ, 0xfc, !PT ;  /* 0x0000000300037212 */ /* 0x000fe200078efcff */
[----:B------:R-:W-:Y:S06]  /*2dd0*/  BRA `(.L_x_83) ;  /* 0x0000000000107947 */ /* 0x000fec0003800000 */
.L_x_82:
[----:B------:R-:W-:-:S04]  /*2de0*/  LOP3.LUT R3, R3, 0x80000000, RZ, 0xc0, !PT ;  /* 0x8000000003037812 */ /* 0x000fc800078ec0ff */
[----:B------:R-:W-:Y:S01]  /*2df0*/  LOP3.LUT R3, R3, 0x7f800000, RZ, 0xfc, !PT ;  /* 0x7f80000003037812 */ /* 0x000fe200078efcff */
[----:B------:R-:W-:Y:S06]  /*2e00*/  BRA `(.L_x_83) ;  /* 0x0000000000047947 */ /* 0x000fec0003800000 */
.L_x_81:
[----:B------:R-:W-:-:S07]  /*2e10*/  IMAD R3, R4, 0x800000, R3 ;  /* 0x0080000004037824 */ /* 0x000fce00078e0203 */
.L_x_83:
[----:B------:R-:W-:Y:S05]  /*2e20*/  BSYNC.RECONVERGENT B2 ;  /* 0x0000000000027941 */ /* 0x000fea0003800200 */
.L_x_80:
[----:B------:R-:W-:Y:S05]  /*2e30*/  BRA `(.L_x_84) ;  /* 0x0000000000207947 */ /* 0x000fea0003800000 */
.L_x_79:
[----:B------:R-:W-:-:S04]  /*2e40*/  LOP3.LUT R3, R4, 0x80000000, R3, 0x48, !PT ;  /* 0x8000000004037812 */ /* 0x000fc800078e4803 */
[----:B------:R-:W-:Y:S01]  /*2e50*/  LOP3.LUT R3, R3, 0x7f800000, RZ, 0xfc, !PT ;  /* 0x7f80000003037812 */ /* 0x000fe200078efcff */
[----:B------:R-:W-:Y:S06]  /*2e60*/  BRA `(.L_x_84) ;  /* 0x0000000000147947 */ /* 0x000fec0003800000 */
.L_x_78:
[----:B------:R-:W-:Y:S01]  /*2e70*/  LOP3.LUT R3, R4, 0x80000000, R3, 0x48, !PT ;  /* 0x8000000004037812 */ /* 0x000fe200078e4803 */
[----:B------:R-:W-:Y:S06]  /*2e80*/  BRA `(.L_x_84) ;  /* 0x00000000000c7947 */ /* 0x000fec0003800000 */
.L_x_77:
[----:B------:R-:W0:Y:S01]  /*2e90*/  MUFU.RSQ R3, -QNAN ;  /* 0xffc0000000037908 */ /* 0x000e220000001400 */
[----:B------:R-:W-:Y:S05]  /*2ea0*/  BRA `(.L_x_84) ;  /* 0x0000000000047947 */ /* 0x000fea0003800000 */
.L_x_76:
[----:B------:R-:W-:-:S07]  /*2eb0*/  FADD.FTZ R3, R0, 100 ;  /* 0x42c8000000037421 */ /* 0x000fce0000010000 */
.L_x_84:
[----:B------:R-:W-:Y:S05]  /*2ec0*/  BSYNC.RECONVERGENT B0 ;  /* 0x0000000000007941 */ /* 0x000fea0003800200 */
.L_x_73:
[----:B0-----:R-:W-:Y:S02]  /*2ed0*/  IMAD.MOV.U32 R5, RZ, RZ, R3 ;  /* 0x000000ffff057224 */ /* 0x001fe400078e0003 */
[----:B------:R-:W-:-:S04]  /*2ee0*/  IMAD.MOV.U32 R3, RZ, RZ, 0x0 ;  /* 0x00000000ff037424 */ /* 0x000fc800078e00ff */
[----:B------:R-:W-:Y:S05]  /*2ef0*/  RET.REL.NODEC R2 `(_Z16init_rand_kernelPfiy) ;  /* 0xffffffd002407950 */ /* 0x000fea0003c3ffff */
.L_x_85:
        /* <DEDUP_REMOVED lines=16> */
.L_x_89:


//--------------------- .text._Z15init_one_kernelPfi --------------------------
	.section	.text._Z15init_one_kernelPfi,"ax",@progbits
	.align	128
        .global         _Z15init_one_kernelPfi
        .type           _Z15init_one_kernelPfi,@function
        .size           _Z15init_one_kernelPfi,(.L_x_102 - _Z15init_one_kernelPfi)
        .other          _Z15init_one_kernelPfi,@"STO_CUDA_ENTRY STV_DEFAULT"
_Z15init_one_kernelPfi:
.text._Z15init_one_kernelPfi:
        /* <DEDUP_REMOVED lines=10> */
[----:B------:R-:W-:Y:S02]  /*00a0*/  HFMA2 R7, -RZ, RZ, 1.875, 0 ;  /* 0x3f800000ff077431 */ /* 0x000fe400000001ff */
[----:B0-----:R-:W-:-:S05]  /*00b0*/  IMAD.WIDE R2, R5, 0x4, R2 ;  /* 0x0000000405027825 */ /* 0x001fca00078e0202 */
[----:B-1----:R-:W-:Y:S01]  /*00c0*/  STG.E desc[UR4][R2.64], R7 ;  /* 0x0000000702007986 */ /* 0x002fe2000c101904 */
[----:B------:R-:W-:Y:S05]  /*00d0*/  EXIT ;  /* 0x000000000000794d */ /* 0x000fea0003800000 */
.L_x_86:
        /* <DEDUP_REMOVED lines=10> */
.L_x_102:


//--------------------- .text._Z16init_zero_kernelPfi --------------------------
	.section	.text._Z16init_zero_kernelPfi,"ax",@progbits
	.align	128
        .global         _Z16init_zero_kernelPfi
        .type           _Z16init_zero_kernelPfi,@function
        .size           _Z16init_zero_kernelPfi,(.L_x_103 - _Z16init_zero_kernelPfi)
        .other          _Z16init_zero_kernelPfi,@"STO_CUDA_ENTRY STV_DEFAULT"
_Z16init_zero_kernelPfi:
.text._Z16init_zero_kernelPfi:
        /* <DEDUP_REMOVED lines=10> */
[----:B0-----:R-:W-:-:S05]  /*00a0*/  IMAD.WIDE R2, R5, 0x4, R2 ;  /* 0x0000000405027825 */ /* 0x001fca00078e0202 */
[----:B-1----:R-:W-:Y:S01]  /*00b0*/  STG.E desc[UR4][R2.64], RZ ;  /* 0x000000ff02007986 */ /* 0x002fe2000c101904 */
[----:B------:R-:W-:Y:S05]  /*00c0*/  EXIT ;  /* 0x000000000000794d */ /* 0x000fea0003800000 */
.L_x_87:
        /* <DEDUP_REMOVED lines=11> */
.L_x_103:


//--------------------- .nv.global.init           --------------------------
	.section	.nv.global.init,"aw",@progbits
	.align	4
.nv.global.init:
	.type		mrg32k3aM1SubSeq,@object
	.size		mrg32k3aM1SubSeq,(mrg32k3aM2SubSeq - mrg32k3aM1SubSeq)
mrg32k3aM1SubSeq:
        /*0000*/ 	.byte	0x0b, 0xcc, 0xee, 0x04, 0x73, 0x29, 0x8b, 0x6f, 0xf6, 0x53, 0x03, 0xf6, 0x23, 0xf6, 0xea, 0xda
        /* <DEDUP_REMOVED lines=125> */
	.type		mrg32k3aM2SubSeq,@object
	.size		mrg32k3aM2SubSeq,(mrg32k3aM1 - mrg32k3aM2SubSeq)
mrg32k3aM2SubSeq:
        /* <DEDUP_REMOVED lines=126> */
	.type		mrg32k3aM1,@object
	.size		mrg32k3aM1,(mrg32k3aM1Seq - mrg32k3aM1)
mrg32k3aM1:
        /* <DEDUP_REMOVED lines=144> */
	.type		mrg32k3aM1Seq,@object
	.size		mrg32k3aM1Seq,(mrg32k3aM2 - mrg32k3aM1Seq)
mrg32k3aM1Seq:
        /* <DEDUP_REMOVED lines=144> */
	.type		mrg32k3aM2,@object
	.size		mrg32k3aM2,(mrg32k3aM2Seq - mrg32k3aM2)
mrg32k3aM2:
        /* <DEDUP_REMOVED lines=144> */
	.type		mrg32k3aM2Seq,@object
	.size		mrg32k3aM2Seq,(precalc_xorwow_matrix - mrg32k3aM2Seq)
mrg32k3aM2Seq:
        /* <DEDUP_REMOVED lines=144> */
	.type		precalc_xorwow_matrix,@object
	.size		precalc_xorwow_matrix,(precalc_xorwow_offset_matrix - precalc_xorwow_matrix)
precalc_xorwow_matrix:
        /* <DEDUP_REMOVED lines=6400> */
	.type		precalc_xorwow_offset_matrix,@object
	.size		precalc_xorwow_offset_matrix,($str - precalc_xorwow_offset_matrix)
precalc_xorwow_offset_matrix:
        /* <DEDUP_REMOVED lines=6400> */
	.type		$str,@object
	.size		$str,($str$1 - $str)
$str:
        /*353c0*/ 	.byte	0x68, 0x65, 0x72, 0x65, 0x0a, 0x00
	.type		$str$1,@object
	.size		$str$1,(.L_10 - $str$1)
$str$1:
        /*353c6*/ 	.byte	0x69, 0x64, 0x78, 0x3a, 0x20, 0x25, 0x64, 0x2c, 0x20, 0x69, 0x6e, 0x64, 0x69, 0x63, 0x65, 0x73
        /*353d6*/ 	.byte	0x3a, 0x20, 0x5b, 0x25, 0x64, 0x2c, 0x20, 0x25, 0x64, 0x2c, 0x20, 0x25, 0x64, 0x2c, 0x20, 0x25
        /*353e6*/ 	.byte	0x64, 0x5d, 0x2c, 0x20, 0x6e, 0x65, 0x77, 0x5f, 0x69, 0x64, 0x78, 0x3a, 0x20, 0x25, 0x64, 0x0a
        /*353f6*/ 	.byte	0x00
.L_10:


//--------------------- .nv.shared.reserved.0     --------------------------
	.section	.nv.shared.reserved.0,"aw",@nobits
	.weak		__nv_reservedSMEM_offset_0_alias
	.size		__nv_reservedSMEM_offset_0_alias, 0, 64
	.other		__nv_reservedSMEM_offset_0_alias,@"STO_CUDA_RESERVED_SHARED STV_DEFAULT"
__nv_reservedSMEM_offset_0_alias:
	.zero		0
	.zero		64


//--------------------- .nv.constant0._Z11mask_kernelPfiiiii --------------------------
	.section	.nv.constant0._Z11mask_kernelPfiiiii,"a",@progbits
	.sectionflags	@""
	.align	4
.nv.constant0._Z11mask_kernelPfiiiii:
	.zero		924


//--------------------- .nv.constant0._Z14softmax_kernelPfS_iiii --------------------------
	.section	.nv.constant0._Z14softmax_kernelPfS_iiii,"a",@progbits
	.sectionflags	@""
	.align	4
.nv.constant0._Z14softmax_kernelPfS_iiii:
	.zero		928


//--------------------- .nv.constant0._Z16transpose_kernelPfS_PiS0_S0_ii --------------------------
	.section	.nv.constant0._Z16transpose_kernelPfS_PiS0_S0_ii,"a",@progbits
	.sectionflags	@""
	.align	4
.nv.constant0._Z16transpose_kernelPfS_PiS0_S0_ii:
	.zero		944


//--------------------- .nv.constant0._Z16matmul_4d_kernelPfS_S_iiiii --------------------------
	.section	.nv.constant0._Z16matmul_4d_kernelPfS_S_iiiii,"a",@progbits
	.sectionflags	@""
	.align	4
.nv.constant0._Z16matmul_4d_kernelPfS_S_iiiii:
	.zero		940


//--------------------- .nv.constant0._Z16matmul_3d_kernelPfS_S_iiiii --------------------------
	.section	.nv.constant0._Z16matmul_3d_kernelPfS_S_iiiii,"a",@progbits
	.sectionflags	@""
	.align	4
.nv.constant0._Z16matmul_3d_kernelPfS_S_iiiii:
	.zero		940


//--------------------- .nv.constant0._Z13matmul_kernelPfS_S_iiii --------------------------
	.section	.nv.constant0._Z13matmul_kernelPfS_S_iiii,"a",@progbits
	.sectionflags	@""
	.align	4
.nv.constant0._Z13matmul_kernelPfS_S_iiii:
	.zero		936


//--------------------- .nv.constant0._Z22multiply_scalar_kernelPfS_ii --------------------------
	.section	.nv.constant0._Z22multiply_scalar_kernelPfS_ii,"a",@progbits
	.sectionflags	@""
	.align	4
.nv.constant0._Z22multiply_scalar_kernelPfS_ii:
	.zero		920


//--------------------- .nv.constant0._Z15multiply_kernelPfS_S_i --------------------------
	.section	.nv.constant0._Z15multiply_kernelPfS_S_i,"a",@progbits
	.sectionflags	@""
	.align	4
.nv.constant0._Z15multiply_kernelPfS_S_i:
	.zero		924


//--------------------- .nv.constant0._Z18add_bias_3d_kernelPfS_S_PiS0_iiii --------------------------
	.section	.nv.constant0._Z18add_bias_3d_kernelPfS_S_PiS0_iiii,"a",@progbits
	.sectionflags	@""
	.align	4
.nv.constant0._Z18add_bias_3d_kernelPfS_S_PiS0_iiii:
	.zero		952


//--------------------- .nv.constant0._Z15add_bias_kernelPfS_S_PiS0_iii --------------------------
	.section	.nv.constant0._Z15add_bias_kernelPfS_S_PiS0_iii,"a",@progbits
	.sectionflags	@""
	.align	4
.nv.constant0._Z15add_bias_kernelPfS_S_PiS0_iii:
	.zero		948


//--------------------- .nv.constant0._Z10add_kernelPfS_S_i --------------------------
	.section	.nv.constant0._Z10add_kernelPfS_S_i,"a",@progbits
	.sectionflags	@""
	.align	4
.nv.constant0._Z10add_kernelPfS_S_i:
	.zero		924


//--------------------- .nv.constant0._Z16init_rand_kernelPfiy --------------------------
	.section	.nv.constant0._Z16init_rand_kernelPfiy,"a",@progbits
	.sectionflags	@""
	.align	4
.nv.constant0._Z16init_rand_kernelPfiy:
	.zero		920


//--------------------- .nv.constant0._Z15init_one_kernelPfi --------------------------
	.section	.nv.constant0._Z15init_one_kernelPfi,"a",@progbits
	.sectionflags	@""
	.align	4
.nv.constant0._Z15init_one_kernelPfi:
	.zero		908


//--------------------- .nv.constant0._Z16init_zero_kernelPfi --------------------------
	.section	.nv.constant0._Z16init_zero_kernelPfi,"a",@progbits
	.sectionflags	@""
	.align	4
.nv.constant0._Z16init_zero_kernelPfi:
	.zero		908


//--------------------- SYMBOLS --------------------------

	.type		.nv.reservedSmem.offset0,@object
	.size		.nv.reservedSmem.offset0,0x4
	.type		vprintf,@function
